//
// Generated by NVIDIA NVVM Compiler
//
// Compiler Build ID: CL-36424714
// Cuda compilation tools, release 13.0, V13.0.88
// Based on NVVM 20.0.0
//

.version 9.0
.target sm_100
.address_size 64

	// .globl	_Z29_iterativeGpuClassicIterationPfPKfS1_S1_iiii
.extern .shared .align 16 .b8 sharedMemory[];

.visible .entry _Z29_iterativeGpuClassicIterationPfPKfS1_S1_iiii(
	.param .u64 .ptr .align 1 _Z29_iterativeGpuClassicIterationPfPKfS1_S1_iiii_param_0,
	.param .u64 .ptr .align 1 _Z29_iterativeGpuClassicIterationPfPKfS1_S1_iiii_param_1,
	.param .u64 .ptr .align 1 _Z29_iterativeGpuClassicIterationPfPKfS1_S1_iiii_param_2,
	.param .u64 .ptr .align 1 _Z29_iterativeGpuClassicIterationPfPKfS1_S1_iiii_param_3,
	.param .u32 _Z29_iterativeGpuClassicIterationPfPKfS1_S1_iiii_param_4,
	.param .u32 _Z29_iterativeGpuClassicIterationPfPKfS1_S1_iiii_param_5,
	.param .u32 _Z29_iterativeGpuClassicIterationPfPKfS1_S1_iiii_param_6,
	.param .u32 _Z29_iterativeGpuClassicIterationPfPKfS1_S1_iiii_param_7
)
{
	.reg .pred 	%p<17>;
	.reg .b32 	%r<23>;
	.reg .b32 	%f<69>;
	.reg .b64 	%rd<23>;
	.reg .b64 	%fd<7>;

	ld.param.u64 	%rd5, [_Z29_iterativeGpuClassicIterationPfPKfS1_S1_iiii_param_0];
	ld.param.u64 	%rd6, [_Z29_iterativeGpuClassicIterationPfPKfS1_S1_iiii_param_1];
	ld.param.u64 	%rd7, [_Z29_iterativeGpuClassicIterationPfPKfS1_S1_iiii_param_2];
	ld.param.u64 	%rd8, [_Z29_iterativeGpuClassicIterationPfPKfS1_S1_iiii_param_3];
	ld.param.u32 	%r4, [_Z29_iterativeGpuClassicIterationPfPKfS1_S1_iiii_param_4];
	ld.param.u32 	%r5, [_Z29_iterativeGpuClassicIterationPfPKfS1_S1_iiii_param_5];
	ld.param.u32 	%r6, [_Z29_iterativeGpuClassicIterationPfPKfS1_S1_iiii_param_6];
	ld.param.u32 	%r7, [_Z29_iterativeGpuClassicIterationPfPKfS1_S1_iiii_param_7];
	cvta.to.global.u64 	%rd1, %rd5;
	cvta.to.global.u64 	%rd2, %rd7;
	cvta.to.global.u64 	%rd3, %rd6;
	cvta.to.global.u64 	%rd9, %rd8;
	mov.u32 	%r8, %ctaid.x;
	mov.u32 	%r9, %ntid.x;
	mov.u32 	%r10, %tid.x;
	mad.lo.s32 	%r1, %r8, %r9, %r10;
	mov.u32 	%r11, %ctaid.y;
	mov.u32 	%r12, %ntid.y;
	mov.u32 	%r13, %tid.y;
	mad.lo.s32 	%r2, %r11, %r12, %r13;
	mad.lo.s32 	%r3, %r4, %r2, %r1;
	mul.lo.s32 	%r14, %r5, %r4;
	ld.global.f32 	%f1, [%rd9];
	ld.global.f32 	%f2, [%rd9+4];
	ld.global.f32 	%f3, [%rd9+8];
	ld.global.f32 	%f4, [%rd9+12];
	ld.global.f32 	%f5, [%rd9+16];
	setp.ge.s32 	%p1, %r3, %r14;
	@%p1 bra 	$L__BB0_28;
	setp.eq.s32 	%p2, %r1, 0;
	mul.wide.s32 	%rd10, %r3, 4;
	add.s64 	%rd4, %rd3, %rd10;
	mov.f32 	%f7, 0f00000000;
	@%p2 bra 	$L__BB0_3;
	ld.global.f32 	%f7, [%rd4+-4];
$L__BB0_3:
	ld.global.f32 	%f67, [%rd4];
	add.s32 	%r15, %r4, -1;
	setp.eq.s32 	%p3, %r1, %r15;
	mov.f32 	%f10, 0f00000000;
	@%p3 bra 	$L__BB0_5;
	ld.global.f32 	%f10, [%rd4+4];
$L__BB0_5:
	add.s32 	%r16, %r5, -1;
	setp.eq.s32 	%p4, %r2, %r16;
	mov.f32 	%f12, 0f00000000;
	@%p4 bra 	$L__BB0_7;
	mul.wide.s32 	%rd11, %r4, 4;
	add.s64 	%rd12, %rd4, %rd11;
	ld.global.f32 	%f12, [%rd12];
$L__BB0_7:
	setp.eq.s32 	%p5, %r2, 0;
	mov.f32 	%f14, 0f00000000;
	@%p5 bra 	$L__BB0_9;
	sub.s32 	%r17, %r3, %r4;
	mul.wide.s32 	%rd13, %r17, 4;
	add.s64 	%rd14, %rd3, %rd13;
	ld.global.f32 	%f14, [%rd14];
$L__BB0_9:
	and.b32  	%r18, %r6, 1;
	setp.eq.b32 	%p6, %r18, 1;
	@%p6 bra 	$L__BB0_19;
	add.s64 	%rd20, %rd2, %rd10;
	ld.global.f32 	%f15, [%rd20];
	setp.eq.s32 	%p12, %r7, 2;
	@%p12 bra 	$L__BB0_16;
	setp.eq.s32 	%p13, %r7, 1;
	@%p13 bra 	$L__BB0_14;
	setp.ne.s32 	%p14, %r7, 0;
	@%p14 bra 	$L__BB0_18;
	mul.f32 	%f58, %f4, %f10;
	fma.rn.f32 	%f59, %f2, %f7, %f58;
	fma.rn.f32 	%f60, %f5, %f12, %f59;
	fma.rn.f32 	%f61, %f1, %f14, %f60;
	sub.f32 	%f62, %f15, %f61;
	div.rn.f32 	%f67, %f62, %f3;
	bra.uni 	$L__BB0_18;
$L__BB0_14:
	and.b32  	%r21, %r3, -2147483647;
	setp.ne.s32 	%p15, %r21, 1;
	@%p15 bra 	$L__BB0_16;
	mul.f32 	%f53, %f4, %f10;
	fma.rn.f32 	%f54, %f2, %f7, %f53;
	fma.rn.f32 	%f55, %f5, %f12, %f54;
	fma.rn.f32 	%f56, %f1, %f14, %f55;
	sub.f32 	%f57, %f15, %f56;
	div.rn.f32 	%f67, %f57, %f3;
	bra.uni 	$L__BB0_18;
$L__BB0_16:
	and.b32  	%r22, %r3, -2147483647;
	setp.ne.s32 	%p16, %r22, 1;
	@%p16 bra 	$L__BB0_18;
	mul.f32 	%f46, %f4, %f10;
	fma.rn.f32 	%f47, %f2, %f7, %f46;
	fma.rn.f32 	%f48, %f5, %f12, %f47;
	fma.rn.f32 	%f49, %f1, %f14, %f48;
	sub.f32 	%f50, %f15, %f49;
	div.rn.f32 	%f51, %f50, %f3;
	mul.f32 	%f52, %f51, 0f3FFF381D;
	cvt.f64.f32 	%fd4, %f52;
	cvt.f64.f32 	%fd5, %f67;
	fma.rn.f64 	%fd6, %fd5, 0dBFEFCE0740000000, %fd4;
	cvt.rn.f32.f64 	%f67, %fd6;
$L__BB0_18:
	add.s64 	%rd22, %rd1, %rd10;
	st.global.f32 	[%rd22], %f67;
	bra.uni 	$L__BB0_28;
$L__BB0_19:
	add.s64 	%rd16, %rd2, %rd10;
	ld.global.f32 	%f20, [%rd16];
	setp.eq.s32 	%p7, %r7, 2;
	@%p7 bra 	$L__BB0_25;
	setp.eq.s32 	%p8, %r7, 1;
	@%p8 bra 	$L__BB0_23;
	setp.ne.s32 	%p9, %r7, 0;
	@%p9 bra 	$L__BB0_27;
	mul.f32 	%f41, %f4, %f10;
	fma.rn.f32 	%f42, %f2, %f7, %f41;
	fma.rn.f32 	%f43, %f5, %f12, %f42;
	fma.rn.f32 	%f44, %f1, %f14, %f43;
	sub.f32 	%f45, %f20, %f44;
	div.rn.f32 	%f67, %f45, %f3;
	bra.uni 	$L__BB0_27;
$L__BB0_23:
	and.b32  	%r19, %r3, 1;
	setp.eq.b32 	%p10, %r19, 1;
	@%p10 bra 	$L__BB0_25;
	mul.f32 	%f36, %f4, %f10;
	fma.rn.f32 	%f37, %f2, %f7, %f36;
	fma.rn.f32 	%f38, %f5, %f12, %f37;
	fma.rn.f32 	%f39, %f1, %f14, %f38;
	sub.f32 	%f40, %f20, %f39;
	div.rn.f32 	%f67, %f40, %f3;
	bra.uni 	$L__BB0_27;
$L__BB0_25:
	and.b32  	%r20, %r3, 1;
	setp.eq.b32 	%p11, %r20, 1;
	@%p11 bra 	$L__BB0_27;
	mul.f32 	%f29, %f4, %f10;
	fma.rn.f32 	%f30, %f2, %f7, %f29;
	fma.rn.f32 	%f31, %f5, %f12, %f30;
	fma.rn.f32 	%f32, %f1, %f14, %f31;
	sub.f32 	%f33, %f20, %f32;
	div.rn.f32 	%f34, %f33, %f3;
	mul.f32 	%f35, %f34, 0f3FFF381D;
	cvt.f64.f32 	%fd1, %f35;
	cvt.f64.f32 	%fd2, %f67;
	fma.rn.f64 	%fd3, %fd2, 0dBFEFCE0740000000, %fd1;
	cvt.rn.f32.f64 	%f67, %fd3;
$L__BB0_27:
	add.s64 	%rd18, %rd1, %rd10;
	st.global.f32 	[%rd18], %f67;
$L__BB0_28:
	bar.sync 	0;
	ret;

}
	// .globl	_Z21_iterativeGpuOriginalPfS_PKfS1_S1_iiiii
.visible .entry _Z21_iterativeGpuOriginalPfS_PKfS1_S1_iiiii(
	.param .u64 .ptr .align 1 _Z21_iterativeGpuOriginalPfS_PKfS1_S1_iiiii_param_0,
	.param .u64 .ptr .align 1 _Z21_iterativeGpuOriginalPfS_PKfS1_S1_iiiii_param_1,
	.param .u64 .ptr .align 1 _Z21_iterativeGpuOriginalPfS_PKfS1_S1_iiiii_param_2,
	.param .u64 .ptr .align 1 _Z21_iterativeGpuOriginalPfS_PKfS1_S1_iiiii_param_3,
	.param .u64 .ptr .align 1 _Z21_iterativeGpuOriginalPfS_PKfS1_S1_iiiii_param_4,
	.param .u32 _Z21_iterativeGpuOriginalPfS_PKfS1_S1_iiiii_param_5,
	.param .u32 _Z21_iterativeGpuOriginalPfS_PKfS1_S1_iiiii_param_6,
	.param .u32 _Z21_iterativeGpuOriginalPfS_PKfS1_S1_iiiii_param_7,
	.param .u32 _Z21_iterativeGpuOriginalPfS_PKfS1_S1_iiiii_param_8,
	.param .u32 _Z21_iterativeGpuOriginalPfS_PKfS1_S1_iiiii_param_9
)
{
	.reg .pred 	%p<53>;
	.reg .b32 	%r<287>;
	.reg .b32 	%f<64>;
	.reg .b64 	%rd<68>;

	ld.param.u64 	%rd11, [_Z21_iterativeGpuOriginalPfS_PKfS1_S1_iiiii_param_0];
	ld.param.u64 	%rd12, [_Z21_iterativeGpuOriginalPfS_PKfS1_S1_iiiii_param_1];
	ld.param.u64 	%rd13, [_Z21_iterativeGpuOriginalPfS_PKfS1_S1_iiiii_param_2];
	ld.param.u64 	%rd10, [_Z21_iterativeGpuOriginalPfS_PKfS1_S1_iiiii_param_3];
	ld.param.u64 	%rd14, [_Z21_iterativeGpuOriginalPfS_PKfS1_S1_iiiii_param_4];
	ld.param.u32 	%r61, [_Z21_iterativeGpuOriginalPfS_PKfS1_S1_iiiii_param_5];
	ld.param.u32 	%r62, [_Z21_iterativeGpuOriginalPfS_PKfS1_S1_iiiii_param_6];
	ld.param.u32 	%r63, [_Z21_iterativeGpuOriginalPfS_PKfS1_S1_iiiii_param_8];
	ld.param.u32 	%r64, [_Z21_iterativeGpuOriginalPfS_PKfS1_S1_iiiii_param_9];
	cvta.to.global.u64 	%rd1, %rd13;
	cvta.to.global.u64 	%rd2, %rd12;
	cvta.to.global.u64 	%rd3, %rd11;
	cvta.to.global.u64 	%rd15, %rd14;
	mov.u32 	%r65, %ctaid.x;
	mov.u32 	%r66, %ctaid.y;
	mad.lo.s32 	%r67, %r61, %r66, %r65;
	mul.lo.s32 	%r68, %r67, %r63;
	cvt.s64.s32 	%rd4, %r68;
	ld.global.f32 	%f1, [%rd15];
	ld.global.f32 	%f2, [%rd15+4];
	ld.global.f32 	%f3, [%rd15+8];
	ld.global.f32 	%f4, [%rd15+12];
	ld.global.f32 	%f5, [%rd15+16];
	mul.lo.s32 	%r1, %r63, %r63;
	mov.u32 	%r69, %nctaid.x;
	mad.lo.s32 	%r70, %r66, %r69, %r65;
	mul.lo.s32 	%r71, %r1, %r70;
	shr.u32 	%r72, %r71, 31;
	add.s32 	%r73, %r71, %r72;
	shr.s32 	%r2, %r73, 1;
	mov.u32 	%r3, %tid.x;
	mov.u32 	%r4, %tid.y;
	mov.u32 	%r5, %ntid.x;
	mad.lo.s32 	%r281, %r4, %r5, %r3;
	mov.u32 	%r74, %ntid.y;
	mul.lo.s32 	%r7, %r5, %r74;
	setp.ge.u32 	%p2, %r281, %r1;
	@%p2 bra 	$L__BB1_7;
	add.s32 	%r75, %r281, %r7;
	max.u32 	%r76, %r1, %r75;
	setp.lt.u32 	%p3, %r75, %r1;
	selp.u32 	%r77, 1, 0, %p3;
	add.s32 	%r78, %r75, %r77;
	sub.s32 	%r79, %r76, %r78;
	div.u32 	%r80, %r79, %r7;
	add.s32 	%r8, %r80, %r77;
	and.b32  	%r81, %r8, 3;
	setp.eq.s32 	%p4, %r81, 3;
	mov.u32 	%r272, %r281;
	@%p4 bra 	$L__BB1_4;
	shl.b32 	%r9, %r1, 2;
	shl.b32 	%r82, %r281, 2;
	mov.u32 	%r83, sharedMemory;
	add.s32 	%r270, %r83, %r82;
	shl.b32 	%r11, %r7, 2;
	add.s32 	%r84, %r8, 1;
	and.b32  	%r85, %r84, 3;
	neg.s32 	%r269, %r85;
	mov.u32 	%r272, %r281;
$L__BB1_3:
	.pragma "nounroll";
	div.s32 	%r86, %r272, %r63;
	mul.lo.s32 	%r87, %r86, %r63;
	sub.s32 	%r88, %r272, %r87;
	mad.lo.s32 	%r89, %r86, %r61, %r88;
	cvt.s64.s32 	%rd16, %r89;
	add.s64 	%rd17, %rd16, %rd4;
	shl.b64 	%rd18, %rd17, 2;
	add.s64 	%rd19, %rd1, %rd18;
	ld.global.f32 	%f7, [%rd19];
	st.shared.f32 	[%r270], %f7;
	add.s32 	%r90, %r270, %r9;
	st.shared.f32 	[%r90], %f7;
	add.s32 	%r272, %r272, %r7;
	add.s32 	%r270, %r270, %r11;
	add.s32 	%r269, %r269, 1;
	setp.ne.s32 	%p5, %r269, 0;
	@%p5 bra 	$L__BB1_3;
$L__BB1_4:
	setp.lt.u32 	%p6, %r8, 3;
	@%p6 bra 	$L__BB1_7;
	mov.u32 	%r96, sharedMemory;
	shl.b32 	%r98, %r1, 2;
	shl.b32 	%r105, %r7, 2;
$L__BB1_6:
	div.s32 	%r91, %r272, %r63;
	mul.lo.s32 	%r92, %r91, %r63;
	sub.s32 	%r93, %r272, %r92;
	mad.lo.s32 	%r94, %r91, %r61, %r93;
	cvt.s64.s32 	%rd20, %r94;
	add.s64 	%rd21, %rd20, %rd4;
	shl.b64 	%rd22, %rd21, 2;
	add.s64 	%rd23, %rd1, %rd22;
	ld.global.f32 	%f8, [%rd23];
	shl.b32 	%r95, %r272, 2;
	add.s32 	%r97, %r96, %r95;
	st.shared.f32 	[%r97], %f8;
	add.s32 	%r99, %r97, %r98;
	st.shared.f32 	[%r99], %f8;
	add.s32 	%r100, %r272, %r7;
	div.s32 	%r101, %r100, %r63;
	mul.lo.s32 	%r102, %r101, %r63;
	sub.s32 	%r103, %r100, %r102;
	mad.lo.s32 	%r104, %r101, %r61, %r103;
	cvt.s64.s32 	%rd24, %r104;
	add.s64 	%rd25, %rd24, %rd4;
	shl.b64 	%rd26, %rd25, 2;
	add.s64 	%rd27, %rd1, %rd26;
	ld.global.f32 	%f9, [%rd27];
	add.s32 	%r106, %r97, %r105;
	st.shared.f32 	[%r106], %f9;
	add.s32 	%r107, %r106, %r98;
	st.shared.f32 	[%r107], %f9;
	add.s32 	%r108, %r100, %r7;
	div.s32 	%r109, %r108, %r63;
	mul.lo.s32 	%r110, %r109, %r63;
	sub.s32 	%r111, %r108, %r110;
	mad.lo.s32 	%r112, %r109, %r61, %r111;
	cvt.s64.s32 	%rd28, %r112;
	add.s64 	%rd29, %rd28, %rd4;
	shl.b64 	%rd30, %rd29, 2;
	add.s64 	%rd31, %rd1, %rd30;
	ld.global.f32 	%f10, [%rd31];
	add.s32 	%r113, %r106, %r105;
	st.shared.f32 	[%r113], %f10;
	add.s32 	%r114, %r113, %r98;
	st.shared.f32 	[%r114], %f10;
	add.s32 	%r115, %r108, %r7;
	div.s32 	%r116, %r115, %r63;
	mul.lo.s32 	%r117, %r116, %r63;
	sub.s32 	%r118, %r115, %r117;
	mad.lo.s32 	%r119, %r116, %r61, %r118;
	cvt.s64.s32 	%rd32, %r119;
	add.s64 	%rd33, %rd32, %rd4;
	shl.b64 	%rd34, %rd33, 2;
	add.s64 	%rd35, %rd1, %rd34;
	ld.global.f32 	%f11, [%rd35];
	add.s32 	%r120, %r113, %r105;
	st.shared.f32 	[%r120], %f11;
	add.s32 	%r121, %r120, %r98;
	st.shared.f32 	[%r121], %f11;
	add.s32 	%r272, %r115, %r7;
	setp.lt.u32 	%p7, %r272, %r1;
	@%p7 bra 	$L__BB1_6;
$L__BB1_7:
	cvt.u32.u64 	%r123, %rd4;
	div.s32 	%r124, %r281, %r63;
	mad.lo.s32 	%r125, %r124, %r61, %r123;
	mul.lo.s32 	%r126, %r124, %r63;
	sub.s32 	%r22, %r281, %r126;
	add.s32 	%r23, %r125, %r22;
	cvt.u64.u32 	%rd36, %r281;
	add.s64 	%rd37, %rd4, %rd36;
	cvta.to.global.u64 	%rd38, %rd10;
	shl.b64 	%rd39, %rd37, 2;
	add.s64 	%rd40, %rd38, %rd39;
	ld.global.f32 	%f6, [%rd40];
	setp.lt.s32 	%p8, %r64, 1;
	mov.u32 	%r276, sharedMemory;
	@%p8 bra 	$L__BB1_22;
	shl.b32 	%r129, %r1, 2;
	mov.u32 	%r276, sharedMemory;
	add.s32 	%r275, %r276, %r129;
	sub.s32 	%r130, %r1, %r63;
	add.s32 	%r25, %r130, 1;
	add.s32 	%r131, %r62, -1;
	mul.lo.s32 	%r26, %r131, %r61;
	add.s32 	%r27, %r281, %r7;
	max.u32 	%r132, %r1, %r27;
	setp.lt.u32 	%p9, %r27, %r1;
	selp.u32 	%r133, 1, 0, %p9;
	add.s32 	%r134, %r27, %r133;
	sub.s32 	%r135, %r132, %r134;
	div.u32 	%r28, %r135, %r7;
	add.s32 	%r136, %r28, %r133;
	and.b32  	%r29, %r136, 1;
	setp.ge.s32 	%p10, %r281, %r63;
	setp.lt.s32 	%p11, %r281, %r25;
	and.pred  	%p1, %p10, %p11;
	sub.s32 	%r30, %r281, %r63;
	mov.b32 	%r274, 0;
	not.pred 	%p17, %p1;
	shl.b32 	%r143, %r30, 2;
$L__BB1_9:
	mov.u32 	%r33, %r276;
	mov.u32 	%r276, %r275;
	@%p2 bra 	$L__BB1_21;
	setp.eq.s32 	%p13, %r22, 0;
	setp.ne.s32 	%p14, %r29, 0;
	or.pred  	%p15, %p14, %p13;
	selp.b32 	%r282, %r281, %r27, %p14;
	@%p15 bra 	$L__BB1_13;
	add.s32 	%r137, %r281, 1;
	rem.s32 	%r138, %r137, %r63;
	setp.eq.s32 	%p16, %r138, 0;
	or.pred  	%p18, %p16, %p17;
	mov.u32 	%r282, %r27;
	@%p18 bra 	$L__BB1_13;
	shl.b32 	%r139, %r281, 2;
	add.s32 	%r140, %r33, %r139;
	ld.shared.f32 	%f12, [%r140+-4];
	ld.shared.f32 	%f13, [%r140+4];
	shl.b32 	%r141, %r63, 2;
	add.s32 	%r142, %r140, %r141;
	ld.shared.f32 	%f14, [%r142];
	add.s32 	%r144, %r33, %r143;
	ld.shared.f32 	%f15, [%r144];
	div.u32 	%r145, %r281, %r7;
	div.s32 	%r146, %r7, %r63;
	mul.lo.s32 	%r147, %r146, %r63;
	sub.s32 	%r148, %r7, %r147;
	mad.lo.s32 	%r149, %r146, %r61, %r148;
	mad.lo.s32 	%r150, %r149, %r145, %r23;
	rem.s32 	%r151, %r150, %r61;
	setp.eq.s32 	%p19, %r151, 0;
	selp.f32 	%f16, 0f00000000, %f12, %p19;
	add.s32 	%r152, %r150, 1;
	rem.s32 	%r153, %r152, %r61;
	setp.eq.s32 	%p20, %r153, 0;
	selp.f32 	%f17, 0f00000000, %f13, %p20;
	setp.lt.s32 	%p21, %r150, %r61;
	selp.f32 	%f18, 0f00000000, %f15, %p21;
	setp.lt.s32 	%p22, %r150, %r26;
	selp.f32 	%f19, %f14, 0f00000000, %p22;
	mul.f32 	%f20, %f4, %f17;
	fma.rn.f32 	%f21, %f2, %f16, %f20;
	fma.rn.f32 	%f22, %f5, %f19, %f21;
	fma.rn.f32 	%f23, %f1, %f18, %f22;
	sub.f32 	%f24, %f6, %f23;
	div.rn.f32 	%f25, %f24, %f3;
	add.s32 	%r154, %r276, %r139;
	st.shared.f32 	[%r154], %f25;
$L__BB1_13:
	selp.s32 	%r155, -1, 0, %p9;
	setp.eq.s32 	%p24, %r28, %r155;
	@%p24 bra 	$L__BB1_21;
$L__BB1_14:
	rem.s32 	%r156, %r282, %r63;
	setp.eq.s32 	%p25, %r156, 0;
	@%p25 bra 	$L__BB1_17;
	add.s32 	%r157, %r282, 1;
	rem.s32 	%r158, %r157, %r63;
	setp.eq.s32 	%p26, %r158, 0;
	setp.lt.s32 	%p27, %r282, %r63;
	or.pred  	%p28, %p27, %p26;
	setp.ge.s32 	%p29, %r282, %r25;
	or.pred  	%p30, %p28, %p29;
	@%p30 bra 	$L__BB1_17;
	shl.b32 	%r159, %r282, 2;
	add.s32 	%r160, %r33, %r159;
	ld.shared.f32 	%f26, [%r160+-4];
	ld.shared.f32 	%f27, [%r160+4];
	shl.b32 	%r161, %r63, 2;
	add.s32 	%r162, %r160, %r161;
	ld.shared.f32 	%f28, [%r162];
	sub.s32 	%r163, %r282, %r63;
	shl.b32 	%r164, %r163, 2;
	add.s32 	%r165, %r33, %r164;
	ld.shared.f32 	%f29, [%r165];
	div.u32 	%r166, %r282, %r7;
	div.s32 	%r167, %r7, %r63;
	mul.lo.s32 	%r168, %r167, %r63;
	sub.s32 	%r169, %r7, %r168;
	mad.lo.s32 	%r170, %r167, %r61, %r169;
	mad.lo.s32 	%r171, %r170, %r166, %r23;
	rem.s32 	%r172, %r171, %r61;
	setp.eq.s32 	%p31, %r172, 0;
	selp.f32 	%f30, 0f00000000, %f26, %p31;
	add.s32 	%r173, %r171, 1;
	rem.s32 	%r174, %r173, %r61;
	setp.eq.s32 	%p32, %r174, 0;
	selp.f32 	%f31, 0f00000000, %f27, %p32;
	setp.lt.s32 	%p33, %r171, %r61;
	selp.f32 	%f32, 0f00000000, %f29, %p33;
	setp.lt.s32 	%p34, %r171, %r26;
	selp.f32 	%f33, %f28, 0f00000000, %p34;
	mul.f32 	%f34, %f4, %f31;
	fma.rn.f32 	%f35, %f2, %f30, %f34;
	fma.rn.f32 	%f36, %f5, %f33, %f35;
	fma.rn.f32 	%f37, %f1, %f32, %f36;
	sub.f32 	%f38, %f6, %f37;
	div.rn.f32 	%f39, %f38, %f3;
	add.s32 	%r175, %r276, %r159;
	st.shared.f32 	[%r175], %f39;
$L__BB1_17:
	add.s32 	%r50, %r282, %r7;
	rem.s32 	%r176, %r50, %r63;
	setp.eq.s32 	%p35, %r176, 0;
	@%p35 bra 	$L__BB1_20;
	add.s32 	%r177, %r50, 1;
	rem.s32 	%r178, %r177, %r63;
	setp.eq.s32 	%p36, %r178, 0;
	setp.lt.s32 	%p37, %r50, %r63;
	or.pred  	%p38, %p37, %p36;
	setp.ge.s32 	%p39, %r50, %r25;
	or.pred  	%p40, %p38, %p39;
	@%p40 bra 	$L__BB1_20;
	shl.b32 	%r179, %r50, 2;
	add.s32 	%r180, %r33, %r179;
	ld.shared.f32 	%f40, [%r180+-4];
	ld.shared.f32 	%f41, [%r180+4];
	shl.b32 	%r181, %r63, 2;
	add.s32 	%r182, %r180, %r181;
	ld.shared.f32 	%f42, [%r182];
	sub.s32 	%r183, %r50, %r63;
	shl.b32 	%r184, %r183, 2;
	add.s32 	%r185, %r33, %r184;
	ld.shared.f32 	%f43, [%r185];
	div.u32 	%r186, %r50, %r7;
	div.s32 	%r187, %r7, %r63;
	mul.lo.s32 	%r188, %r187, %r63;
	sub.s32 	%r189, %r7, %r188;
	mad.lo.s32 	%r190, %r187, %r61, %r189;
	mad.lo.s32 	%r191, %r190, %r186, %r23;
	rem.s32 	%r192, %r191, %r61;
	setp.eq.s32 	%p41, %r192, 0;
	selp.f32 	%f44, 0f00000000, %f40, %p41;
	add.s32 	%r193, %r191, 1;
	rem.s32 	%r194, %r193, %r61;
	setp.eq.s32 	%p42, %r194, 0;
	selp.f32 	%f45, 0f00000000, %f41, %p42;
	setp.lt.s32 	%p43, %r191, %r61;
	selp.f32 	%f46, 0f00000000, %f43, %p43;
	setp.lt.s32 	%p44, %r191, %r26;
	selp.f32 	%f47, %f42, 0f00000000, %p44;
	mul.f32 	%f48, %f4, %f45;
	fma.rn.f32 	%f49, %f2, %f44, %f48;
	fma.rn.f32 	%f50, %f5, %f47, %f49;
	fma.rn.f32 	%f51, %f1, %f46, %f50;
	sub.f32 	%f52, %f6, %f51;
	div.rn.f32 	%f53, %f52, %f3;
	add.s32 	%r195, %r276, %r179;
	st.shared.f32 	[%r195], %f53;
$L__BB1_20:
	add.s32 	%r282, %r50, %r7;
	setp.lt.u32 	%p45, %r282, %r1;
	@%p45 bra 	$L__BB1_14;
$L__BB1_21:
	bar.sync 	0;
	add.s32 	%r274, %r274, 1;
	setp.eq.s32 	%p46, %r274, %r64;
	mov.u32 	%r275, %r33;
	@%p46 bra 	$L__BB1_22;
	bra.uni 	$L__BB1_9;
$L__BB1_22:
	shr.u32 	%r37, %r1, 1;
	setp.ge.u32 	%p47, %r281, %r37;
	@%p47 bra 	$L__BB1_29;
	cvt.s64.s32 	%rd5, %r2;
	add.s32 	%r196, %r281, %r7;
	max.u32 	%r197, %r37, %r196;
	setp.lt.u32 	%p48, %r196, %r37;
	selp.u32 	%r198, 1, 0, %p48;
	add.s32 	%r199, %r196, %r198;
	sub.s32 	%r200, %r197, %r199;
	div.u32 	%r201, %r200, %r7;
	add.s32 	%r38, %r201, %r198;
	and.b32  	%r202, %r38, 3;
	setp.eq.s32 	%p49, %r202, 3;
	@%p49 bra 	$L__BB1_26;
	mul.wide.u32 	%rd41, %r4, %r5;
	add.s64 	%rd42, %rd41, %rd5;
	cvt.u64.u32 	%rd43, %r3;
	add.s64 	%rd44, %rd42, %rd43;
	shl.b64 	%rd67, %rd44, 2;
	mul.wide.u32 	%rd7, %r7, 4;
	add.s32 	%r203, %r38, 1;
	and.b32  	%r204, %r203, 3;
	neg.s32 	%r279, %r204;
$L__BB1_25:
	.pragma "nounroll";
	div.s32 	%r205, %r281, %r63;
	mul.lo.s32 	%r206, %r205, %r63;
	sub.s32 	%r207, %r281, %r206;
	mul.lo.s32 	%r208, %r207, %r63;
	add.s32 	%r209, %r208, %r205;
	shl.b32 	%r210, %r209, 2;
	add.s32 	%r211, %r276, %r210;
	ld.shared.f32 	%f54, [%r211];
	add.s64 	%rd45, %rd3, %rd67;
	st.global.f32 	[%rd45], %f54;
	not.b32 	%r212, %r205;
	add.s32 	%r213, %r63, %r212;
	add.s32 	%r214, %r213, %r208;
	shl.b32 	%r215, %r214, 2;
	add.s32 	%r216, %r276, %r215;
	ld.shared.f32 	%f55, [%r216];
	add.s64 	%rd46, %rd2, %rd67;
	st.global.f32 	[%rd46], %f55;
	add.s32 	%r281, %r281, %r7;
	add.s64 	%rd67, %rd67, %rd7;
	add.s32 	%r279, %r279, 1;
	setp.ne.s32 	%p50, %r279, 0;
	@%p50 bra 	$L__BB1_25;
$L__BB1_26:
	setp.lt.u32 	%p51, %r38, 3;
	@%p51 bra 	$L__BB1_29;
	shl.b32 	%r217, %r7, 1;
	add.s32 	%r285, %r281, %r217;
	shl.b32 	%r46, %r7, 2;
	mad.lo.s32 	%r284, %r7, 3, %r281;
	add.s32 	%r283, %r281, %r7;
$L__BB1_28:
	div.s32 	%r218, %r281, %r63;
	mul.lo.s32 	%r219, %r218, %r63;
	sub.s32 	%r220, %r281, %r219;
	mul.lo.s32 	%r221, %r220, %r63;
	add.s32 	%r222, %r221, %r218;
	shl.b32 	%r223, %r222, 2;
	add.s32 	%r224, %r276, %r223;
	ld.shared.f32 	%f56, [%r224];
	cvt.u64.u32 	%rd47, %r281;
	add.s64 	%rd48, %rd47, %rd5;
	shl.b64 	%rd49, %rd48, 2;
	add.s64 	%rd50, %rd3, %rd49;
	st.global.f32 	[%rd50], %f56;
	not.b32 	%r225, %r218;
	add.s32 	%r226, %r63, %r225;
	add.s32 	%r227, %r226, %r221;
	shl.b32 	%r228, %r227, 2;
	add.s32 	%r229, %r276, %r228;
	ld.shared.f32 	%f57, [%r229];
	add.s64 	%rd51, %rd2, %rd49;
	st.global.f32 	[%rd51], %f57;
	add.s32 	%r230, %r281, %r7;
	div.s32 	%r231, %r283, %r63;
	mul.lo.s32 	%r232, %r231, %r63;
	sub.s32 	%r233, %r283, %r232;
	mul.lo.s32 	%r234, %r233, %r63;
	add.s32 	%r235, %r234, %r231;
	shl.b32 	%r236, %r235, 2;
	add.s32 	%r237, %r276, %r236;
	ld.shared.f32 	%f58, [%r237];
	cvt.u64.u32 	%rd52, %r283;
	add.s64 	%rd53, %rd52, %rd5;
	shl.b64 	%rd54, %rd53, 2;
	add.s64 	%rd55, %rd3, %rd54;
	st.global.f32 	[%rd55], %f58;
	not.b32 	%r238, %r231;
	add.s32 	%r239, %r63, %r238;
	add.s32 	%r240, %r239, %r234;
	shl.b32 	%r241, %r240, 2;
	add.s32 	%r242, %r276, %r241;
	ld.shared.f32 	%f59, [%r242];
	add.s64 	%rd56, %rd2, %rd54;
	st.global.f32 	[%rd56], %f59;
	add.s32 	%r243, %r230, %r7;
	div.s32 	%r244, %r285, %r63;
	mul.lo.s32 	%r245, %r244, %r63;
	sub.s32 	%r246, %r285, %r245;
	mul.lo.s32 	%r247, %r246, %r63;
	add.s32 	%r248, %r247, %r244;
	shl.b32 	%r249, %r248, 2;
	add.s32 	%r250, %r276, %r249;
	ld.shared.f32 	%f60, [%r250];
	cvt.u64.u32 	%rd57, %r285;
	add.s64 	%rd58, %rd57, %rd5;
	shl.b64 	%rd59, %rd58, 2;
	add.s64 	%rd60, %rd3, %rd59;
	st.global.f32 	[%rd60], %f60;
	not.b32 	%r251, %r244;
	add.s32 	%r252, %r63, %r251;
	add.s32 	%r253, %r252, %r247;
	shl.b32 	%r254, %r253, 2;
	add.s32 	%r255, %r276, %r254;
	ld.shared.f32 	%f61, [%r255];
	add.s64 	%rd61, %rd2, %rd59;
	st.global.f32 	[%rd61], %f61;
	add.s32 	%r256, %r243, %r7;
	div.s32 	%r257, %r284, %r63;
	mul.lo.s32 	%r258, %r257, %r63;
	sub.s32 	%r259, %r284, %r258;
	mul.lo.s32 	%r260, %r259, %r63;
	add.s32 	%r261, %r260, %r257;
	shl.b32 	%r262, %r261, 2;
	add.s32 	%r263, %r276, %r262;
	ld.shared.f32 	%f62, [%r263];
	cvt.u64.u32 	%rd62, %r284;
	add.s64 	%rd63, %rd62, %rd5;
	shl.b64 	%rd64, %rd63, 2;
	add.s64 	%rd65, %rd3, %rd64;
	st.global.f32 	[%rd65], %f62;
	not.b32 	%r264, %r257;
	add.s32 	%r265, %r63, %r264;
	add.s32 	%r266, %r265, %r260;
	shl.b32 	%r267, %r266, 2;
	add.s32 	%r268, %r276, %r267;
	ld.shared.f32 	%f63, [%r268];
	add.s64 	%rd66, %rd2, %rd64;
	st.global.f32 	[%rd66], %f63;
	add.s32 	%r281, %r256, %r7;
	add.s32 	%r285, %r285, %r46;
	add.s32 	%r284, %r284, %r46;
	add.s32 	%r283, %r283, %r46;
	setp.lt.u32 	%p52, %r281, %r37;
	@%p52 bra 	$L__BB1_28;
$L__BB1_29:
	ret;

}
	// .globl	_Z28_iterativeGpuHorizontalShiftPfS_S_S_PKfS1_S1_iiiii
.visible .entry _Z28_iterativeGpuHorizontalShiftPfS_S_S_PKfS1_S1_iiiii(
	.param .u64 .ptr .align 1 _Z28_iterativeGpuHorizontalShiftPfS_S_S_PKfS1_S1_iiiii_param_0,
	.param .u64 .ptr .align 1 _Z28_iterativeGpuHorizontalShiftPfS_S_S_PKfS1_S1_iiiii_param_1,
	.param .u64 .ptr .align 1 _Z28_iterativeGpuHorizontalShiftPfS_S_S_PKfS1_S1_iiiii_param_2,
	.param .u64 .ptr .align 1 _Z28_iterativeGpuHorizontalShiftPfS_S_S_PKfS1_S1_iiiii_param_3,
	.param .u64 .ptr .align 1 _Z28_iterativeGpuHorizontalShiftPfS_S_S_PKfS1_S1_iiiii_param_4,
	.param .u64 .ptr .align 1 _Z28_iterativeGpuHorizontalShiftPfS_S_S_PKfS1_S1_iiiii_param_5,
	.param .u64 .ptr .align 1 _Z28_iterativeGpuHorizontalShiftPfS_S_S_PKfS1_S1_iiiii_param_6,
	.param .u32 _Z28_iterativeGpuHorizontalShiftPfS_S_S_PKfS1_S1_iiiii_param_7,
	.param .u32 _Z28_iterativeGpuHorizontalShiftPfS_S_S_PKfS1_S1_iiiii_param_8,
	.param .u32 _Z28_iterativeGpuHorizontalShiftPfS_S_S_PKfS1_S1_iiiii_param_9,
	.param .u32 _Z28_iterativeGpuHorizontalShiftPfS_S_S_PKfS1_S1_iiiii_param_10,
	.param .u32 _Z28_iterativeGpuHorizontalShiftPfS_S_S_PKfS1_S1_iiiii_param_11
)
{
	.reg .pred 	%p<66>;
	.reg .b32 	%r<323>;
	.reg .b32 	%f<79>;
	.reg .b64 	%rd<98>;

	ld.param.u64 	%rd17, [_Z28_iterativeGpuHorizontalShiftPfS_S_S_PKfS1_S1_iiiii_param_0];
	ld.param.u64 	%rd18, [_Z28_iterativeGpuHorizontalShiftPfS_S_S_PKfS1_S1_iiiii_param_1];
	ld.param.u64 	%rd19, [_Z28_iterativeGpuHorizontalShiftPfS_S_S_PKfS1_S1_iiiii_param_6];
	ld.param.u32 	%r88, [_Z28_iterativeGpuHorizontalShiftPfS_S_S_PKfS1_S1_iiiii_param_7];
	ld.param.u32 	%r90, [_Z28_iterativeGpuHorizontalShiftPfS_S_S_PKfS1_S1_iiiii_param_10];
	cvta.to.global.u64 	%rd1, %rd18;
	cvta.to.global.u64 	%rd2, %rd17;
	cvta.to.global.u64 	%rd20, %rd19;
	mov.u32 	%r1, %ctaid.x;
	mov.u32 	%r92, %ctaid.y;
	mad.lo.s32 	%r93, %r88, %r92, %r1;
	mul.lo.s32 	%r94, %r93, %r90;
	cvt.s64.s32 	%rd3, %r94;
	ld.global.f32 	%f1, [%rd20];
	ld.global.f32 	%f2, [%rd20+4];
	ld.global.f32 	%f3, [%rd20+8];
	ld.global.f32 	%f4, [%rd20+12];
	ld.global.f32 	%f5, [%rd20+16];
	mul.lo.s32 	%r2, %r90, %r90;
	shr.u32 	%r3, %r2, 1;
	mov.u32 	%r95, %nctaid.x;
	mul.lo.s32 	%r4, %r92, %r95;
	add.s32 	%r96, %r4, %r1;
	mul.lo.s32 	%r97, %r3, %r96;
	cvt.s64.s32 	%rd4, %r97;
	add.s32 	%r5, %r95, -1;
	setp.eq.s32 	%p2, %r1, %r5;
	@%p2 bra 	$L__BB2_2;
	cvt.u64.u32 	%rd21, %r3;
	add.s64 	%rd96, %rd4, %rd21;
	bra.uni 	$L__BB2_3;
$L__BB2_2:
	mul.lo.s32 	%r98, %r4, %r3;
	cvt.u64.u32 	%rd96, %r98;
$L__BB2_3:
	mov.u32 	%r6, %tid.x;
	mov.u32 	%r7, %tid.y;
	mov.u32 	%r8, %ntid.x;
	mad.lo.s32 	%r316, %r7, %r8, %r6;
	mov.u32 	%r99, %ntid.y;
	mul.lo.s32 	%r10, %r8, %r99;
	setp.ge.u32 	%p3, %r316, %r2;
	@%p3 bra 	$L__BB2_25;
	shr.u32 	%r100, %r90, 31;
	add.s32 	%r101, %r90, %r100;
	shr.s32 	%r11, %r101, 1;
	add.s32 	%r102, %r90, -1;
	shr.u32 	%r103, %r102, 31;
	add.s32 	%r104, %r102, %r103;
	shr.s32 	%r13, %r104, 1;
	not.b32 	%r12, %r13;
	add.s32 	%r105, %r316, %r10;
	max.u32 	%r106, %r2, %r105;
	setp.lt.u32 	%p4, %r105, %r2;
	selp.u32 	%r107, 1, 0, %p4;
	add.s32 	%r108, %r105, %r107;
	sub.s32 	%r109, %r106, %r108;
	div.u32 	%r110, %r109, %r10;
	add.s32 	%r14, %r110, %r107;
	and.b32  	%r111, %r14, 3;
	setp.eq.s32 	%p5, %r111, 3;
	mov.u32 	%r306, %r316;
	@%p5 bra 	$L__BB2_10;
	shl.b32 	%r112, %r316, 2;
	mov.u32 	%r113, sharedMemory;
	add.s32 	%r304, %r113, %r112;
	add.s32 	%r114, %r14, 1;
	and.b32  	%r115, %r114, 3;
	neg.s32 	%r303, %r115;
	mov.u32 	%r306, %r316;
$L__BB2_6:
	.pragma "nounroll";
	rem.s32 	%r20, %r306, %r90;
	setp.lt.s32 	%p6, %r20, %r11;
	@%p6 bra 	$L__BB2_8;
	add.s32 	%r116, %r12, %r20;
	div.s32 	%r117, %r306, %r90;
	mad.lo.s32 	%r118, %r116, %r90, %r117;
	cvt.s64.s32 	%rd22, %r118;
	add.s64 	%rd23, %rd96, %rd22;
	shl.b64 	%rd24, %rd23, 2;
	add.s64 	%rd25, %rd2, %rd24;
	ld.global.f32 	%f74, [%rd25];
	bra.uni 	$L__BB2_9;
$L__BB2_8:
	sub.s32 	%r119, %r13, %r20;
	div.s32 	%r120, %r306, %r90;
	mad.lo.s32 	%r121, %r119, %r90, %r120;
	cvt.s64.s32 	%rd26, %r121;
	add.s64 	%rd27, %rd26, %rd4;
	shl.b64 	%rd28, %rd27, 2;
	add.s64 	%rd29, %rd1, %rd28;
	ld.global.f32 	%f74, [%rd29];
$L__BB2_9:
	st.shared.f32 	[%r304], %f74;
	shl.b32 	%r122, %r2, 2;
	add.s32 	%r123, %r304, %r122;
	st.shared.f32 	[%r123], %f74;
	add.s32 	%r306, %r306, %r10;
	shl.b32 	%r124, %r10, 2;
	add.s32 	%r304, %r304, %r124;
	add.s32 	%r303, %r303, 1;
	setp.ne.s32 	%p7, %r303, 0;
	@%p7 bra 	$L__BB2_6;
$L__BB2_10:
	setp.lt.u32 	%p8, %r14, 3;
	@%p8 bra 	$L__BB2_25;
	mov.u32 	%r132, sharedMemory;
	shl.b32 	%r28, %r2, 2;
$L__BB2_12:
	rem.s32 	%r26, %r306, %r90;
	setp.ge.s32 	%p9, %r26, %r11;
	@%p9 bra 	$L__BB2_14;
	sub.s32 	%r128, %r13, %r26;
	div.s32 	%r129, %r306, %r90;
	mad.lo.s32 	%r130, %r128, %r90, %r129;
	cvt.s64.s32 	%rd34, %r130;
	add.s64 	%rd35, %rd34, %rd4;
	shl.b64 	%rd36, %rd35, 2;
	add.s64 	%rd37, %rd1, %rd36;
	ld.global.f32 	%f75, [%rd37];
	bra.uni 	$L__BB2_15;
$L__BB2_14:
	add.s32 	%r125, %r12, %r26;
	div.s32 	%r126, %r306, %r90;
	mad.lo.s32 	%r127, %r125, %r90, %r126;
	cvt.s64.s32 	%rd30, %r127;
	add.s64 	%rd31, %rd96, %rd30;
	shl.b64 	%rd32, %rd31, 2;
	add.s64 	%rd33, %rd2, %rd32;
	ld.global.f32 	%f75, [%rd33];
$L__BB2_15:
	shl.b32 	%r131, %r306, 2;
	add.s32 	%r27, %r132, %r131;
	st.shared.f32 	[%r27], %f75;
	add.s32 	%r133, %r27, %r28;
	st.shared.f32 	[%r133], %f75;
	add.s32 	%r29, %r306, %r10;
	rem.s32 	%r30, %r29, %r90;
	setp.lt.s32 	%p10, %r30, %r11;
	@%p10 bra 	$L__BB2_17;
	add.s32 	%r134, %r12, %r30;
	div.s32 	%r135, %r29, %r90;
	mad.lo.s32 	%r136, %r134, %r90, %r135;
	cvt.s64.s32 	%rd38, %r136;
	add.s64 	%rd39, %rd96, %rd38;
	shl.b64 	%rd40, %rd39, 2;
	add.s64 	%rd41, %rd2, %rd40;
	ld.global.f32 	%f76, [%rd41];
	bra.uni 	$L__BB2_18;
$L__BB2_17:
	sub.s32 	%r137, %r13, %r30;
	div.s32 	%r138, %r29, %r90;
	mad.lo.s32 	%r139, %r137, %r90, %r138;
	cvt.s64.s32 	%rd42, %r139;
	add.s64 	%rd43, %rd42, %rd4;
	shl.b64 	%rd44, %rd43, 2;
	add.s64 	%rd45, %rd1, %rd44;
	ld.global.f32 	%f76, [%rd45];
$L__BB2_18:
	shl.b32 	%r31, %r10, 2;
	add.s32 	%r32, %r27, %r31;
	st.shared.f32 	[%r32], %f76;
	add.s32 	%r140, %r32, %r28;
	st.shared.f32 	[%r140], %f76;
	add.s32 	%r33, %r29, %r10;
	rem.s32 	%r34, %r33, %r90;
	setp.lt.s32 	%p11, %r34, %r11;
	@%p11 bra 	$L__BB2_20;
	add.s32 	%r141, %r12, %r34;
	div.s32 	%r142, %r33, %r90;
	mad.lo.s32 	%r143, %r141, %r90, %r142;
	cvt.s64.s32 	%rd46, %r143;
	add.s64 	%rd47, %rd96, %rd46;
	shl.b64 	%rd48, %rd47, 2;
	add.s64 	%rd49, %rd2, %rd48;
	ld.global.f32 	%f77, [%rd49];
	bra.uni 	$L__BB2_21;
$L__BB2_20:
	sub.s32 	%r144, %r13, %r34;
	div.s32 	%r145, %r33, %r90;
	mad.lo.s32 	%r146, %r144, %r90, %r145;
	cvt.s64.s32 	%rd50, %r146;
	add.s64 	%rd51, %rd50, %rd4;
	shl.b64 	%rd52, %rd51, 2;
	add.s64 	%rd53, %rd1, %rd52;
	ld.global.f32 	%f77, [%rd53];
$L__BB2_21:
	add.s32 	%r35, %r32, %r31;
	st.shared.f32 	[%r35], %f77;
	add.s32 	%r147, %r35, %r28;
	st.shared.f32 	[%r147], %f77;
	add.s32 	%r36, %r33, %r10;
	rem.s32 	%r37, %r36, %r90;
	setp.lt.s32 	%p12, %r37, %r11;
	@%p12 bra 	$L__BB2_23;
	add.s32 	%r148, %r12, %r37;
	div.s32 	%r149, %r36, %r90;
	mad.lo.s32 	%r150, %r148, %r90, %r149;
	cvt.s64.s32 	%rd54, %r150;
	add.s64 	%rd55, %rd96, %rd54;
	shl.b64 	%rd56, %rd55, 2;
	add.s64 	%rd57, %rd2, %rd56;
	ld.global.f32 	%f78, [%rd57];
	bra.uni 	$L__BB2_24;
$L__BB2_23:
	sub.s32 	%r151, %r13, %r37;
	div.s32 	%r152, %r36, %r90;
	mad.lo.s32 	%r153, %r151, %r90, %r152;
	cvt.s64.s32 	%rd58, %r153;
	add.s64 	%rd59, %rd58, %rd4;
	shl.b64 	%rd60, %rd59, 2;
	add.s64 	%rd61, %rd1, %rd60;
	ld.global.f32 	%f78, [%rd61];
$L__BB2_24:
	add.s32 	%r154, %r35, %r31;
	st.shared.f32 	[%r154], %f78;
	add.s32 	%r155, %r154, %r28;
	st.shared.f32 	[%r155], %f78;
	add.s32 	%r306, %r36, %r10;
	setp.lt.u32 	%p13, %r306, %r2;
	@%p13 bra 	$L__BB2_12;
$L__BB2_25:
	ld.param.u32 	%r301, [_Z28_iterativeGpuHorizontalShiftPfS_S_S_PKfS1_S1_iiiii_param_11];
	ld.param.u64 	%rd95, [_Z28_iterativeGpuHorizontalShiftPfS_S_S_PKfS1_S1_iiiii_param_5];
	shr.u32 	%r157, %r90, 31;
	add.s32 	%r158, %r90, %r157;
	shr.s32 	%r39, %r158, 1;
	rem.s32 	%r40, %r316, %r90;
	cvt.u64.u32 	%rd62, %r316;
	add.s64 	%rd63, %rd3, %rd62;
	cvta.to.global.u64 	%rd64, %rd95;
	shl.b64 	%rd65, %rd63, 2;
	add.s64 	%rd66, %rd64, %rd65;
	ld.global.f32 	%f21, [%rd66];
	setp.lt.s32 	%p14, %r301, 1;
	mov.u32 	%r310, sharedMemory;
	@%p14 bra 	$L__BB2_40;
	ld.param.u32 	%r300, [_Z28_iterativeGpuHorizontalShiftPfS_S_S_PKfS1_S1_iiiii_param_8];
	cvt.u32.u64 	%r161, %rd3;
	shl.b32 	%r162, %r2, 2;
	mov.u32 	%r310, sharedMemory;
	add.s32 	%r309, %r310, %r162;
	not.b32 	%r163, %r90;
	add.s32 	%r42, %r2, %r163;
	add.s32 	%r164, %r161, %r39;
	div.s32 	%r165, %r316, %r90;
	mad.lo.s32 	%r166, %r165, %r88, %r164;
	add.s32 	%r43, %r166, %r40;
	add.s32 	%r167, %r300, -1;
	mul.lo.s32 	%r44, %r167, %r88;
	add.s32 	%r45, %r316, %r10;
	max.u32 	%r168, %r2, %r45;
	setp.lt.u32 	%p15, %r45, %r2;
	selp.u32 	%r169, 1, 0, %p15;
	add.s32 	%r170, %r45, %r169;
	sub.s32 	%r171, %r168, %r170;
	div.u32 	%r46, %r171, %r10;
	setp.ge.s32 	%p16, %r316, %r90;
	setp.lt.s32 	%p17, %r316, %r42;
	and.pred  	%p1, %p16, %p17;
	mov.b32 	%r308, 0;
	not.pred 	%p24, %p1;
$L__BB2_27:
	mov.u32 	%r49, %r310;
	mov.u32 	%r310, %r309;
	@%p3 bra 	$L__BB2_39;
	setp.eq.s32 	%p19, %r40, 0;
	selp.u32 	%r172, -1, 0, %p15;
	add.s32 	%r173, %r46, %r172;
	and.b32  	%r174, %r173, 1;
	setp.eq.b32 	%p21, %r174, 1;
	or.pred  	%p22, %p21, %p19;
	selp.b32 	%r317, %r316, %r45, %p21;
	@%p22 bra 	$L__BB2_31;
	add.s32 	%r175, %r316, 1;
	rem.s32 	%r176, %r175, %r90;
	setp.eq.s32 	%p23, %r176, 0;
	or.pred  	%p25, %p23, %p24;
	mov.u32 	%r317, %r45;
	@%p25 bra 	$L__BB2_31;
	shl.b32 	%r177, %r316, 2;
	add.s32 	%r178, %r49, %r177;
	ld.shared.f32 	%f22, [%r178+-4];
	ld.shared.f32 	%f23, [%r178+4];
	shl.b32 	%r179, %r90, 2;
	add.s32 	%r180, %r178, %r179;
	ld.shared.f32 	%f24, [%r180];
	sub.s32 	%r181, %r316, %r90;
	shl.b32 	%r182, %r181, 2;
	add.s32 	%r183, %r49, %r182;
	ld.shared.f32 	%f25, [%r183];
	div.u32 	%r184, %r316, %r10;
	div.s32 	%r185, %r10, %r90;
	mul.lo.s32 	%r186, %r185, %r90;
	sub.s32 	%r187, %r10, %r186;
	mad.lo.s32 	%r188, %r185, %r88, %r187;
	setp.eq.s32 	%p26, %r1, %r5;
	setp.ge.s32 	%p27, %r40, %r39;
	selp.b32 	%r189, %r88, 0, %p27;
	selp.b32 	%r190, %r189, 0, %p26;
	sub.s32 	%r191, %r43, %r190;
	mad.lo.s32 	%r192, %r188, %r184, %r191;
	rem.s32 	%r193, %r192, %r88;
	setp.eq.s32 	%p28, %r193, 0;
	selp.f32 	%f26, 0f00000000, %f22, %p28;
	add.s32 	%r194, %r192, 1;
	rem.s32 	%r195, %r194, %r88;
	setp.eq.s32 	%p29, %r195, 0;
	selp.f32 	%f27, 0f00000000, %f23, %p29;
	setp.lt.s32 	%p30, %r192, %r88;
	selp.f32 	%f28, 0f00000000, %f25, %p30;
	setp.lt.s32 	%p31, %r192, %r44;
	selp.f32 	%f29, %f24, 0f00000000, %p31;
	mul.f32 	%f30, %f4, %f27;
	fma.rn.f32 	%f31, %f2, %f26, %f30;
	fma.rn.f32 	%f32, %f5, %f29, %f31;
	fma.rn.f32 	%f33, %f1, %f28, %f32;
	sub.f32 	%f34, %f21, %f33;
	div.rn.f32 	%f35, %f34, %f3;
	add.s32 	%r196, %r310, %r177;
	st.shared.f32 	[%r196], %f35;
$L__BB2_31:
	selp.s32 	%r197, -1, 0, %p15;
	setp.eq.s32 	%p33, %r46, %r197;
	@%p33 bra 	$L__BB2_39;
$L__BB2_32:
	rem.s32 	%r73, %r317, %r90;
	setp.eq.s32 	%p34, %r73, 0;
	@%p34 bra 	$L__BB2_35;
	add.s32 	%r198, %r317, 1;
	rem.s32 	%r199, %r198, %r90;
	setp.eq.s32 	%p35, %r199, 0;
	setp.lt.s32 	%p36, %r317, %r90;
	or.pred  	%p37, %p36, %p35;
	setp.ge.s32 	%p38, %r317, %r42;
	or.pred  	%p39, %p37, %p38;
	@%p39 bra 	$L__BB2_35;
	setp.eq.s32 	%p40, %r1, %r5;
	shl.b32 	%r200, %r317, 2;
	add.s32 	%r201, %r49, %r200;
	ld.shared.f32 	%f36, [%r201+-4];
	ld.shared.f32 	%f37, [%r201+4];
	shl.b32 	%r202, %r90, 2;
	add.s32 	%r203, %r201, %r202;
	ld.shared.f32 	%f38, [%r203];
	sub.s32 	%r204, %r317, %r90;
	shl.b32 	%r205, %r204, 2;
	add.s32 	%r206, %r49, %r205;
	ld.shared.f32 	%f39, [%r206];
	div.u32 	%r207, %r317, %r10;
	div.s32 	%r208, %r10, %r90;
	mul.lo.s32 	%r209, %r208, %r90;
	sub.s32 	%r210, %r10, %r209;
	mad.lo.s32 	%r211, %r208, %r88, %r210;
	setp.ge.s32 	%p41, %r73, %r39;
	selp.b32 	%r212, %r88, 0, %p41;
	selp.b32 	%r213, %r212, 0, %p40;
	sub.s32 	%r214, %r43, %r213;
	mad.lo.s32 	%r215, %r211, %r207, %r214;
	rem.s32 	%r216, %r215, %r88;
	setp.eq.s32 	%p42, %r216, 0;
	selp.f32 	%f40, 0f00000000, %f36, %p42;
	add.s32 	%r217, %r215, 1;
	rem.s32 	%r218, %r217, %r88;
	setp.eq.s32 	%p43, %r218, 0;
	selp.f32 	%f41, 0f00000000, %f37, %p43;
	setp.lt.s32 	%p44, %r215, %r88;
	selp.f32 	%f42, 0f00000000, %f39, %p44;
	setp.lt.s32 	%p45, %r215, %r44;
	selp.f32 	%f43, %f38, 0f00000000, %p45;
	mul.f32 	%f44, %f4, %f41;
	fma.rn.f32 	%f45, %f2, %f40, %f44;
	fma.rn.f32 	%f46, %f5, %f43, %f45;
	fma.rn.f32 	%f47, %f1, %f42, %f46;
	sub.f32 	%f48, %f21, %f47;
	div.rn.f32 	%f49, %f48, %f3;
	add.s32 	%r219, %r310, %r200;
	st.shared.f32 	[%r219], %f49;
$L__BB2_35:
	add.s32 	%r74, %r317, %r10;
	rem.s32 	%r75, %r74, %r90;
	setp.eq.s32 	%p46, %r75, 0;
	@%p46 bra 	$L__BB2_38;
	add.s32 	%r220, %r74, 1;
	rem.s32 	%r221, %r220, %r90;
	setp.eq.s32 	%p47, %r221, 0;
	setp.lt.s32 	%p48, %r74, %r90;
	or.pred  	%p49, %p48, %p47;
	setp.ge.s32 	%p50, %r74, %r42;
	or.pred  	%p51, %p49, %p50;
	@%p51 bra 	$L__BB2_38;
	setp.eq.s32 	%p52, %r1, %r5;
	shl.b32 	%r222, %r74, 2;
	add.s32 	%r223, %r49, %r222;
	ld.shared.f32 	%f50, [%r223+-4];
	ld.shared.f32 	%f51, [%r223+4];
	shl.b32 	%r224, %r90, 2;
	add.s32 	%r225, %r223, %r224;
	ld.shared.f32 	%f52, [%r225];
	sub.s32 	%r226, %r74, %r90;
	shl.b32 	%r227, %r226, 2;
	add.s32 	%r228, %r49, %r227;
	ld.shared.f32 	%f53, [%r228];
	div.u32 	%r229, %r74, %r10;
	div.s32 	%r230, %r10, %r90;
	mul.lo.s32 	%r231, %r230, %r90;
	sub.s32 	%r232, %r10, %r231;
	mad.lo.s32 	%r233, %r230, %r88, %r232;
	setp.ge.s32 	%p53, %r75, %r39;
	selp.b32 	%r234, %r88, 0, %p53;
	selp.b32 	%r235, %r234, 0, %p52;
	sub.s32 	%r236, %r43, %r235;
	mad.lo.s32 	%r237, %r233, %r229, %r236;
	rem.s32 	%r238, %r237, %r88;
	setp.eq.s32 	%p54, %r238, 0;
	selp.f32 	%f54, 0f00000000, %f50, %p54;
	add.s32 	%r239, %r237, 1;
	rem.s32 	%r240, %r239, %r88;
	setp.eq.s32 	%p55, %r240, 0;
	selp.f32 	%f55, 0f00000000, %f51, %p55;
	setp.lt.s32 	%p56, %r237, %r88;
	selp.f32 	%f56, 0f00000000, %f53, %p56;
	setp.lt.s32 	%p57, %r237, %r44;
	selp.f32 	%f57, %f52, 0f00000000, %p57;
	mul.f32 	%f58, %f4, %f55;
	fma.rn.f32 	%f59, %f2, %f54, %f58;
	fma.rn.f32 	%f60, %f5, %f57, %f59;
	fma.rn.f32 	%f61, %f1, %f56, %f60;
	sub.f32 	%f62, %f21, %f61;
	div.rn.f32 	%f63, %f62, %f3;
	add.s32 	%r241, %r310, %r222;
	st.shared.f32 	[%r241], %f63;
$L__BB2_38:
	add.s32 	%r317, %r74, %r10;
	setp.lt.u32 	%p58, %r317, %r2;
	@%p58 bra 	$L__BB2_32;
$L__BB2_39:
	ld.param.u32 	%r302, [_Z28_iterativeGpuHorizontalShiftPfS_S_S_PKfS1_S1_iiiii_param_11];
	bar.sync 	0;
	add.s32 	%r308, %r308, 1;
	setp.eq.s32 	%p59, %r308, %r302;
	mov.u32 	%r309, %r49;
	@%p59 bra 	$L__BB2_40;
	bra.uni 	$L__BB2_27;
$L__BB2_40:
	setp.ge.u32 	%p60, %r316, %r3;
	@%p60 bra 	$L__BB2_47;
	ld.param.u64 	%rd94, [_Z28_iterativeGpuHorizontalShiftPfS_S_S_PKfS1_S1_iiiii_param_3];
	ld.param.u64 	%rd93, [_Z28_iterativeGpuHorizontalShiftPfS_S_S_PKfS1_S1_iiiii_param_2];
	cvta.to.global.u64 	%rd8, %rd94;
	cvta.to.global.u64 	%rd9, %rd93;
	add.s32 	%r242, %r316, %r10;
	max.u32 	%r243, %r3, %r242;
	setp.lt.u32 	%p61, %r242, %r3;
	selp.u32 	%r244, 1, 0, %p61;
	add.s32 	%r245, %r242, %r244;
	sub.s32 	%r246, %r243, %r245;
	div.u32 	%r247, %r246, %r10;
	add.s32 	%r53, %r247, %r244;
	and.b32  	%r248, %r53, 3;
	setp.eq.s32 	%p62, %r248, 3;
	@%p62 bra 	$L__BB2_44;
	mul.wide.u32 	%rd67, %r7, %r8;
	add.s64 	%rd68, %rd67, %rd4;
	cvt.u64.u32 	%rd69, %r6;
	add.s64 	%rd70, %rd68, %rd69;
	shl.b64 	%rd97, %rd70, 2;
	mul.wide.u32 	%rd11, %r10, 4;
	shl.b32 	%r249, %r316, 2;
	add.s32 	%r314, %r310, %r249;
	shl.b32 	%r55, %r10, 2;
	add.s32 	%r250, %r53, 1;
	and.b32  	%r251, %r250, 3;
	neg.s32 	%r313, %r251;
$L__BB2_43:
	.pragma "nounroll";
	ld.shared.f32 	%f64, [%r314];
	add.s64 	%rd71, %rd8, %rd97;
	st.global.f32 	[%rd71], %f64;
	div.s32 	%r252, %r316, %r90;
	not.b32 	%r253, %r252;
	add.s32 	%r254, %r90, %r253;
	mul.lo.s32 	%r255, %r252, %r90;
	sub.s32 	%r256, %r316, %r255;
	mad.lo.s32 	%r257, %r254, %r90, %r256;
	shl.b32 	%r258, %r257, 2;
	add.s32 	%r259, %r310, %r258;
	ld.shared.f32 	%f65, [%r259];
	add.s64 	%rd72, %rd9, %rd97;
	st.global.f32 	[%rd72], %f65;
	add.s32 	%r316, %r316, %r10;
	add.s64 	%rd97, %rd97, %rd11;
	add.s32 	%r314, %r314, %r55;
	add.s32 	%r313, %r313, 1;
	setp.ne.s32 	%p63, %r313, 0;
	@%p63 bra 	$L__BB2_43;
$L__BB2_44:
	setp.lt.u32 	%p64, %r53, 3;
	@%p64 bra 	$L__BB2_47;
	shl.b32 	%r260, %r10, 1;
	add.s32 	%r321, %r316, %r260;
	shl.b32 	%r65, %r10, 2;
	mad.lo.s32 	%r320, %r10, 3, %r316;
	add.s32 	%r319, %r316, %r10;
	shl.b32 	%r261, %r316, 2;
	add.s32 	%r318, %r310, %r261;
	shl.b32 	%r69, %r10, 4;
	shl.b32 	%r70, %r10, 3;
	mul.lo.s32 	%r71, %r10, 12;
$L__BB2_46:
	ld.shared.f32 	%f66, [%r318];
	cvt.u64.u32 	%rd73, %r316;
	add.s64 	%rd74, %rd73, %rd4;
	shl.b64 	%rd75, %rd74, 2;
	add.s64 	%rd76, %rd8, %rd75;
	st.global.f32 	[%rd76], %f66;
	div.s32 	%r262, %r316, %r90;
	not.b32 	%r263, %r262;
	add.s32 	%r264, %r90, %r263;
	mul.lo.s32 	%r265, %r262, %r90;
	sub.s32 	%r266, %r316, %r265;
	mad.lo.s32 	%r267, %r264, %r90, %r266;
	shl.b32 	%r268, %r267, 2;
	add.s32 	%r269, %r310, %r268;
	ld.shared.f32 	%f67, [%r269];
	add.s64 	%rd77, %rd9, %rd75;
	st.global.f32 	[%rd77], %f67;
	add.s32 	%r270, %r316, %r10;
	add.s32 	%r271, %r318, %r65;
	ld.shared.f32 	%f68, [%r271];
	cvt.u64.u32 	%rd78, %r319;
	add.s64 	%rd79, %rd78, %rd4;
	shl.b64 	%rd80, %rd79, 2;
	add.s64 	%rd81, %rd8, %rd80;
	st.global.f32 	[%rd81], %f68;
	div.s32 	%r272, %r319, %r90;
	not.b32 	%r273, %r272;
	add.s32 	%r274, %r90, %r273;
	mul.lo.s32 	%r275, %r272, %r90;
	sub.s32 	%r276, %r319, %r275;
	mad.lo.s32 	%r277, %r274, %r90, %r276;
	shl.b32 	%r278, %r277, 2;
	add.s32 	%r279, %r310, %r278;
	ld.shared.f32 	%f69, [%r279];
	add.s64 	%rd82, %rd9, %rd80;
	st.global.f32 	[%rd82], %f69;
	add.s32 	%r280, %r270, %r10;
	add.s32 	%r281, %r318, %r70;
	ld.shared.f32 	%f70, [%r281];
	cvt.u64.u32 	%rd83, %r321;
	add.s64 	%rd84, %rd83, %rd4;
	shl.b64 	%rd85, %rd84, 2;
	add.s64 	%rd86, %rd8, %rd85;
	st.global.f32 	[%rd86], %f70;
	div.s32 	%r282, %r321, %r90;
	not.b32 	%r283, %r282;
	add.s32 	%r284, %r90, %r283;
	mul.lo.s32 	%r285, %r282, %r90;
	sub.s32 	%r286, %r321, %r285;
	mad.lo.s32 	%r287, %r284, %r90, %r286;
	shl.b32 	%r288, %r287, 2;
	add.s32 	%r289, %r310, %r288;
	ld.shared.f32 	%f71, [%r289];
	add.s64 	%rd87, %rd9, %rd85;
	st.global.f32 	[%rd87], %f71;
	add.s32 	%r290, %r280, %r10;
	add.s32 	%r291, %r318, %r71;
	ld.shared.f32 	%f72, [%r291];
	cvt.u64.u32 	%rd88, %r320;
	add.s64 	%rd89, %rd88, %rd4;
	shl.b64 	%rd90, %rd89, 2;
	add.s64 	%rd91, %rd8, %rd90;
	st.global.f32 	[%rd91], %f72;
	div.s32 	%r292, %r320, %r90;
	not.b32 	%r293, %r292;
	add.s32 	%r294, %r90, %r293;
	mul.lo.s32 	%r295, %r292, %r90;
	sub.s32 	%r296, %r320, %r295;
	mad.lo.s32 	%r297, %r294, %r90, %r296;
	shl.b32 	%r298, %r297, 2;
	add.s32 	%r299, %r310, %r298;
	ld.shared.f32 	%f73, [%r299];
	add.s64 	%rd92, %rd9, %rd90;
	st.global.f32 	[%rd92], %f73;
	add.s32 	%r316, %r290, %r10;
	add.s32 	%r321, %r321, %r65;
	add.s32 	%r320, %r320, %r65;
	add.s32 	%r319, %r319, %r65;
	add.s32 	%r318, %r318, %r69;
	setp.lt.u32 	%p65, %r316, %r3;
	@%p65 bra 	$L__BB2_46;
$L__BB2_47:
	ret;

}
	// .globl	_Z39_iterativeGpuVerticalandHorizontalShiftPfS_S_S_PKfS1_S1_iiiii
.visible .entry _Z39_iterativeGpuVerticalandHorizontalShiftPfS_S_S_PKfS1_S1_iiiii(
	.param .u64 .ptr .align 1 _Z39_iterativeGpuVerticalandHorizontalShiftPfS_S_S_PKfS1_S1_iiiii_param_0,
	.param .u64 .ptr .align 1 _Z39_iterativeGpuVerticalandHorizontalShiftPfS_S_S_PKfS1_S1_iiiii_param_1,
	.param .u64 .ptr .align 1 _Z39_iterativeGpuVerticalandHorizontalShiftPfS_S_S_PKfS1_S1_iiiii_param_2,
	.param .u64 .ptr .align 1 _Z39_iterativeGpuVerticalandHorizontalShiftPfS_S_S_PKfS1_S1_iiiii_param_3,
	.param .u64 .ptr .align 1 _Z39_iterativeGpuVerticalandHorizontalShiftPfS_S_S_PKfS1_S1_iiiii_param_4,
	.param .u64 .ptr .align 1 _Z39_iterativeGpuVerticalandHorizontalShiftPfS_S_S_PKfS1_S1_iiiii_param_5,
	.param .u64 .ptr .align 1 _Z39_iterativeGpuVerticalandHorizontalShiftPfS_S_S_PKfS1_S1_iiiii_param_6,
	.param .u32 _Z39_iterativeGpuVerticalandHorizontalShiftPfS_S_S_PKfS1_S1_iiiii_param_7,
	.param .u32 _Z39_iterativeGpuVerticalandHorizontalShiftPfS_S_S_PKfS1_S1_iiiii_param_8,
	.param .u32 _Z39_iterativeGpuVerticalandHorizontalShiftPfS_S_S_PKfS1_S1_iiiii_param_9,
	.param .u32 _Z39_iterativeGpuVerticalandHorizontalShiftPfS_S_S_PKfS1_S1_iiiii_param_10,
	.param .u32 _Z39_iterativeGpuVerticalandHorizontalShiftPfS_S_S_PKfS1_S1_iiiii_param_11
)
{
	.reg .pred 	%p<72>;
	.reg .b32 	%r<344>;
	.reg .b32 	%f<79>;
	.reg .b64 	%rd<95>;

	ld.param.u64 	%rd15, [_Z39_iterativeGpuVerticalandHorizontalShiftPfS_S_S_PKfS1_S1_iiiii_param_0];
	ld.param.u64 	%rd16, [_Z39_iterativeGpuVerticalandHorizontalShiftPfS_S_S_PKfS1_S1_iiiii_param_1];
	ld.param.u64 	%rd17, [_Z39_iterativeGpuVerticalandHorizontalShiftPfS_S_S_PKfS1_S1_iiiii_param_2];
	ld.param.u64 	%rd18, [_Z39_iterativeGpuVerticalandHorizontalShiftPfS_S_S_PKfS1_S1_iiiii_param_3];
	ld.param.u64 	%rd14, [_Z39_iterativeGpuVerticalandHorizontalShiftPfS_S_S_PKfS1_S1_iiiii_param_5];
	ld.param.u64 	%rd19, [_Z39_iterativeGpuVerticalandHorizontalShiftPfS_S_S_PKfS1_S1_iiiii_param_6];
	ld.param.u32 	%r84, [_Z39_iterativeGpuVerticalandHorizontalShiftPfS_S_S_PKfS1_S1_iiiii_param_7];
	ld.param.u32 	%r85, [_Z39_iterativeGpuVerticalandHorizontalShiftPfS_S_S_PKfS1_S1_iiiii_param_8];
	ld.param.u32 	%r86, [_Z39_iterativeGpuVerticalandHorizontalShiftPfS_S_S_PKfS1_S1_iiiii_param_10];
	cvta.to.global.u64 	%rd1, %rd17;
	cvta.to.global.u64 	%rd2, %rd18;
	cvta.to.global.u64 	%rd3, %rd16;
	cvta.to.global.u64 	%rd4, %rd15;
	cvta.to.global.u64 	%rd20, %rd19;
	mov.u32 	%r1, %ctaid.x;
	mov.u32 	%r2, %ctaid.y;
	mad.lo.s32 	%r88, %r84, %r2, %r1;
	mul.lo.s32 	%r89, %r88, %r86;
	shr.u32 	%r90, %r86, 31;
	add.s32 	%r91, %r86, %r90;
	shr.s32 	%r3, %r91, 1;
	cvt.s64.s32 	%rd5, %r89;
	ld.global.f32 	%f1, [%rd20];
	ld.global.f32 	%f2, [%rd20+4];
	ld.global.f32 	%f3, [%rd20+8];
	ld.global.f32 	%f4, [%rd20+12];
	ld.global.f32 	%f5, [%rd20+16];
	mul.lo.s32 	%r4, %r86, %r86;
	shr.u32 	%r5, %r4, 1;
	mov.u32 	%r6, %nctaid.x;
	mad.lo.s32 	%r92, %r2, %r6, %r1;
	mul.lo.s32 	%r93, %r5, %r92;
	cvt.s64.s32 	%rd6, %r93;
	mov.u32 	%r94, %nctaid.y;
	add.s32 	%r7, %r94, -1;
	setp.eq.s32 	%p2, %r2, %r7;
	@%p2 bra 	$L__BB3_2;
	mul.lo.s32 	%r95, %r5, %r6;
	cvt.u64.u32 	%rd21, %r95;
	add.s64 	%rd93, %rd21, %rd6;
	bra.uni 	$L__BB3_3;
$L__BB3_2:
	mul.lo.s32 	%r96, %r5, %r1;
	cvt.u64.u32 	%rd93, %r96;
$L__BB3_3:
	mov.u32 	%r8, %tid.x;
	mov.u32 	%r9, %tid.y;
	mov.u32 	%r10, %ntid.x;
	mad.lo.s32 	%r336, %r9, %r10, %r8;
	mov.u32 	%r97, %ntid.y;
	mul.lo.s32 	%r12, %r10, %r97;
	setp.ge.u32 	%p3, %r336, %r4;
	@%p3 bra 	$L__BB3_25;
	add.s32 	%r98, %r336, %r12;
	max.u32 	%r99, %r4, %r98;
	setp.lt.u32 	%p4, %r98, %r4;
	selp.u32 	%r100, 1, 0, %p4;
	add.s32 	%r101, %r98, %r100;
	sub.s32 	%r102, %r99, %r101;
	div.u32 	%r103, %r102, %r12;
	add.s32 	%r13, %r103, %r100;
	and.b32  	%r104, %r13, 3;
	setp.eq.s32 	%p5, %r104, 3;
	mov.u32 	%r327, %r336;
	@%p5 bra 	$L__BB3_10;
	shl.b32 	%r14, %r4, 2;
	shl.b32 	%r105, %r336, 2;
	mov.u32 	%r106, sharedMemory;
	add.s32 	%r325, %r106, %r105;
	shl.b32 	%r16, %r12, 2;
	sub.s32 	%r324, %r336, %r5;
	add.s32 	%r107, %r13, 1;
	and.b32  	%r108, %r107, 3;
	neg.s32 	%r323, %r108;
	mov.u32 	%r327, %r336;
$L__BB3_6:
	.pragma "nounroll";
	setp.lt.u32 	%p6, %r327, %r5;
	@%p6 bra 	$L__BB3_8;
	cvt.u64.u32 	%rd22, %r324;
	add.s64 	%rd23, %rd93, %rd22;
	shl.b64 	%rd24, %rd23, 2;
	add.s64 	%rd25, %rd2, %rd24;
	ld.global.f32 	%f74, [%rd25];
	bra.uni 	$L__BB3_9;
$L__BB3_8:
	div.s32 	%r109, %r327, %r86;
	not.b32 	%r110, %r109;
	add.s32 	%r111, %r3, %r110;
	mul.lo.s32 	%r112, %r109, %r86;
	sub.s32 	%r113, %r327, %r112;
	mad.lo.s32 	%r114, %r111, %r86, %r113;
	cvt.s64.s32 	%rd26, %r114;
	add.s64 	%rd27, %rd26, %rd6;
	shl.b64 	%rd28, %rd27, 2;
	add.s64 	%rd29, %rd1, %rd28;
	ld.global.f32 	%f74, [%rd29];
$L__BB3_9:
	st.shared.f32 	[%r325], %f74;
	add.s32 	%r115, %r325, %r14;
	st.shared.f32 	[%r115], %f74;
	add.s32 	%r327, %r327, %r12;
	add.s32 	%r325, %r325, %r16;
	add.s32 	%r324, %r324, %r12;
	add.s32 	%r323, %r323, 1;
	setp.ne.s32 	%p7, %r323, 0;
	@%p7 bra 	$L__BB3_6;
$L__BB3_10:
	setp.lt.u32 	%p8, %r13, 3;
	@%p8 bra 	$L__BB3_25;
	mov.u32 	%r124, sharedMemory;
	shl.b32 	%r30, %r4, 2;
$L__BB3_12:
	setp.ge.u32 	%p9, %r327, %r5;
	@%p9 bra 	$L__BB3_14;
	div.s32 	%r117, %r327, %r86;
	not.b32 	%r118, %r117;
	add.s32 	%r119, %r3, %r118;
	mul.lo.s32 	%r120, %r117, %r86;
	sub.s32 	%r121, %r327, %r120;
	mad.lo.s32 	%r122, %r119, %r86, %r121;
	cvt.s64.s32 	%rd34, %r122;
	add.s64 	%rd35, %rd34, %rd6;
	shl.b64 	%rd36, %rd35, 2;
	add.s64 	%rd37, %rd1, %rd36;
	ld.global.f32 	%f75, [%rd37];
	bra.uni 	$L__BB3_15;
$L__BB3_14:
	sub.s32 	%r116, %r327, %r5;
	cvt.u64.u32 	%rd30, %r116;
	add.s64 	%rd31, %rd93, %rd30;
	shl.b64 	%rd32, %rd31, 2;
	add.s64 	%rd33, %rd2, %rd32;
	ld.global.f32 	%f75, [%rd33];
$L__BB3_15:
	shl.b32 	%r123, %r327, 2;
	add.s32 	%r29, %r124, %r123;
	st.shared.f32 	[%r29], %f75;
	add.s32 	%r125, %r29, %r30;
	st.shared.f32 	[%r125], %f75;
	add.s32 	%r31, %r327, %r12;
	setp.lt.u32 	%p10, %r31, %r5;
	@%p10 bra 	$L__BB3_17;
	sub.s32 	%r126, %r31, %r5;
	cvt.u64.u32 	%rd38, %r126;
	add.s64 	%rd39, %rd93, %rd38;
	shl.b64 	%rd40, %rd39, 2;
	add.s64 	%rd41, %rd2, %rd40;
	ld.global.f32 	%f76, [%rd41];
	bra.uni 	$L__BB3_18;
$L__BB3_17:
	div.s32 	%r127, %r31, %r86;
	not.b32 	%r128, %r127;
	add.s32 	%r129, %r3, %r128;
	mul.lo.s32 	%r130, %r127, %r86;
	sub.s32 	%r131, %r31, %r130;
	mad.lo.s32 	%r132, %r129, %r86, %r131;
	cvt.s64.s32 	%rd42, %r132;
	add.s64 	%rd43, %rd42, %rd6;
	shl.b64 	%rd44, %rd43, 2;
	add.s64 	%rd45, %rd1, %rd44;
	ld.global.f32 	%f76, [%rd45];
$L__BB3_18:
	shl.b32 	%r32, %r12, 2;
	add.s32 	%r33, %r29, %r32;
	st.shared.f32 	[%r33], %f76;
	add.s32 	%r133, %r33, %r30;
	st.shared.f32 	[%r133], %f76;
	add.s32 	%r34, %r31, %r12;
	setp.lt.u32 	%p11, %r34, %r5;
	@%p11 bra 	$L__BB3_20;
	sub.s32 	%r134, %r34, %r5;
	cvt.u64.u32 	%rd46, %r134;
	add.s64 	%rd47, %rd93, %rd46;
	shl.b64 	%rd48, %rd47, 2;
	add.s64 	%rd49, %rd2, %rd48;
	ld.global.f32 	%f77, [%rd49];
	bra.uni 	$L__BB3_21;
$L__BB3_20:
	div.s32 	%r135, %r34, %r86;
	not.b32 	%r136, %r135;
	add.s32 	%r137, %r3, %r136;
	mul.lo.s32 	%r138, %r135, %r86;
	sub.s32 	%r139, %r34, %r138;
	mad.lo.s32 	%r140, %r137, %r86, %r139;
	cvt.s64.s32 	%rd50, %r140;
	add.s64 	%rd51, %rd50, %rd6;
	shl.b64 	%rd52, %rd51, 2;
	add.s64 	%rd53, %rd1, %rd52;
	ld.global.f32 	%f77, [%rd53];
$L__BB3_21:
	add.s32 	%r35, %r33, %r32;
	st.shared.f32 	[%r35], %f77;
	add.s32 	%r141, %r35, %r30;
	st.shared.f32 	[%r141], %f77;
	add.s32 	%r36, %r34, %r12;
	setp.lt.u32 	%p12, %r36, %r5;
	@%p12 bra 	$L__BB3_23;
	sub.s32 	%r142, %r36, %r5;
	cvt.u64.u32 	%rd54, %r142;
	add.s64 	%rd55, %rd93, %rd54;
	shl.b64 	%rd56, %rd55, 2;
	add.s64 	%rd57, %rd2, %rd56;
	ld.global.f32 	%f78, [%rd57];
	bra.uni 	$L__BB3_24;
$L__BB3_23:
	div.s32 	%r143, %r36, %r86;
	not.b32 	%r144, %r143;
	add.s32 	%r145, %r3, %r144;
	mul.lo.s32 	%r146, %r143, %r86;
	sub.s32 	%r147, %r36, %r146;
	mad.lo.s32 	%r148, %r145, %r86, %r147;
	cvt.s64.s32 	%rd58, %r148;
	add.s64 	%rd59, %rd58, %rd6;
	shl.b64 	%rd60, %rd59, 2;
	add.s64 	%rd61, %rd1, %rd60;
	ld.global.f32 	%f78, [%rd61];
$L__BB3_24:
	add.s32 	%r149, %r35, %r32;
	st.shared.f32 	[%r149], %f78;
	add.s32 	%r150, %r149, %r30;
	st.shared.f32 	[%r150], %f78;
	add.s32 	%r327, %r36, %r12;
	setp.lt.u32 	%p13, %r327, %r4;
	@%p13 bra 	$L__BB3_12;
$L__BB3_25:
	ld.param.u32 	%r321, [_Z39_iterativeGpuVerticalandHorizontalShiftPfS_S_S_PKfS1_S1_iiiii_param_11];
	div.s32 	%r38, %r336, %r86;
	mul.lo.s32 	%r152, %r38, %r86;
	sub.s32 	%r39, %r336, %r152;
	cvt.u64.u32 	%rd62, %r336;
	add.s64 	%rd63, %rd5, %rd62;
	cvta.to.global.u64 	%rd64, %rd14;
	shl.b64 	%rd65, %rd63, 2;
	add.s64 	%rd66, %rd64, %rd65;
	ld.global.f32 	%f21, [%rd66];
	setp.lt.s32 	%p14, %r321, 1;
	mov.u32 	%r331, sharedMemory;
	@%p14 bra 	$L__BB3_44;
	cvt.u32.u64 	%r155, %rd5;
	shl.b32 	%r156, %r4, 2;
	mov.u32 	%r331, sharedMemory;
	add.s32 	%r330, %r331, %r156;
	sub.s32 	%r157, %r4, %r86;
	add.s32 	%r41, %r157, 1;
	mul.lo.s32 	%r42, %r85, %r84;
	add.s32 	%r43, %r6, -1;
	add.s32 	%r158, %r38, %r3;
	mul.lo.s32 	%r44, %r158, %r84;
	add.s32 	%r159, %r155, %r3;
	add.s32 	%r45, %r159, %r39;
	sub.s32 	%r46, %r42, %r84;
	add.s32 	%r47, %r336, %r12;
	max.u32 	%r160, %r4, %r47;
	setp.lt.u32 	%p15, %r47, %r4;
	selp.u32 	%r161, 1, 0, %p15;
	add.s32 	%r162, %r47, %r161;
	sub.s32 	%r163, %r160, %r162;
	div.u32 	%r48, %r163, %r12;
	setp.ge.s32 	%p16, %r336, %r86;
	setp.lt.s32 	%p17, %r336, %r41;
	and.pred  	%p1, %p16, %p17;
	mov.b32 	%r329, 0;
	not.pred 	%p24, %p1;
$L__BB3_27:
	mov.u32 	%r51, %r331;
	mov.u32 	%r331, %r330;
	@%p3 bra 	$L__BB3_43;
	setp.eq.s32 	%p19, %r39, 0;
	selp.u32 	%r164, -1, 0, %p15;
	add.s32 	%r165, %r48, %r164;
	and.b32  	%r166, %r165, 1;
	setp.eq.b32 	%p21, %r166, 1;
	or.pred  	%p22, %p21, %p19;
	selp.b32 	%r337, %r336, %r47, %p21;
	@%p22 bra 	$L__BB3_31;
	add.s32 	%r167, %r336, 1;
	rem.s32 	%r168, %r167, %r86;
	setp.eq.s32 	%p23, %r168, 0;
	or.pred  	%p25, %p23, %p24;
	mov.u32 	%r337, %r47;
	@%p25 bra 	$L__BB3_31;
	setp.ge.s32 	%p26, %r38, %r3;
	shl.b32 	%r169, %r336, 2;
	add.s32 	%r170, %r51, %r169;
	ld.shared.f32 	%f30, [%r170+-4];
	ld.shared.f32 	%f31, [%r170+4];
	shl.b32 	%r171, %r86, 2;
	add.s32 	%r172, %r170, %r171;
	ld.shared.f32 	%f32, [%r172];
	sub.s32 	%r173, %r336, %r86;
	shl.b32 	%r174, %r173, 2;
	add.s32 	%r175, %r51, %r174;
	ld.shared.f32 	%f33, [%r175];
	div.u32 	%r176, %r336, %r12;
	div.s32 	%r177, %r12, %r86;
	mul.lo.s32 	%r178, %r177, %r86;
	sub.s32 	%r179, %r12, %r178;
	mad.lo.s32 	%r180, %r177, %r84, %r179;
	selp.b32 	%r181, %r42, 0, %p2;
	selp.b32 	%r182, %r181, 0, %p26;
	mad.lo.s32 	%r183, %r180, %r176, %r45;
	setp.eq.s32 	%p28, %r1, %r43;
	setp.ge.s32 	%p29, %r39, %r3;
	selp.b32 	%r184, %r84, 0, %p29;
	selp.b32 	%r185, %r184, 0, %p28;
	add.s32 	%r186, %r185, %r182;
	sub.s32 	%r187, %r183, %r186;
	add.s32 	%r188, %r187, %r44;
	rem.s32 	%r189, %r188, %r84;
	setp.eq.s32 	%p30, %r189, 0;
	selp.f32 	%f34, 0f00000000, %f30, %p30;
	add.s32 	%r190, %r188, 1;
	rem.s32 	%r191, %r190, %r84;
	setp.eq.s32 	%p31, %r191, 0;
	selp.f32 	%f35, 0f00000000, %f31, %p31;
	setp.lt.s32 	%p32, %r188, %r84;
	selp.f32 	%f36, 0f00000000, %f33, %p32;
	setp.lt.s32 	%p33, %r188, %r46;
	selp.f32 	%f37, %f32, 0f00000000, %p33;
	mul.f32 	%f38, %f4, %f35;
	fma.rn.f32 	%f39, %f2, %f34, %f38;
	fma.rn.f32 	%f40, %f5, %f37, %f39;
	fma.rn.f32 	%f41, %f1, %f36, %f40;
	sub.f32 	%f42, %f21, %f41;
	div.rn.f32 	%f43, %f42, %f3;
	add.s32 	%r192, %r331, %r169;
	st.shared.f32 	[%r192], %f43;
$L__BB3_31:
	setp.lt.u32 	%p34, %r47, %r4;
	selp.s32 	%r193, -1, 0, %p34;
	setp.eq.s32 	%p35, %r48, %r193;
	@%p35 bra 	$L__BB3_43;
$L__BB3_32:
	rem.s32 	%r67, %r337, %r86;
	setp.eq.s32 	%p36, %r67, 0;
	@%p36 bra 	$L__BB3_37;
	add.s32 	%r194, %r337, 1;
	rem.s32 	%r195, %r194, %r86;
	setp.eq.s32 	%p37, %r195, 0;
	setp.lt.s32 	%p38, %r337, %r86;
	or.pred  	%p39, %p38, %p37;
	setp.ge.s32 	%p40, %r337, %r41;
	or.pred  	%p41, %p39, %p40;
	@%p41 bra 	$L__BB3_37;
	setp.ne.s32 	%p42, %r2, %r7;
	shl.b32 	%r197, %r337, 2;
	add.s32 	%r198, %r51, %r197;
	ld.shared.f32 	%f22, [%r198+-4];
	ld.shared.f32 	%f23, [%r198+4];
	shl.b32 	%r199, %r86, 2;
	add.s32 	%r200, %r198, %r199;
	ld.shared.f32 	%f24, [%r200];
	sub.s32 	%r201, %r337, %r86;
	shl.b32 	%r202, %r201, 2;
	add.s32 	%r203, %r51, %r202;
	ld.shared.f32 	%f25, [%r203];
	mov.b32 	%r338, 0;
	@%p42 bra 	$L__BB3_36;
	div.s32 	%r204, %r337, %r86;
	setp.lt.s32 	%p43, %r204, %r3;
	selp.b32 	%r338, 0, %r42, %p43;
$L__BB3_36:
	setp.eq.s32 	%p44, %r1, %r43;
	setp.ge.s32 	%p45, %r67, %r3;
	selp.b32 	%r205, %r84, 0, %p45;
	selp.b32 	%r206, %r205, 0, %p44;
	div.s32 	%r207, %r12, %r86;
	mul.lo.s32 	%r208, %r207, %r86;
	sub.s32 	%r209, %r12, %r208;
	mad.lo.s32 	%r210, %r207, %r84, %r209;
	div.u32 	%r211, %r337, %r12;
	mad.lo.s32 	%r212, %r210, %r211, %r45;
	add.s32 	%r213, %r206, %r338;
	sub.s32 	%r214, %r212, %r213;
	add.s32 	%r215, %r214, %r44;
	rem.s32 	%r216, %r215, %r84;
	setp.eq.s32 	%p46, %r216, 0;
	selp.f32 	%f44, 0f00000000, %f22, %p46;
	add.s32 	%r217, %r215, 1;
	rem.s32 	%r218, %r217, %r84;
	setp.eq.s32 	%p47, %r218, 0;
	selp.f32 	%f45, 0f00000000, %f23, %p47;
	setp.lt.s32 	%p48, %r215, %r84;
	selp.f32 	%f46, 0f00000000, %f25, %p48;
	setp.lt.s32 	%p49, %r215, %r46;
	selp.f32 	%f47, %f24, 0f00000000, %p49;
	mul.f32 	%f48, %f4, %f45;
	fma.rn.f32 	%f49, %f2, %f44, %f48;
	fma.rn.f32 	%f50, %f5, %f47, %f49;
	fma.rn.f32 	%f51, %f1, %f46, %f50;
	sub.f32 	%f52, %f21, %f51;
	div.rn.f32 	%f53, %f52, %f3;
	shl.b32 	%r219, %r337, 2;
	add.s32 	%r220, %r331, %r219;
	st.shared.f32 	[%r220], %f53;
$L__BB3_37:
	add.s32 	%r70, %r337, %r12;
	rem.s32 	%r71, %r70, %r86;
	setp.eq.s32 	%p50, %r71, 0;
	@%p50 bra 	$L__BB3_42;
	add.s32 	%r221, %r70, 1;
	rem.s32 	%r222, %r221, %r86;
	setp.eq.s32 	%p51, %r222, 0;
	setp.lt.s32 	%p52, %r70, %r86;
	or.pred  	%p53, %p52, %p51;
	setp.ge.s32 	%p54, %r70, %r41;
	or.pred  	%p55, %p53, %p54;
	@%p55 bra 	$L__BB3_42;
	setp.ne.s32 	%p56, %r2, %r7;
	shl.b32 	%r224, %r70, 2;
	add.s32 	%r225, %r51, %r224;
	ld.shared.f32 	%f26, [%r225+-4];
	ld.shared.f32 	%f27, [%r225+4];
	shl.b32 	%r226, %r86, 2;
	add.s32 	%r227, %r225, %r226;
	ld.shared.f32 	%f28, [%r227];
	sub.s32 	%r228, %r70, %r86;
	shl.b32 	%r229, %r228, 2;
	add.s32 	%r230, %r51, %r229;
	ld.shared.f32 	%f29, [%r230];
	mov.b32 	%r339, 0;
	@%p56 bra 	$L__BB3_41;
	div.s32 	%r231, %r70, %r86;
	setp.lt.s32 	%p57, %r231, %r3;
	selp.b32 	%r339, 0, %r42, %p57;
$L__BB3_41:
	setp.eq.s32 	%p58, %r1, %r43;
	setp.ge.s32 	%p59, %r71, %r3;
	selp.b32 	%r232, %r84, 0, %p59;
	selp.b32 	%r233, %r232, 0, %p58;
	div.s32 	%r234, %r12, %r86;
	mul.lo.s32 	%r235, %r234, %r86;
	sub.s32 	%r236, %r12, %r235;
	mad.lo.s32 	%r237, %r234, %r84, %r236;
	div.u32 	%r238, %r70, %r12;
	mad.lo.s32 	%r239, %r237, %r238, %r45;
	add.s32 	%r240, %r233, %r339;
	sub.s32 	%r241, %r239, %r240;
	add.s32 	%r242, %r241, %r44;
	rem.s32 	%r243, %r242, %r84;
	setp.eq.s32 	%p60, %r243, 0;
	selp.f32 	%f54, 0f00000000, %f26, %p60;
	add.s32 	%r244, %r242, 1;
	rem.s32 	%r245, %r244, %r84;
	setp.eq.s32 	%p61, %r245, 0;
	selp.f32 	%f55, 0f00000000, %f27, %p61;
	setp.lt.s32 	%p62, %r242, %r84;
	selp.f32 	%f56, 0f00000000, %f29, %p62;
	setp.lt.s32 	%p63, %r242, %r46;
	selp.f32 	%f57, %f28, 0f00000000, %p63;
	mul.f32 	%f58, %f4, %f55;
	fma.rn.f32 	%f59, %f2, %f54, %f58;
	fma.rn.f32 	%f60, %f5, %f57, %f59;
	fma.rn.f32 	%f61, %f1, %f56, %f60;
	sub.f32 	%f62, %f21, %f61;
	div.rn.f32 	%f63, %f62, %f3;
	shl.b32 	%r246, %r70, 2;
	add.s32 	%r247, %r331, %r246;
	st.shared.f32 	[%r247], %f63;
$L__BB3_42:
	add.s32 	%r337, %r70, %r12;
	setp.lt.u32 	%p64, %r337, %r4;
	@%p64 bra 	$L__BB3_32;
$L__BB3_43:
	ld.param.u32 	%r322, [_Z39_iterativeGpuVerticalandHorizontalShiftPfS_S_S_PKfS1_S1_iiiii_param_11];
	bar.sync 	0;
	add.s32 	%r329, %r329, 1;
	setp.eq.s32 	%p65, %r329, %r322;
	mov.u32 	%r330, %r51;
	@%p65 bra 	$L__BB3_44;
	bra.uni 	$L__BB3_27;
$L__BB3_44:
	setp.ge.u32 	%p66, %r336, %r5;
	@%p66 bra 	$L__BB3_51;
	add.s32 	%r248, %r336, %r12;
	max.u32 	%r249, %r5, %r248;
	setp.lt.u32 	%p67, %r248, %r5;
	selp.u32 	%r250, 1, 0, %p67;
	add.s32 	%r251, %r248, %r250;
	sub.s32 	%r252, %r249, %r251;
	div.u32 	%r253, %r252, %r12;
	add.s32 	%r55, %r253, %r250;
	and.b32  	%r254, %r55, 3;
	setp.eq.s32 	%p68, %r254, 3;
	@%p68 bra 	$L__BB3_48;
	mul.wide.u32 	%rd67, %r9, %r10;
	add.s64 	%rd68, %rd67, %rd6;
	cvt.u64.u32 	%rd69, %r8;
	add.s64 	%rd70, %rd68, %rd69;
	shl.b64 	%rd94, %rd70, 2;
	mul.wide.u32 	%rd11, %r12, 4;
	add.s32 	%r255, %r55, 1;
	and.b32  	%r256, %r255, 3;
	neg.s32 	%r334, %r256;
$L__BB3_47:
	.pragma "nounroll";
	div.s32 	%r257, %r336, %r86;
	mul.lo.s32 	%r258, %r257, %r86;
	sub.s32 	%r259, %r336, %r258;
	mul.lo.s32 	%r260, %r259, %r86;
	add.s32 	%r261, %r260, %r257;
	shl.b32 	%r262, %r261, 2;
	add.s32 	%r263, %r331, %r262;
	ld.shared.f32 	%f64, [%r263];
	add.s64 	%rd71, %rd4, %rd94;
	st.global.f32 	[%rd71], %f64;
	not.b32 	%r264, %r257;
	add.s32 	%r265, %r86, %r264;
	add.s32 	%r266, %r265, %r260;
	shl.b32 	%r267, %r266, 2;
	add.s32 	%r268, %r331, %r267;
	ld.shared.f32 	%f65, [%r268];
	add.s64 	%rd72, %rd3, %rd94;
	st.global.f32 	[%rd72], %f65;
	add.s32 	%r336, %r336, %r12;
	add.s64 	%rd94, %rd94, %rd11;
	add.s32 	%r334, %r334, 1;
	setp.ne.s32 	%p69, %r334, 0;
	@%p69 bra 	$L__BB3_47;
$L__BB3_48:
	setp.lt.u32 	%p70, %r55, 3;
	@%p70 bra 	$L__BB3_51;
	shl.b32 	%r269, %r12, 1;
	add.s32 	%r342, %r336, %r269;
	shl.b32 	%r63, %r12, 2;
	mad.lo.s32 	%r341, %r12, 3, %r336;
	add.s32 	%r340, %r336, %r12;
$L__BB3_50:
	div.s32 	%r270, %r336, %r86;
	mul.lo.s32 	%r271, %r270, %r86;
	sub.s32 	%r272, %r336, %r271;
	mul.lo.s32 	%r273, %r272, %r86;
	add.s32 	%r274, %r273, %r270;
	shl.b32 	%r275, %r274, 2;
	add.s32 	%r276, %r331, %r275;
	ld.shared.f32 	%f66, [%r276];
	cvt.u64.u32 	%rd73, %r336;
	add.s64 	%rd74, %rd73, %rd6;
	shl.b64 	%rd75, %rd74, 2;
	add.s64 	%rd76, %rd4, %rd75;
	st.global.f32 	[%rd76], %f66;
	not.b32 	%r277, %r270;
	add.s32 	%r278, %r86, %r277;
	add.s32 	%r279, %r278, %r273;
	shl.b32 	%r280, %r279, 2;
	add.s32 	%r281, %r331, %r280;
	ld.shared.f32 	%f67, [%r281];
	add.s64 	%rd77, %rd3, %rd75;
	st.global.f32 	[%rd77], %f67;
	add.s32 	%r282, %r336, %r12;
	div.s32 	%r283, %r340, %r86;
	mul.lo.s32 	%r284, %r283, %r86;
	sub.s32 	%r285, %r340, %r284;
	mul.lo.s32 	%r286, %r285, %r86;
	add.s32 	%r287, %r286, %r283;
	shl.b32 	%r288, %r287, 2;
	add.s32 	%r289, %r331, %r288;
	ld.shared.f32 	%f68, [%r289];
	cvt.u64.u32 	%rd78, %r340;
	add.s64 	%rd79, %rd78, %rd6;
	shl.b64 	%rd80, %rd79, 2;
	add.s64 	%rd81, %rd4, %rd80;
	st.global.f32 	[%rd81], %f68;
	not.b32 	%r290, %r283;
	add.s32 	%r291, %r86, %r290;
	add.s32 	%r292, %r291, %r286;
	shl.b32 	%r293, %r292, 2;
	add.s32 	%r294, %r331, %r293;
	ld.shared.f32 	%f69, [%r294];
	add.s64 	%rd82, %rd3, %rd80;
	st.global.f32 	[%rd82], %f69;
	add.s32 	%r295, %r282, %r12;
	div.s32 	%r296, %r342, %r86;
	mul.lo.s32 	%r297, %r296, %r86;
	sub.s32 	%r298, %r342, %r297;
	mul.lo.s32 	%r299, %r298, %r86;
	add.s32 	%r300, %r299, %r296;
	shl.b32 	%r301, %r300, 2;
	add.s32 	%r302, %r331, %r301;
	ld.shared.f32 	%f70, [%r302];
	cvt.u64.u32 	%rd83, %r342;
	add.s64 	%rd84, %rd83, %rd6;
	shl.b64 	%rd85, %rd84, 2;
	add.s64 	%rd86, %rd4, %rd85;
	st.global.f32 	[%rd86], %f70;
	not.b32 	%r303, %r296;
	add.s32 	%r304, %r86, %r303;
	add.s32 	%r305, %r304, %r299;
	shl.b32 	%r306, %r305, 2;
	add.s32 	%r307, %r331, %r306;
	ld.shared.f32 	%f71, [%r307];
	add.s64 	%rd87, %rd3, %rd85;
	st.global.f32 	[%rd87], %f71;
	add.s32 	%r308, %r295, %r12;
	div.s32 	%r309, %r341, %r86;
	mul.lo.s32 	%r310, %r309, %r86;
	sub.s32 	%r311, %r341, %r310;
	mul.lo.s32 	%r312, %r311, %r86;
	add.s32 	%r313, %r312, %r309;
	shl.b32 	%r314, %r313, 2;
	add.s32 	%r315, %r331, %r314;
	ld.shared.f32 	%f72, [%r315];
	cvt.u64.u32 	%rd88, %r341;
	add.s64 	%rd89, %rd88, %rd6;
	shl.b64 	%rd90, %rd89, 2;
	add.s64 	%rd91, %rd4, %rd90;
	st.global.f32 	[%rd91], %f72;
	not.b32 	%r316, %r309;
	add.s32 	%r317, %r86, %r316;
	add.s32 	%r318, %r317, %r312;
	shl.b32 	%r319, %r318, 2;
	add.s32 	%r320, %r331, %r319;
	ld.shared.f32 	%f73, [%r320];
	add.s64 	%rd92, %rd3, %rd90;
	st.global.f32 	[%rd92], %f73;
	add.s32 	%r336, %r308, %r12;
	add.s32 	%r342, %r342, %r63;
	add.s32 	%r341, %r341, %r63;
	add.s32 	%r340, %r340, %r63;
	setp.lt.u32 	%p71, %r336, %r5;
	@%p71 bra 	$L__BB3_50;
$L__BB3_51:
	ret;

}
	// .globl	_Z26_iterativeGpuVerticalShiftPfS_S_S_PKfS1_S1_iiiii
.visible .entry _Z26_iterativeGpuVerticalShiftPfS_S_S_PKfS1_S1_iiiii(
	.param .u64 .ptr .align 1 _Z26_iterativeGpuVerticalShiftPfS_S_S_PKfS1_S1_iiiii_param_0,
	.param .u64 .ptr .align 1 _Z26_iterativeGpuVerticalShiftPfS_S_S_PKfS1_S1_iiiii_param_1,
	.param .u64 .ptr .align 1 _Z26_iterativeGpuVerticalShiftPfS_S_S_PKfS1_S1_iiiii_param_2,
	.param .u64 .ptr .align 1 _Z26_iterativeGpuVerticalShiftPfS_S_S_PKfS1_S1_iiiii_param_3,
	.param .u64 .ptr .align 1 _Z26_iterativeGpuVerticalShiftPfS_S_S_PKfS1_S1_iiiii_param_4,
	.param .u64 .ptr .align 1 _Z26_iterativeGpuVerticalShiftPfS_S_S_PKfS1_S1_iiiii_param_5,
	.param .u64 .ptr .align 1 _Z26_iterativeGpuVerticalShiftPfS_S_S_PKfS1_S1_iiiii_param_6,
	.param .u32 _Z26_iterativeGpuVerticalShiftPfS_S_S_PKfS1_S1_iiiii_param_7,
	.param .u32 _Z26_iterativeGpuVerticalShiftPfS_S_S_PKfS1_S1_iiiii_param_8,
	.param .u32 _Z26_iterativeGpuVerticalShiftPfS_S_S_PKfS1_S1_iiiii_param_9,
	.param .u32 _Z26_iterativeGpuVerticalShiftPfS_S_S_PKfS1_S1_iiiii_param_10,
	.param .u32 _Z26_iterativeGpuVerticalShiftPfS_S_S_PKfS1_S1_iiiii_param_11
)
{
	.reg .pred 	%p<65>;
	.reg .b32 	%r<332>;
	.reg .b32 	%f<79>;
	.reg .b64 	%rd<95>;

	ld.param.u64 	%rd15, [_Z26_iterativeGpuVerticalShiftPfS_S_S_PKfS1_S1_iiiii_param_0];
	ld.param.u64 	%rd16, [_Z26_iterativeGpuVerticalShiftPfS_S_S_PKfS1_S1_iiiii_param_1];
	ld.param.u64 	%rd17, [_Z26_iterativeGpuVerticalShiftPfS_S_S_PKfS1_S1_iiiii_param_2];
	ld.param.u64 	%rd18, [_Z26_iterativeGpuVerticalShiftPfS_S_S_PKfS1_S1_iiiii_param_3];
	ld.param.u64 	%rd14, [_Z26_iterativeGpuVerticalShiftPfS_S_S_PKfS1_S1_iiiii_param_5];
	ld.param.u64 	%rd19, [_Z26_iterativeGpuVerticalShiftPfS_S_S_PKfS1_S1_iiiii_param_6];
	ld.param.u32 	%r97, [_Z26_iterativeGpuVerticalShiftPfS_S_S_PKfS1_S1_iiiii_param_7];
	ld.param.u32 	%r98, [_Z26_iterativeGpuVerticalShiftPfS_S_S_PKfS1_S1_iiiii_param_8];
	ld.param.u32 	%r99, [_Z26_iterativeGpuVerticalShiftPfS_S_S_PKfS1_S1_iiiii_param_10];
	ld.param.u32 	%r100, [_Z26_iterativeGpuVerticalShiftPfS_S_S_PKfS1_S1_iiiii_param_11];
	cvta.to.global.u64 	%rd1, %rd16;
	cvta.to.global.u64 	%rd2, %rd15;
	cvta.to.global.u64 	%rd3, %rd17;
	cvta.to.global.u64 	%rd4, %rd18;
	cvta.to.global.u64 	%rd20, %rd19;
	mov.u32 	%r101, %ctaid.x;
	mov.u32 	%r1, %ctaid.y;
	mad.lo.s32 	%r102, %r97, %r1, %r101;
	mul.lo.s32 	%r103, %r102, %r99;
	shr.u32 	%r104, %r99, 31;
	add.s32 	%r105, %r99, %r104;
	shr.s32 	%r2, %r105, 1;
	cvt.s64.s32 	%rd5, %r103;
	ld.global.f32 	%f1, [%rd20];
	ld.global.f32 	%f2, [%rd20+4];
	ld.global.f32 	%f3, [%rd20+8];
	ld.global.f32 	%f4, [%rd20+12];
	ld.global.f32 	%f5, [%rd20+16];
	mul.lo.s32 	%r3, %r99, %r99;
	shr.u32 	%r4, %r3, 1;
	mov.u32 	%r5, %nctaid.x;
	mul.lo.s32 	%r6, %r1, %r5;
	add.s32 	%r106, %r6, %r101;
	mul.lo.s32 	%r107, %r4, %r106;
	cvt.s64.s32 	%rd6, %r107;
	setp.eq.s32 	%p2, %r101, 0;
	@%p2 bra 	$L__BB4_2;
	neg.s32 	%r108, %r4;
	cvt.s64.s32 	%rd21, %r108;
	add.s64 	%rd93, %rd6, %rd21;
	bra.uni 	$L__BB4_3;
$L__BB4_2:
	add.s32 	%r109, %r5, %r6;
	add.s32 	%r110, %r109, -1;
	mul.lo.s32 	%r111, %r4, %r110;
	cvt.u64.u32 	%rd93, %r111;
$L__BB4_3:
	mov.u32 	%r7, %tid.x;
	mov.u32 	%r8, %tid.y;
	mov.u32 	%r9, %ntid.x;
	mad.lo.s32 	%r323, %r8, %r9, %r7;
	mov.u32 	%r112, %ntid.y;
	mul.lo.s32 	%r11, %r9, %r112;
	setp.ge.u32 	%p3, %r323, %r3;
	@%p3 bra 	$L__BB4_25;
	add.s32 	%r113, %r99, -1;
	shr.u32 	%r114, %r113, 31;
	add.s32 	%r115, %r113, %r114;
	shr.s32 	%r13, %r115, 1;
	not.b32 	%r12, %r13;
	add.s32 	%r116, %r323, %r11;
	max.u32 	%r117, %r3, %r116;
	setp.lt.u32 	%p4, %r116, %r3;
	selp.u32 	%r118, 1, 0, %p4;
	add.s32 	%r119, %r116, %r118;
	sub.s32 	%r120, %r117, %r119;
	div.u32 	%r121, %r120, %r11;
	add.s32 	%r14, %r121, %r118;
	and.b32  	%r122, %r14, 3;
	setp.eq.s32 	%p5, %r122, 3;
	mov.u32 	%r313, %r323;
	@%p5 bra 	$L__BB4_10;
	shl.b32 	%r15, %r3, 2;
	shl.b32 	%r123, %r323, 2;
	mov.u32 	%r124, sharedMemory;
	add.s32 	%r311, %r124, %r123;
	shl.b32 	%r17, %r11, 2;
	add.s32 	%r125, %r14, 1;
	and.b32  	%r126, %r125, 3;
	neg.s32 	%r310, %r126;
	mov.u32 	%r313, %r323;
$L__BB4_6:
	.pragma "nounroll";
	rem.s32 	%r22, %r313, %r99;
	setp.lt.s32 	%p6, %r22, %r2;
	@%p6 bra 	$L__BB4_8;
	add.s32 	%r127, %r12, %r22;
	div.s32 	%r128, %r313, %r99;
	mad.lo.s32 	%r129, %r127, %r99, %r128;
	cvt.s64.s32 	%rd22, %r129;
	add.s64 	%rd23, %rd22, %rd6;
	shl.b64 	%rd24, %rd23, 2;
	add.s64 	%rd25, %rd2, %rd24;
	ld.global.f32 	%f74, [%rd25];
	bra.uni 	$L__BB4_9;
$L__BB4_8:
	sub.s32 	%r130, %r13, %r22;
	div.s32 	%r131, %r313, %r99;
	mad.lo.s32 	%r132, %r130, %r99, %r131;
	cvt.s64.s32 	%rd26, %r132;
	add.s64 	%rd27, %rd93, %rd26;
	shl.b64 	%rd28, %rd27, 2;
	add.s64 	%rd29, %rd1, %rd28;
	ld.global.f32 	%f74, [%rd29];
$L__BB4_9:
	st.shared.f32 	[%r311], %f74;
	add.s32 	%r133, %r311, %r15;
	st.shared.f32 	[%r133], %f74;
	add.s32 	%r313, %r313, %r11;
	add.s32 	%r311, %r311, %r17;
	add.s32 	%r310, %r310, 1;
	setp.ne.s32 	%p7, %r310, 0;
	@%p7 bra 	$L__BB4_6;
$L__BB4_10:
	setp.lt.u32 	%p8, %r14, 3;
	@%p8 bra 	$L__BB4_25;
	mov.u32 	%r141, sharedMemory;
	shl.b32 	%r30, %r3, 2;
$L__BB4_12:
	rem.s32 	%r28, %r313, %r99;
	setp.ge.s32 	%p9, %r28, %r2;
	@%p9 bra 	$L__BB4_14;
	sub.s32 	%r137, %r13, %r28;
	div.s32 	%r138, %r313, %r99;
	mad.lo.s32 	%r139, %r137, %r99, %r138;
	cvt.s64.s32 	%rd34, %r139;
	add.s64 	%rd35, %rd93, %rd34;
	shl.b64 	%rd36, %rd35, 2;
	add.s64 	%rd37, %rd1, %rd36;
	ld.global.f32 	%f75, [%rd37];
	bra.uni 	$L__BB4_15;
$L__BB4_14:
	add.s32 	%r134, %r12, %r28;
	div.s32 	%r135, %r313, %r99;
	mad.lo.s32 	%r136, %r134, %r99, %r135;
	cvt.s64.s32 	%rd30, %r136;
	add.s64 	%rd31, %rd30, %rd6;
	shl.b64 	%rd32, %rd31, 2;
	add.s64 	%rd33, %rd2, %rd32;
	ld.global.f32 	%f75, [%rd33];
$L__BB4_15:
	shl.b32 	%r140, %r313, 2;
	add.s32 	%r29, %r141, %r140;
	st.shared.f32 	[%r29], %f75;
	add.s32 	%r142, %r29, %r30;
	st.shared.f32 	[%r142], %f75;
	add.s32 	%r31, %r313, %r11;
	rem.s32 	%r32, %r31, %r99;
	setp.lt.s32 	%p10, %r32, %r2;
	@%p10 bra 	$L__BB4_17;
	add.s32 	%r143, %r12, %r32;
	div.s32 	%r144, %r31, %r99;
	mad.lo.s32 	%r145, %r143, %r99, %r144;
	cvt.s64.s32 	%rd38, %r145;
	add.s64 	%rd39, %rd38, %rd6;
	shl.b64 	%rd40, %rd39, 2;
	add.s64 	%rd41, %rd2, %rd40;
	ld.global.f32 	%f76, [%rd41];
	bra.uni 	$L__BB4_18;
$L__BB4_17:
	sub.s32 	%r146, %r13, %r32;
	div.s32 	%r147, %r31, %r99;
	mad.lo.s32 	%r148, %r146, %r99, %r147;
	cvt.s64.s32 	%rd42, %r148;
	add.s64 	%rd43, %rd93, %rd42;
	shl.b64 	%rd44, %rd43, 2;
	add.s64 	%rd45, %rd1, %rd44;
	ld.global.f32 	%f76, [%rd45];
$L__BB4_18:
	shl.b32 	%r33, %r11, 2;
	add.s32 	%r34, %r29, %r33;
	st.shared.f32 	[%r34], %f76;
	add.s32 	%r149, %r34, %r30;
	st.shared.f32 	[%r149], %f76;
	add.s32 	%r35, %r31, %r11;
	rem.s32 	%r36, %r35, %r99;
	setp.lt.s32 	%p11, %r36, %r2;
	@%p11 bra 	$L__BB4_20;
	add.s32 	%r150, %r12, %r36;
	div.s32 	%r151, %r35, %r99;
	mad.lo.s32 	%r152, %r150, %r99, %r151;
	cvt.s64.s32 	%rd46, %r152;
	add.s64 	%rd47, %rd46, %rd6;
	shl.b64 	%rd48, %rd47, 2;
	add.s64 	%rd49, %rd2, %rd48;
	ld.global.f32 	%f77, [%rd49];
	bra.uni 	$L__BB4_21;
$L__BB4_20:
	sub.s32 	%r153, %r13, %r36;
	div.s32 	%r154, %r35, %r99;
	mad.lo.s32 	%r155, %r153, %r99, %r154;
	cvt.s64.s32 	%rd50, %r155;
	add.s64 	%rd51, %rd93, %rd50;
	shl.b64 	%rd52, %rd51, 2;
	add.s64 	%rd53, %rd1, %rd52;
	ld.global.f32 	%f77, [%rd53];
$L__BB4_21:
	add.s32 	%r37, %r34, %r33;
	st.shared.f32 	[%r37], %f77;
	add.s32 	%r156, %r37, %r30;
	st.shared.f32 	[%r156], %f77;
	add.s32 	%r38, %r35, %r11;
	rem.s32 	%r39, %r38, %r99;
	setp.lt.s32 	%p12, %r39, %r2;
	@%p12 bra 	$L__BB4_23;
	add.s32 	%r157, %r12, %r39;
	div.s32 	%r158, %r38, %r99;
	mad.lo.s32 	%r159, %r157, %r99, %r158;
	cvt.s64.s32 	%rd54, %r159;
	add.s64 	%rd55, %rd54, %rd6;
	shl.b64 	%rd56, %rd55, 2;
	add.s64 	%rd57, %rd2, %rd56;
	ld.global.f32 	%f78, [%rd57];
	bra.uni 	$L__BB4_24;
$L__BB4_23:
	sub.s32 	%r160, %r13, %r39;
	div.s32 	%r161, %r38, %r99;
	mad.lo.s32 	%r162, %r160, %r99, %r161;
	cvt.s64.s32 	%rd58, %r162;
	add.s64 	%rd59, %rd93, %rd58;
	shl.b64 	%rd60, %rd59, 2;
	add.s64 	%rd61, %rd1, %rd60;
	ld.global.f32 	%f78, [%rd61];
$L__BB4_24:
	add.s32 	%r163, %r37, %r33;
	st.shared.f32 	[%r163], %f78;
	add.s32 	%r164, %r163, %r30;
	st.shared.f32 	[%r164], %f78;
	add.s32 	%r313, %r38, %r11;
	setp.lt.u32 	%p13, %r313, %r3;
	@%p13 bra 	$L__BB4_12;
$L__BB4_25:
	div.s32 	%r41, %r323, %r99;
	mul.lo.s32 	%r166, %r41, %r99;
	sub.s32 	%r42, %r323, %r166;
	cvt.u64.u32 	%rd62, %r323;
	add.s64 	%rd63, %rd5, %rd62;
	cvta.to.global.u64 	%rd64, %rd14;
	shl.b64 	%rd65, %rd63, 2;
	add.s64 	%rd66, %rd64, %rd65;
	ld.global.f32 	%f21, [%rd66];
	setp.lt.s32 	%p14, %r100, 1;
	mov.u32 	%r317, sharedMemory;
	@%p14 bra 	$L__BB4_44;
	cvt.u32.u64 	%r169, %rd5;
	shl.b32 	%r170, %r3, 2;
	mov.u32 	%r317, sharedMemory;
	add.s32 	%r316, %r317, %r170;
	not.b32 	%r171, %r99;
	add.s32 	%r44, %r3, %r171;
	mul.lo.s32 	%r45, %r98, %r97;
	mov.u32 	%r172, %nctaid.y;
	add.s32 	%r46, %r172, -1;
	add.s32 	%r173, %r41, %r2;
	mul.lo.s32 	%r47, %r173, %r97;
	add.s32 	%r48, %r42, %r169;
	sub.s32 	%r49, %r45, %r97;
	add.s32 	%r50, %r323, %r11;
	max.u32 	%r174, %r3, %r50;
	setp.lt.u32 	%p15, %r50, %r3;
	selp.u32 	%r175, 1, 0, %p15;
	add.s32 	%r176, %r50, %r175;
	sub.s32 	%r177, %r174, %r176;
	div.u32 	%r51, %r177, %r11;
	add.s32 	%r178, %r51, %r175;
	and.b32  	%r52, %r178, 1;
	setp.ge.s32 	%p16, %r323, %r99;
	setp.lt.s32 	%p17, %r323, %r44;
	and.pred  	%p1, %p16, %p17;
	sub.s32 	%r53, %r323, %r99;
	mov.b32 	%r315, 0;
	not.pred 	%p23, %p1;
	shl.b32 	%r185, %r53, 2;
$L__BB4_27:
	mov.u32 	%r56, %r317;
	mov.u32 	%r317, %r316;
	@%p3 bra 	$L__BB4_43;
	setp.eq.s32 	%p19, %r42, 0;
	setp.ne.s32 	%p20, %r52, 0;
	or.pred  	%p21, %p20, %p19;
	selp.b32 	%r324, %r323, %r50, %p20;
	@%p21 bra 	$L__BB4_31;
	add.s32 	%r179, %r323, 1;
	rem.s32 	%r180, %r179, %r99;
	setp.eq.s32 	%p22, %r180, 0;
	or.pred  	%p24, %p22, %p23;
	mov.u32 	%r324, %r50;
	@%p24 bra 	$L__BB4_31;
	setp.ge.s32 	%p25, %r41, %r2;
	setp.eq.s32 	%p26, %r1, %r46;
	shl.b32 	%r181, %r323, 2;
	add.s32 	%r182, %r56, %r181;
	ld.shared.f32 	%f30, [%r182+-4];
	ld.shared.f32 	%f31, [%r182+4];
	shl.b32 	%r183, %r99, 2;
	add.s32 	%r184, %r182, %r183;
	ld.shared.f32 	%f32, [%r184];
	add.s32 	%r186, %r56, %r185;
	ld.shared.f32 	%f33, [%r186];
	div.u32 	%r187, %r323, %r11;
	div.s32 	%r188, %r11, %r99;
	mul.lo.s32 	%r189, %r188, %r99;
	sub.s32 	%r190, %r11, %r189;
	mad.lo.s32 	%r191, %r188, %r97, %r190;
	selp.b32 	%r192, %r45, 0, %p26;
	selp.b32 	%r193, %r192, 0, %p25;
	mad.lo.s32 	%r194, %r191, %r187, %r48;
	sub.s32 	%r195, %r194, %r193;
	add.s32 	%r196, %r195, %r47;
	rem.s32 	%r197, %r196, %r97;
	setp.eq.s32 	%p27, %r197, 0;
	selp.f32 	%f34, 0f00000000, %f30, %p27;
	add.s32 	%r198, %r196, 1;
	rem.s32 	%r199, %r198, %r97;
	setp.eq.s32 	%p28, %r199, 0;
	selp.f32 	%f35, 0f00000000, %f31, %p28;
	setp.lt.s32 	%p29, %r196, %r97;
	selp.f32 	%f36, 0f00000000, %f33, %p29;
	setp.lt.s32 	%p30, %r196, %r49;
	selp.f32 	%f37, %f32, 0f00000000, %p30;
	mul.f32 	%f38, %f4, %f35;
	fma.rn.f32 	%f39, %f2, %f34, %f38;
	fma.rn.f32 	%f40, %f5, %f37, %f39;
	fma.rn.f32 	%f41, %f1, %f36, %f40;
	sub.f32 	%f42, %f21, %f41;
	div.rn.f32 	%f43, %f42, %f3;
	add.s32 	%r200, %r317, %r181;
	st.shared.f32 	[%r200], %f43;
$L__BB4_31:
	selp.s32 	%r201, -1, 0, %p15;
	setp.eq.s32 	%p32, %r51, %r201;
	@%p32 bra 	$L__BB4_43;
$L__BB4_32:
	rem.s32 	%r202, %r324, %r99;
	setp.eq.s32 	%p33, %r202, 0;
	@%p33 bra 	$L__BB4_37;
	add.s32 	%r203, %r324, 1;
	rem.s32 	%r204, %r203, %r99;
	setp.eq.s32 	%p34, %r204, 0;
	setp.lt.s32 	%p35, %r324, %r99;
	or.pred  	%p36, %p35, %p34;
	setp.ge.s32 	%p37, %r324, %r44;
	or.pred  	%p38, %p36, %p37;
	@%p38 bra 	$L__BB4_37;
	setp.ne.s32 	%p39, %r1, %r46;
	shl.b32 	%r206, %r324, 2;
	add.s32 	%r207, %r56, %r206;
	ld.shared.f32 	%f22, [%r207+-4];
	ld.shared.f32 	%f23, [%r207+4];
	shl.b32 	%r208, %r99, 2;
	add.s32 	%r209, %r207, %r208;
	ld.shared.f32 	%f24, [%r209];
	sub.s32 	%r210, %r324, %r99;
	shl.b32 	%r211, %r210, 2;
	add.s32 	%r212, %r56, %r211;
	ld.shared.f32 	%f25, [%r212];
	mov.b32 	%r325, 0;
	@%p39 bra 	$L__BB4_36;
	div.s32 	%r213, %r324, %r99;
	setp.lt.s32 	%p40, %r213, %r2;
	selp.b32 	%r325, 0, %r45, %p40;
$L__BB4_36:
	div.s32 	%r214, %r11, %r99;
	mul.lo.s32 	%r215, %r214, %r99;
	sub.s32 	%r216, %r11, %r215;
	mad.lo.s32 	%r217, %r214, %r97, %r216;
	div.u32 	%r218, %r324, %r11;
	mad.lo.s32 	%r219, %r217, %r218, %r48;
	sub.s32 	%r220, %r219, %r325;
	add.s32 	%r221, %r220, %r47;
	rem.s32 	%r222, %r221, %r97;
	setp.eq.s32 	%p41, %r222, 0;
	selp.f32 	%f44, 0f00000000, %f22, %p41;
	add.s32 	%r223, %r221, 1;
	rem.s32 	%r224, %r223, %r97;
	setp.eq.s32 	%p42, %r224, 0;
	selp.f32 	%f45, 0f00000000, %f23, %p42;
	setp.lt.s32 	%p43, %r221, %r97;
	selp.f32 	%f46, 0f00000000, %f25, %p43;
	setp.lt.s32 	%p44, %r221, %r49;
	selp.f32 	%f47, %f24, 0f00000000, %p44;
	mul.f32 	%f48, %f4, %f45;
	fma.rn.f32 	%f49, %f2, %f44, %f48;
	fma.rn.f32 	%f50, %f5, %f47, %f49;
	fma.rn.f32 	%f51, %f1, %f46, %f50;
	sub.f32 	%f52, %f21, %f51;
	div.rn.f32 	%f53, %f52, %f3;
	shl.b32 	%r225, %r324, 2;
	add.s32 	%r226, %r317, %r225;
	st.shared.f32 	[%r226], %f53;
$L__BB4_37:
	add.s32 	%r82, %r324, %r11;
	rem.s32 	%r227, %r82, %r99;
	setp.eq.s32 	%p45, %r227, 0;
	@%p45 bra 	$L__BB4_42;
	add.s32 	%r228, %r82, 1;
	rem.s32 	%r229, %r228, %r99;
	setp.eq.s32 	%p46, %r229, 0;
	setp.lt.s32 	%p47, %r82, %r99;
	or.pred  	%p48, %p47, %p46;
	setp.ge.s32 	%p49, %r82, %r44;
	or.pred  	%p50, %p48, %p49;
	@%p50 bra 	$L__BB4_42;
	setp.ne.s32 	%p51, %r1, %r46;
	shl.b32 	%r231, %r82, 2;
	add.s32 	%r232, %r56, %r231;
	ld.shared.f32 	%f26, [%r232+-4];
	ld.shared.f32 	%f27, [%r232+4];
	shl.b32 	%r233, %r99, 2;
	add.s32 	%r234, %r232, %r233;
	ld.shared.f32 	%f28, [%r234];
	sub.s32 	%r235, %r82, %r99;
	shl.b32 	%r236, %r235, 2;
	add.s32 	%r237, %r56, %r236;
	ld.shared.f32 	%f29, [%r237];
	mov.b32 	%r326, 0;
	@%p51 bra 	$L__BB4_41;
	div.s32 	%r238, %r82, %r99;
	setp.lt.s32 	%p52, %r238, %r2;
	selp.b32 	%r326, 0, %r45, %p52;
$L__BB4_41:
	div.s32 	%r239, %r11, %r99;
	mul.lo.s32 	%r240, %r239, %r99;
	sub.s32 	%r241, %r11, %r240;
	mad.lo.s32 	%r242, %r239, %r97, %r241;
	div.u32 	%r243, %r82, %r11;
	mad.lo.s32 	%r244, %r242, %r243, %r48;
	sub.s32 	%r245, %r244, %r326;
	add.s32 	%r246, %r245, %r47;
	rem.s32 	%r247, %r246, %r97;
	setp.eq.s32 	%p53, %r247, 0;
	selp.f32 	%f54, 0f00000000, %f26, %p53;
	add.s32 	%r248, %r246, 1;
	rem.s32 	%r249, %r248, %r97;
	setp.eq.s32 	%p54, %r249, 0;
	selp.f32 	%f55, 0f00000000, %f27, %p54;
	setp.lt.s32 	%p55, %r246, %r97;
	selp.f32 	%f56, 0f00000000, %f29, %p55;
	setp.lt.s32 	%p56, %r246, %r49;
	selp.f32 	%f57, %f28, 0f00000000, %p56;
	mul.f32 	%f58, %f4, %f55;
	fma.rn.f32 	%f59, %f2, %f54, %f58;
	fma.rn.f32 	%f60, %f5, %f57, %f59;
	fma.rn.f32 	%f61, %f1, %f56, %f60;
	sub.f32 	%f62, %f21, %f61;
	div.rn.f32 	%f63, %f62, %f3;
	shl.b32 	%r250, %r82, 2;
	add.s32 	%r251, %r317, %r250;
	st.shared.f32 	[%r251], %f63;
$L__BB4_42:
	add.s32 	%r324, %r82, %r11;
	setp.lt.u32 	%p57, %r324, %r3;
	@%p57 bra 	$L__BB4_32;
$L__BB4_43:
	bar.sync 	0;
	add.s32 	%r315, %r315, 1;
	setp.eq.s32 	%p58, %r315, %r100;
	mov.u32 	%r316, %r56;
	@%p58 bra 	$L__BB4_44;
	bra.uni 	$L__BB4_27;
$L__BB4_44:
	setp.ge.u32 	%p59, %r323, %r4;
	@%p59 bra 	$L__BB4_51;
	add.s32 	%r252, %r323, %r11;
	max.u32 	%r253, %r4, %r252;
	setp.lt.u32 	%p60, %r252, %r4;
	selp.u32 	%r254, 1, 0, %p60;
	add.s32 	%r255, %r252, %r254;
	sub.s32 	%r256, %r253, %r255;
	div.u32 	%r257, %r256, %r11;
	add.s32 	%r60, %r257, %r254;
	and.b32  	%r258, %r60, 3;
	setp.eq.s32 	%p61, %r258, 3;
	@%p61 bra 	$L__BB4_48;
	mul.wide.u32 	%rd67, %r8, %r9;
	add.s64 	%rd68, %rd67, %rd6;
	cvt.u64.u32 	%rd69, %r7;
	add.s64 	%rd70, %rd68, %rd69;
	shl.b64 	%rd94, %rd70, 2;
	mul.wide.u32 	%rd11, %r11, 4;
	shl.b32 	%r259, %r323, 2;
	add.s32 	%r321, %r317, %r259;
	shl.b32 	%r62, %r11, 2;
	add.s32 	%r260, %r60, 1;
	and.b32  	%r261, %r260, 3;
	neg.s32 	%r320, %r261;
$L__BB4_47:
	.pragma "nounroll";
	ld.shared.f32 	%f64, [%r321];
	add.s64 	%rd71, %rd4, %rd94;
	st.global.f32 	[%rd71], %f64;
	div.s32 	%r262, %r323, %r99;
	not.b32 	%r263, %r262;
	add.s32 	%r264, %r99, %r263;
	mul.lo.s32 	%r265, %r262, %r99;
	sub.s32 	%r266, %r323, %r265;
	mad.lo.s32 	%r267, %r264, %r99, %r266;
	shl.b32 	%r268, %r267, 2;
	add.s32 	%r269, %r317, %r268;
	ld.shared.f32 	%f65, [%r269];
	add.s64 	%rd72, %rd3, %rd94;
	st.global.f32 	[%rd72], %f65;
	add.s32 	%r323, %r323, %r11;
	add.s64 	%rd94, %rd94, %rd11;
	add.s32 	%r321, %r321, %r62;
	add.s32 	%r320, %r320, 1;
	setp.ne.s32 	%p62, %r320, 0;
	@%p62 bra 	$L__BB4_47;
$L__BB4_48:
	setp.lt.u32 	%p63, %r60, 3;
	@%p63 bra 	$L__BB4_51;
	shl.b32 	%r270, %r11, 1;
	add.s32 	%r330, %r323, %r270;
	shl.b32 	%r72, %r11, 2;
	mad.lo.s32 	%r329, %r11, 3, %r323;
	add.s32 	%r328, %r323, %r11;
	shl.b32 	%r271, %r323, 2;
	add.s32 	%r327, %r317, %r271;
	shl.b32 	%r76, %r11, 4;
	shl.b32 	%r77, %r11, 3;
	mul.lo.s32 	%r78, %r11, 12;
$L__BB4_50:
	ld.shared.f32 	%f66, [%r327];
	cvt.u64.u32 	%rd73, %r323;
	add.s64 	%rd74, %rd73, %rd6;
	shl.b64 	%rd75, %rd74, 2;
	add.s64 	%rd76, %rd4, %rd75;
	st.global.f32 	[%rd76], %f66;
	div.s32 	%r272, %r323, %r99;
	not.b32 	%r273, %r272;
	add.s32 	%r274, %r99, %r273;
	mul.lo.s32 	%r275, %r272, %r99;
	sub.s32 	%r276, %r323, %r275;
	mad.lo.s32 	%r277, %r274, %r99, %r276;
	shl.b32 	%r278, %r277, 2;
	add.s32 	%r279, %r317, %r278;
	ld.shared.f32 	%f67, [%r279];
	add.s64 	%rd77, %rd3, %rd75;
	st.global.f32 	[%rd77], %f67;
	add.s32 	%r280, %r323, %r11;
	add.s32 	%r281, %r327, %r72;
	ld.shared.f32 	%f68, [%r281];
	cvt.u64.u32 	%rd78, %r328;
	add.s64 	%rd79, %rd78, %rd6;
	shl.b64 	%rd80, %rd79, 2;
	add.s64 	%rd81, %rd4, %rd80;
	st.global.f32 	[%rd81], %f68;
	div.s32 	%r282, %r328, %r99;
	not.b32 	%r283, %r282;
	add.s32 	%r284, %r99, %r283;
	mul.lo.s32 	%r285, %r282, %r99;
	sub.s32 	%r286, %r328, %r285;
	mad.lo.s32 	%r287, %r284, %r99, %r286;
	shl.b32 	%r288, %r287, 2;
	add.s32 	%r289, %r317, %r288;
	ld.shared.f32 	%f69, [%r289];
	add.s64 	%rd82, %rd3, %rd80;
	st.global.f32 	[%rd82], %f69;
	add.s32 	%r290, %r280, %r11;
	add.s32 	%r291, %r327, %r77;
	ld.shared.f32 	%f70, [%r291];
	cvt.u64.u32 	%rd83, %r330;
	add.s64 	%rd84, %rd83, %rd6;
	shl.b64 	%rd85, %rd84, 2;
	add.s64 	%rd86, %rd4, %rd85;
	st.global.f32 	[%rd86], %f70;
	div.s32 	%r292, %r330, %r99;
	not.b32 	%r293, %r292;
	add.s32 	%r294, %r99, %r293;
	mul.lo.s32 	%r295, %r292, %r99;
	sub.s32 	%r296, %r330, %r295;
	mad.lo.s32 	%r297, %r294, %r99, %r296;
	shl.b32 	%r298, %r297, 2;
	add.s32 	%r299, %r317, %r298;
	ld.shared.f32 	%f71, [%r299];
	add.s64 	%rd87, %rd3, %rd85;
	st.global.f32 	[%rd87], %f71;
	add.s32 	%r300, %r290, %r11;
	add.s32 	%r301, %r327, %r78;
	ld.shared.f32 	%f72, [%r301];
	cvt.u64.u32 	%rd88, %r329;
	add.s64 	%rd89, %rd88, %rd6;
	shl.b64 	%rd90, %rd89, 2;
	add.s64 	%rd91, %rd4, %rd90;
	st.global.f32 	[%rd91], %f72;
	div.s32 	%r302, %r329, %r99;
	not.b32 	%r303, %r302;
	add.s32 	%r304, %r99, %r303;
	mul.lo.s32 	%r305, %r302, %r99;
	sub.s32 	%r306, %r329, %r305;
	mad.lo.s32 	%r307, %r304, %r99, %r306;
	shl.b32 	%r308, %r307, 2;
	add.s32 	%r309, %r317, %r308;
	ld.shared.f32 	%f73, [%r309];
	add.s64 	%rd92, %rd3, %rd90;
	st.global.f32 	[%rd92], %f73;
	add.s32 	%r323, %r300, %r11;
	add.s32 	%r330, %r330, %r72;
	add.s32 	%r329, %r329, %r72;
	add.s32 	%r328, %r328, %r72;
	add.s32 	%r327, %r327, %r76;
	setp.lt.u32 	%p64, %r323, %r4;
	@%p64 bra 	$L__BB4_50;
$L__BB4_51:
	ret;

}
	// .globl	_Z14_finalSolutionPfS_S_ii
.visible .entry _Z14_finalSolutionPfS_S_ii(
	.param .u64 .ptr .align 1 _Z14_finalSolutionPfS_S_ii_param_0,
	.param .u64 .ptr .align 1 _Z14_finalSolutionPfS_S_ii_param_1,
	.param .u64 .ptr .align 1 _Z14_finalSolutionPfS_S_ii_param_2,
	.param .u32 _Z14_finalSolutionPfS_S_ii_param_3,
	.param .u32 _Z14_finalSolutionPfS_S_ii_param_4
)
{
	.reg .pred 	%p<14>;
	.reg .b32 	%r<208>;
	.reg .b32 	%f<16>;
	.reg .b64 	%rd<77>;

	ld.param.u64 	%rd11, [_Z14_finalSolutionPfS_S_ii_param_1];
	ld.param.u64 	%rd12, [_Z14_finalSolutionPfS_S_ii_param_2];
	ld.param.u32 	%r64, [_Z14_finalSolutionPfS_S_ii_param_3];
	ld.param.u32 	%r65, [_Z14_finalSolutionPfS_S_ii_param_4];
	cvta.to.global.u64 	%rd1, %rd11;
	cvta.to.global.u64 	%rd2, %rd12;
	mul.lo.s32 	%r1, %r65, %r65;
	shr.u32 	%r2, %r1, 1;
	mov.u32 	%r66, %ctaid.x;
	mov.u32 	%r67, %ctaid.y;
	mov.u32 	%r68, %nctaid.x;
	mad.lo.s32 	%r69, %r67, %r68, %r66;
	mul.lo.s32 	%r70, %r2, %r69;
	cvt.s64.s32 	%rd3, %r70;
	setp.eq.s32 	%p1, %r67, 0;
	mov.u32 	%r71, %nctaid.y;
	selp.b32 	%r72, %r71, %r67, %p1;
	add.s32 	%r73, %r72, -1;
	mad.lo.s32 	%r74, %r73, %r68, %r66;
	mul.lo.s32 	%r75, %r74, %r2;
	cvt.u64.u32 	%rd4, %r75;
	mad.lo.s32 	%r76, %r64, %r67, %r66;
	mul.lo.s32 	%r77, %r76, %r65;
	cvt.s64.s32 	%rd5, %r77;
	mov.u32 	%r3, %tid.x;
	mov.u32 	%r4, %tid.y;
	mov.u32 	%r5, %ntid.x;
	mul.lo.s32 	%r6, %r4, %r5;
	add.s32 	%r202, %r6, %r3;
	mov.u32 	%r78, %ntid.y;
	mul.lo.s32 	%r8, %r5, %r78;
	setp.ge.u32 	%p2, %r202, %r2;
	@%p2 bra 	$L__BB5_7;
	shr.u32 	%r79, %r65, 31;
	add.s32 	%r80, %r65, %r79;
	shr.s32 	%r9, %r80, 1;
	add.s32 	%r81, %r202, %r8;
	max.u32 	%r82, %r2, %r81;
	setp.lt.u32 	%p3, %r81, %r2;
	selp.u32 	%r83, 1, 0, %p3;
	add.s32 	%r84, %r81, %r83;
	sub.s32 	%r85, %r82, %r84;
	div.u32 	%r86, %r85, %r8;
	add.s32 	%r10, %r86, %r83;
	and.b32  	%r87, %r10, 3;
	setp.eq.s32 	%p4, %r87, 3;
	mov.u32 	%r193, %r202;
	@%p4 bra 	$L__BB5_4;
	ld.param.u64 	%rd74, [_Z14_finalSolutionPfS_S_ii_param_0];
	add.s32 	%r88, %r3, %r2;
	add.s32 	%r89, %r88, %r6;
	shl.b32 	%r90, %r89, 2;
	mov.u32 	%r91, sharedMemory;
	add.s32 	%r191, %r91, %r90;
	mul.wide.u32 	%rd14, %r4, %r5;
	cvt.u64.u32 	%rd15, %r3;
	add.s64 	%rd16, %rd14, %rd15;
	add.s64 	%rd17, %rd16, %rd4;
	shl.b64 	%rd18, %rd17, 2;
	cvta.to.global.u64 	%rd19, %rd74;
	add.s64 	%rd6, %rd19, %rd18;
	add.s64 	%rd20, %rd16, %rd3;
	shl.b64 	%rd21, %rd20, 2;
	add.s64 	%rd7, %rd1, %rd21;
	add.s32 	%r92, %r10, 1;
	and.b32  	%r93, %r92, 3;
	neg.s32 	%r190, %r93;
	mov.b64 	%rd76, 0;
	mov.u32 	%r193, %r202;
$L__BB5_3:
	.pragma "nounroll";
	add.s64 	%rd22, %rd7, %rd76;
	ld.global.f32 	%f1, [%rd22];
	st.shared.f32 	[%r191], %f1;
	add.s64 	%rd23, %rd6, %rd76;
	ld.global.f32 	%f2, [%rd23];
	div.s32 	%r94, %r193, %r65;
	not.b32 	%r95, %r94;
	add.s32 	%r96, %r9, %r95;
	mul.lo.s32 	%r97, %r94, %r65;
	sub.s32 	%r98, %r193, %r97;
	mad.lo.s32 	%r99, %r96, %r65, %r98;
	shl.b32 	%r100, %r99, 2;
	add.s32 	%r102, %r91, %r100;
	st.shared.f32 	[%r102], %f2;
	add.s32 	%r193, %r193, %r8;
	shl.b32 	%r103, %r8, 2;
	add.s32 	%r191, %r191, %r103;
	mul.wide.u32 	%rd24, %r8, 4;
	add.s64 	%rd76, %rd76, %rd24;
	add.s32 	%r190, %r190, 1;
	setp.ne.s32 	%p5, %r190, 0;
	@%p5 bra 	$L__BB5_3;
$L__BB5_4:
	setp.lt.u32 	%p6, %r10, 3;
	@%p6 bra 	$L__BB5_7;
	shl.b32 	%r104, %r8, 1;
	add.s32 	%r197, %r193, %r104;
	mad.lo.s32 	%r196, %r8, 3, %r193;
	add.s32 	%r195, %r193, %r8;
	add.s32 	%r105, %r193, %r2;
	shl.b32 	%r106, %r105, 2;
	mov.u32 	%r107, sharedMemory;
	add.s32 	%r194, %r107, %r106;
$L__BB5_6:
	ld.param.u64 	%rd75, [_Z14_finalSolutionPfS_S_ii_param_0];
	cvt.u64.u32 	%rd25, %r193;
	add.s64 	%rd26, %rd25, %rd3;
	shl.b64 	%rd27, %rd26, 2;
	add.s64 	%rd28, %rd1, %rd27;
	ld.global.f32 	%f3, [%rd28];
	st.shared.f32 	[%r194], %f3;
	add.s64 	%rd29, %rd25, %rd4;
	cvta.to.global.u64 	%rd30, %rd75;
	shl.b64 	%rd31, %rd29, 2;
	add.s64 	%rd32, %rd30, %rd31;
	ld.global.f32 	%f4, [%rd32];
	div.s32 	%r108, %r193, %r65;
	not.b32 	%r109, %r108;
	add.s32 	%r110, %r9, %r109;
	mul.lo.s32 	%r111, %r108, %r65;
	sub.s32 	%r112, %r193, %r111;
	mad.lo.s32 	%r113, %r110, %r65, %r112;
	shl.b32 	%r114, %r113, 2;
	mov.u32 	%r115, sharedMemory;
	add.s32 	%r116, %r115, %r114;
	st.shared.f32 	[%r116], %f4;
	add.s32 	%r117, %r193, %r8;
	cvt.u64.u32 	%rd33, %r195;
	add.s64 	%rd34, %rd33, %rd3;
	shl.b64 	%rd35, %rd34, 2;
	add.s64 	%rd36, %rd1, %rd35;
	ld.global.f32 	%f5, [%rd36];
	shl.b32 	%r118, %r8, 2;
	add.s32 	%r119, %r194, %r118;
	st.shared.f32 	[%r119], %f5;
	add.s64 	%rd37, %rd33, %rd4;
	shl.b64 	%rd38, %rd37, 2;
	add.s64 	%rd39, %rd30, %rd38;
	ld.global.f32 	%f6, [%rd39];
	div.s32 	%r120, %r195, %r65;
	not.b32 	%r121, %r120;
	add.s32 	%r122, %r9, %r121;
	mul.lo.s32 	%r123, %r120, %r65;
	sub.s32 	%r124, %r195, %r123;
	mad.lo.s32 	%r125, %r122, %r65, %r124;
	shl.b32 	%r126, %r125, 2;
	add.s32 	%r127, %r115, %r126;
	st.shared.f32 	[%r127], %f6;
	add.s32 	%r128, %r117, %r8;
	cvt.u64.u32 	%rd40, %r197;
	add.s64 	%rd41, %rd40, %rd3;
	shl.b64 	%rd42, %rd41, 2;
	add.s64 	%rd43, %rd1, %rd42;
	ld.global.f32 	%f7, [%rd43];
	shl.b32 	%r129, %r8, 3;
	add.s32 	%r130, %r194, %r129;
	st.shared.f32 	[%r130], %f7;
	add.s64 	%rd44, %rd40, %rd4;
	shl.b64 	%rd45, %rd44, 2;
	add.s64 	%rd46, %rd30, %rd45;
	ld.global.f32 	%f8, [%rd46];
	div.s32 	%r131, %r197, %r65;
	not.b32 	%r132, %r131;
	add.s32 	%r133, %r9, %r132;
	mul.lo.s32 	%r134, %r131, %r65;
	sub.s32 	%r135, %r197, %r134;
	mad.lo.s32 	%r136, %r133, %r65, %r135;
	shl.b32 	%r137, %r136, 2;
	add.s32 	%r138, %r115, %r137;
	st.shared.f32 	[%r138], %f8;
	add.s32 	%r139, %r128, %r8;
	cvt.u64.u32 	%rd47, %r196;
	add.s64 	%rd48, %rd47, %rd3;
	shl.b64 	%rd49, %rd48, 2;
	add.s64 	%rd50, %rd1, %rd49;
	ld.global.f32 	%f9, [%rd50];
	mad.lo.s32 	%r140, %r8, 12, %r194;
	st.shared.f32 	[%r140], %f9;
	add.s64 	%rd51, %rd47, %rd4;
	shl.b64 	%rd52, %rd51, 2;
	add.s64 	%rd53, %rd30, %rd52;
	ld.global.f32 	%f10, [%rd53];
	div.s32 	%r141, %r196, %r65;
	not.b32 	%r142, %r141;
	add.s32 	%r143, %r9, %r142;
	mul.lo.s32 	%r144, %r141, %r65;
	sub.s32 	%r145, %r196, %r144;
	mad.lo.s32 	%r146, %r143, %r65, %r145;
	shl.b32 	%r147, %r146, 2;
	add.s32 	%r148, %r115, %r147;
	st.shared.f32 	[%r148], %f10;
	add.s32 	%r193, %r139, %r8;
	add.s32 	%r197, %r197, %r118;
	add.s32 	%r196, %r196, %r118;
	add.s32 	%r195, %r195, %r118;
	shl.b32 	%r149, %r8, 4;
	add.s32 	%r194, %r194, %r149;
	setp.lt.u32 	%p7, %r193, %r2;
	@%p7 bra 	$L__BB5_6;
$L__BB5_7:
	bar.sync 	0;
	and.b32  	%r34, %r1, 2147483644;
	setp.ge.u32 	%p8, %r202, %r34;
	@%p8 bra 	$L__BB5_14;
	add.s32 	%r150, %r202, %r8;
	max.u32 	%r151, %r34, %r150;
	setp.lt.u32 	%p9, %r150, %r34;
	selp.u32 	%r152, 1, 0, %p9;
	add.s32 	%r153, %r150, %r152;
	sub.s32 	%r154, %r151, %r153;
	div.u32 	%r155, %r154, %r8;
	add.s32 	%r35, %r155, %r152;
	and.b32  	%r156, %r35, 3;
	setp.eq.s32 	%p10, %r156, 3;
	@%p10 bra 	$L__BB5_11;
	shl.b32 	%r157, %r202, 2;
	mov.u32 	%r158, sharedMemory;
	add.s32 	%r200, %r158, %r157;
	shl.b32 	%r37, %r8, 2;
	add.s32 	%r159, %r35, 1;
	and.b32  	%r160, %r159, 3;
	neg.s32 	%r199, %r160;
$L__BB5_10:
	.pragma "nounroll";
	div.s32 	%r161, %r202, %r65;
	mul.lo.s32 	%r162, %r161, %r65;
	sub.s32 	%r163, %r202, %r162;
	mad.lo.s32 	%r164, %r161, %r64, %r163;
	ld.shared.f32 	%f11, [%r200];
	cvt.s64.s32 	%rd54, %r164;
	add.s64 	%rd55, %rd54, %rd5;
	shl.b64 	%rd56, %rd55, 2;
	add.s64 	%rd57, %rd2, %rd56;
	st.global.f32 	[%rd57], %f11;
	add.s32 	%r202, %r202, %r8;
	add.s32 	%r200, %r200, %r37;
	add.s32 	%r199, %r199, 1;
	setp.ne.s32 	%p11, %r199, 0;
	@%p11 bra 	$L__BB5_10;
$L__BB5_11:
	setp.lt.u32 	%p12, %r35, 3;
	@%p12 bra 	$L__BB5_14;
	shl.b32 	%r165, %r8, 1;
	add.s32 	%r206, %r202, %r165;
	shl.b32 	%r47, %r8, 2;
	mad.lo.s32 	%r205, %r8, 3, %r202;
	add.s32 	%r204, %r202, %r8;
	shl.b32 	%r166, %r202, 2;
	mov.u32 	%r167, sharedMemory;
	add.s32 	%r203, %r167, %r166;
	shl.b32 	%r51, %r8, 4;
	shl.b32 	%r52, %r8, 3;
	mul.lo.s32 	%r53, %r8, 12;
$L__BB5_13:
	div.s32 	%r168, %r202, %r65;
	mul.lo.s32 	%r169, %r168, %r65;
	sub.s32 	%r170, %r202, %r169;
	mad.lo.s32 	%r171, %r168, %r64, %r170;
	ld.shared.f32 	%f12, [%r203];
	cvt.s64.s32 	%rd58, %r171;
	add.s64 	%rd59, %rd58, %rd5;
	shl.b64 	%rd60, %rd59, 2;
	add.s64 	%rd61, %rd2, %rd60;
	st.global.f32 	[%rd61], %f12;
	add.s32 	%r172, %r202, %r8;
	div.s32 	%r173, %r204, %r65;
	mul.lo.s32 	%r174, %r173, %r65;
	sub.s32 	%r175, %r204, %r174;
	mad.lo.s32 	%r176, %r173, %r64, %r175;
	add.s32 	%r177, %r203, %r47;
	ld.shared.f32 	%f13, [%r177];
	cvt.s64.s32 	%rd62, %r176;
	add.s64 	%rd63, %rd62, %rd5;
	shl.b64 	%rd64, %rd63, 2;
	add.s64 	%rd65, %rd2, %rd64;
	st.global.f32 	[%rd65], %f13;
	add.s32 	%r178, %r172, %r8;
	div.s32 	%r179, %r206, %r65;
	mul.lo.s32 	%r180, %r179, %r65;
	sub.s32 	%r181, %r206, %r180;
	mad.lo.s32 	%r182, %r179, %r64, %r181;
	add.s32 	%r183, %r203, %r52;
	ld.shared.f32 	%f14, [%r183];
	cvt.s64.s32 	%rd66, %r182;
	add.s64 	%rd67, %rd66, %rd5;
	shl.b64 	%rd68, %rd67, 2;
	add.s64 	%rd69, %rd2, %rd68;
	st.global.f32 	[%rd69], %f14;
	add.s32 	%r184, %r178, %r8;
	div.s32 	%r185, %r205, %r65;
	mul.lo.s32 	%r186, %r185, %r65;
	sub.s32 	%r187, %r205, %r186;
	mad.lo.s32 	%r188, %r185, %r64, %r187;
	add.s32 	%r189, %r203, %r53;
	ld.shared.f32 	%f15, [%r189];
	cvt.s64.s32 	%rd70, %r188;
	add.s64 	%rd71, %rd70, %rd5;
	shl.b64 	%rd72, %rd71, 2;
	add.s64 	%rd73, %rd2, %rd72;
	st.global.f32 	[%rd73], %f15;
	add.s32 	%r202, %r184, %r8;
	add.s32 	%r206, %r206, %r47;
	add.s32 	%r205, %r205, %r47;
	add.s32 	%r204, %r204, %r47;
	add.s32 	%r203, %r203, %r51;
	setp.lt.u32 	%p13, %r202, %r34;
	@%p13 bra 	$L__BB5_13;
$L__BB5_14:
	ret;

}


// ===== COMPILED SASS (sm_100) =====

	.target	sm_100

	.elftype	@"ET_EXEC"


//--------------------- .note.nv.tkinfo           --------------------------
	.section	.note.nv.tkinfo,"",@"SHT_NOTE"
	.sectionflags	@"SHF_NOTE_NV_TKINFO"
	.tkinfo
        /*0018*/ 	.word	0x00000002
        /*0030*/ 	.string	""
        /*0030*/ 	.string	"ptxas"
        /*0030*/ 	.string	"Cuda compilation tools, release 13.0, V13.0.88"
        /*0030*/ 	.string	"Build cuda_13.0.r13.0/compiler.36424714_0"
        /*0030*/ 	.string	"-arch sm_100 -m 64 "



//--------------------- .note.nv.cuinfo           --------------------------
	.section	.note.nv.cuinfo,"",@"SHT_NOTE"
	.sectionflags	@"SHF_NOTE_NV_CUINFO"
        /*0018*/ 	.short	0x0002
        /*001a*/ 	.short	0x0064
        /*001c*/ 	.short	0x0082
	.zero		2


//--------------------- .nv.info                  --------------------------
	.section	.nv.info,"",@"SHT_CUDA_INFO"
	.align	4


	//----- nvinfo : EIATTR_REGCOUNT
	.align		4
        /*0000*/ 	.byte	0x04, 0x2f
        /*0002*/ 	.short	(.L_1 - .L_0)
	.align		4
.L_0:
        /*0004*/ 	.word	index@(_Z29_iterativeGpuClassicIterationPfPKfS1_S1_iiii)
        /*0008*/ 	.word	0x0000001a


	//----- nvinfo : EIATTR_FRAME_SIZE
	.align		4
.L_1:
        /*000c*/ 	.byte	0x04, 0x11
        /*000e*/ 	.short	(.L_3 - .L_2)
	.align		4
.L_2:
        /*0010*/ 	.word	index@($__internal_4_$__cuda_sm3x_div_rn_noftz_f32_slowpath)
        /*0014*/ 	.word	0x00000000


	//----- nvinfo : EIATTR_FRAME_SIZE
	.align		4
.L_3:
        /*0018*/ 	.byte	0x04, 0x11
        /*001a*/ 	.short	(.L_5 - .L_4)
	.align		4
.L_4:
        /*001c*/ 	.word	index@(_Z29_iterativeGpuClassicIterationPfPKfS1_S1_iiii)
        /*0020*/ 	.word	0x00000000


	//----- nvinfo : EIATTR_REGCOUNT
	.align		4
.L_5:
        /*0024*/ 	.byte	0x04, 0x2f
        /*0026*/ 	.short	(.L_7 - .L_6)
	.align		4
.L_6:
        /*0028*/ 	.word	index@(_Z21_iterativeGpuOriginalPfS_PKfS1_S1_iiiii)
        /*002c*/ 	.word	0x00000020


	//----- nvinfo : EIATTR_FRAME_SIZE
	.align		4
.L_7:
        /*0030*/ 	.byte	0x04, 0x11
        /*0032*/ 	.short	(.L_9 - .L_8)
	.align		4
.L_8:
        /*0034*/ 	.word	index@($__internal_3_$__cuda_sm3x_div_rn_noftz_f32_slowpath)
        /*0038*/ 	.word	0x00000000


	//----- nvinfo : EIATTR_FRAME_SIZE
	.align		4
.L_9:
        /*003c*/ 	.byte	0x04, 0x11
        /*003e*/ 	.short	(.L_11 - .L_10)
	.align		4
.L_10:
        /*0040*/ 	.word	index@(_Z21_iterativeGpuOriginalPfS_PKfS1_S1_iiiii)
        /*0044*/ 	.word	0x00000000


	//----- nvinfo : EIATTR_REGCOUNT
	.align		4
.L_11:
        /*0048*/ 	.byte	0x04, 0x2f
        /*004a*/ 	.short	(.L_13 - .L_12)
	.align		4
.L_12:
        /*004c*/ 	.word	index@(_Z28_iterativeGpuHorizontalShiftPfS_S_S_PKfS1_S1_iiiii)
        /*0050*/ 	.word	0x00000020


	//----- nvinfo : EIATTR_FRAME_SIZE
	.align		4
.L_13:
        /*0054*/ 	.byte	0x04, 0x11
        /*0056*/ 	.short	(.L_15 - .L_14)
	.align		4
.L_14:
        /*0058*/ 	.word	index@($__internal_2_$__cuda_sm3x_div_rn_noftz_f32_slowpath)
        /*005c*/ 	.word	0x00000000


	//----- nvinfo : EIATTR_FRAME_SIZE
	.align		4
.L_15:
        /*0060*/ 	.byte	0x04, 0x11
        /*0062*/ 	.short	(.L_17 - .L_16)
	.align		4
.L_16:
        /*0064*/ 	.word	index@(_Z28_iterativeGpuHorizontalShiftPfS_S_S_PKfS1_S1_iiiii)
        /*0068*/ 	.word	0x00000000


	//----- nvinfo : EIATTR_REGCOUNT
	.align		4
.L_17:
        /*006c*/ 	.byte	0x04, 0x2f
        /*006e*/ 	.short	(.L_19 - .L_18)
	.align		4
.L_18:
        /*0070*/ 	.word	index@(_Z39_iterativeGpuVerticalandHorizontalShiftPfS_S_S_PKfS1_S1_iiiii)
        /*0074*/ 	.word	0x00000020


	//----- nvinfo : EIATTR_FRAME_SIZE
	.align		4
.L_19:
        /*0078*/ 	.byte	0x04, 0x11
        /*007a*/ 	.short	(.L_21 - .L_20)
	.align		4
.L_20:
        /*007c*/ 	.word	index@($__internal_1_$__cuda_sm3x_div_rn_noftz_f32_slowpath)
        /*0080*/ 	.word	0x00000000


	//----- nvinfo : EIATTR_FRAME_SIZE
	.align		4
.L_21:
        /*0084*/ 	.byte	0x04, 0x11
        /*0086*/ 	.short	(.L_23 - .L_22)
	.align		4
.L_22:
        /*0088*/ 	.word	index@(_Z39_iterativeGpuVerticalandHorizontalShiftPfS_S_S_PKfS1_S1_iiiii)
        /*008c*/ 	.word	0x00000000


	//----- nvinfo : EIATTR_REGCOUNT
	.align		4
.L_23:
        /*0090*/ 	.byte	0x04, 0x2f
        /*0092*/ 	.short	(.L_25 - .L_24)
	.align		4
.L_24:
        /*0094*/ 	.word	index@(_Z26_iterativeGpuVerticalShiftPfS_S_S_PKfS1_S1_iiiii)
        /*0098*/ 	.word	0x00000020


	//----- nvinfo : EIATTR_FRAME_SIZE
	.align		4
.L_25:
        /*009c*/ 	.byte	0x04, 0x11
        /*009e*/ 	.short	(.L_27 - .L_26)
	.align		4
.L_26:
        /*00a0*/ 	.word	index@($__internal_0_$__cuda_sm3x_div_rn_noftz_f32_slowpath)
        /*00a4*/ 	.word	0x00000000


	//----- nvinfo : EIATTR_FRAME_SIZE
	.align		4
.L_27:
        /*00a8*/ 	.byte	0x04, 0x11
        /*00aa*/ 	.short	(.L_29 - .L_28)
	.align		4
.L_28:
        /*00ac*/ 	.word	index@(_Z26_iterativeGpuVerticalShiftPfS_S_S_PKfS1_S1_iiiii)
        /*00b0*/ 	.word	0x00000000


	//----- nvinfo : EIATTR_REGCOUNT
	.align		4
.L_29:
        /*00b4*/ 	.byte	0x04, 0x2f
        /*00b6*/ 	.short	(.L_31 - .L_30)
	.align		4
.L_30:
        /*00b8*/ 	.word	index@(_Z14_finalSolutionPfS_S_ii)
        /*00bc*/ 	.word	0x00000020


	//----- nvinfo : EIATTR_FRAME_SIZE
	.align		4
.L_31:
        /*00c0*/ 	.byte	0x04, 0x11
        /*00c2*/ 	.short	(.L_33 - .L_32)
	.align		4
.L_32:
        /*00c4*/ 	.word	index@(_Z14_finalSolutionPfS_S_ii)
        /*00c8*/ 	.word	0x00000000


	//----- nvinfo : EIATTR_MIN_STACK_SIZE
	.align		4
.L_33:
        /*00cc*/ 	.byte	0x04, 0x12
        /*00ce*/ 	.short	(.L_35 - .L_34)
	.align		4
.L_34:
        /*00d0*/ 	.word	index@(_Z14_finalSolutionPfS_S_ii)
        /*00d4*/ 	.word	0x00000000


	//----- nvinfo : EIATTR_MIN_STACK_SIZE
	.align		4
.L_35:
        /*00d8*/ 	.byte	0x04, 0x12
        /*00da*/ 	.short	(.L_37 - .L_36)
	.align		4
.L_36:
        /*00dc*/ 	.word	index@(_Z26_iterativeGpuVerticalShiftPfS_S_S_PKfS1_S1_iiiii)
        /*00e0*/ 	.word	0x00000000


	//----- nvinfo : EIATTR_MIN_STACK_SIZE
	.align		4
.L_37:
        /*00e4*/ 	.byte	0x04, 0x12
        /*00e6*/ 	.short	(.L_39 - .L_38)
	.align		4
.L_38:
        /*00e8*/ 	.word	index@(_Z39_iterativeGpuVerticalandHorizontalShiftPfS_S_S_PKfS1_S1_iiiii)
        /*00ec*/ 	.word	0x00000000


	//----- nvinfo : EIATTR_MIN_STACK_SIZE
	.align		4
.L_39:
        /*00f0*/ 	.byte	0x04, 0x12
        /*00f2*/ 	.short	(.L_41 - .L_40)
	.align		4
.L_40:
        /*00f4*/ 	.word	index@(_Z28_iterativeGpuHorizontalShiftPfS_S_S_PKfS1_S1_iiiii)
        /*00f8*/ 	.word	0x00000000


	//----- nvinfo : EIATTR_MIN_STACK_SIZE
	.align		4
.L_41:
        /*00fc*/ 	.byte	0x04, 0x12
        /*00fe*/ 	.short	(.L_43 - .L_42)
	.align		4
.L_42:
        /*0100*/ 	.word	index@(_Z21_iterativeGpuOriginalPfS_PKfS1_S1_iiiii)
        /*0104*/ 	.word	0x00000000


	//----- nvinfo : EIATTR_MIN_STACK_SIZE
	.align		4
.L_43:
        /*0108*/ 	.byte	0x04, 0x12
        /*010a*/ 	.short	(.L_45 - .L_44)
	.align		4
.L_44:
        /*010c*/ 	.word	index@(_Z29_iterativeGpuClassicIterationPfPKfS1_S1_iiii)
        /*0110*/ 	.word	0x00000000
.L_45:


//--------------------- .nv.compat                --------------------------
	.section	.nv.compat,"",@"SHT_CUDA_COMPAT_INFO"
	.align	4
        /*0000*/ 	.byte	0x02, 0x09, 0x00, 0x00, 0x02, 0x02, 0x01, 0x00, 0x02, 0x05, 0x05, 0x00, 0x03, 0x07, 0x01, 0x01
        /*0010*/ 	.byte	0x02, 0x03, 0x00, 0x00, 0x02, 0x06, 0x01, 0x00, 0x04, 0x0b, 0x08, 0x00, 0x01, 0x00, 0x00, 0x00
        /*0020*/ 	.byte	0x00, 0x00, 0x00, 0x00


//--------------------- .nv.info._Z14_finalSolutionPfS_S_ii --------------------------
	.section	.nv.info._Z14_finalSolutionPfS_S_ii,"",@"SHT_CUDA_INFO"
	.sectionflags	@""
	.align	4


	//----- nvinfo : EIATTR_CUDA_API_VERSION
	.align		4
        /*0000*/ 	.byte	0x04, 0x37
        /*0002*/ 	.short	(.L_47 - .L_46)
.L_46:
        /*0004*/ 	.word	0x00000082


	//----- nvinfo : EIATTR_KPARAM_INFO
	.align		4
.L_47:
        /*0008*/ 	.byte	0x04, 0x17
        /*000a*/ 	.short	(.L_49 - .L_48)
.L_48:
        /*000c*/ 	.word	0x00000000
        /*0010*/ 	.short	0x0004
        /*0012*/ 	.short	0x001c
        /*0014*/ 	.byte	0x00, 0xf0, 0x11, 0x00


	//----- nvinfo : EIATTR_KPARAM_INFO
	.align		4
.L_49:
        /*0018*/ 	.byte	0x04, 0x17
        /*001a*/ 	.short	(.L_51 - .L_50)
.L_50:
        /*001c*/ 	.word	0x00000000
        /*0020*/ 	.short	0x0003
        /*0022*/ 	.short	0x0018
        /*0024*/ 	.byte	0x00, 0xf0, 0x11, 0x00


	//----- nvinfo : EIATTR_KPARAM_INFO
	.align		4
.L_51:
        /*0028*/ 	.byte	0x04, 0x17
        /*002a*/ 	.short	(.L_53 - .L_52)
.L_52:
        /*002c*/ 	.word	0x00000000
        /*0030*/ 	.short	0x0002
        /*0032*/ 	.short	0x0010
        /*0034*/ 	.byte	0x00, 0xf5, 0x21, 0x00


	//----- nvinfo : EIATTR_KPARAM_INFO
	.align		4
.L_53:
        /*0038*/ 	.byte	0x04, 0x17
        /*003a*/ 	.short	(.L_55 - .L_54)
.L_54:
        /*003c*/ 	.word	0x00000000
        /*0040*/ 	.short	0x0001
        /*0042*/ 	.short	0x0008
        /*0044*/ 	.byte	0x00, 0xf5, 0x21, 0x00


	//----- nvinfo : EIATTR_KPARAM_INFO
	.align		4
.L_55:
        /*0048*/ 	.byte	0x04, 0x17
        /*004a*/ 	.short	(.L_57 - .L_56)
.L_56:
        /*004c*/ 	.word	0x00000000
        /*0050*/ 	.short	0x0000
        /*0052*/ 	.short	0x0000
        /*0054*/ 	.byte	0x00, 0xf5, 0x21, 0x00


	//----- nvinfo : EIATTR_SPARSE_MMA_MASK
	.align		4
.L_57:
        /*0058*/ 	.byte	0x03, 0x50
        /*005a*/ 	.short	0x0000


	//----- nvinfo : EIATTR_MAXREG_COUNT
	.align		4
        /*005c*/ 	.byte	0x03, 0x1b
        /*005e*/ 	.short	0x00ff


	//----- nvinfo : EIATTR_NUM_BARRIERS
	.align		4
        /*0060*/ 	.byte	0x02, 0x4c
        /*0062*/ 	.byte	0x01
	.zero		1


	//----- nvinfo : EIATTR_MERCURY_ISA_VERSION
	.align		4
        /*0064*/ 	.byte	0x03, 0x5f
        /*0066*/ 	.short	0x0101


	//----- nvinfo : EIATTR_VRC_CTA_INIT_COUNT
	.align		4
        /*0068*/ 	.byte	0x02, 0x4a
	.zero		1
	.zero		1


	//----- nvinfo : EIATTR_EXIT_INSTR_OFFSETS
	.align		4
        /*006c*/ 	.byte	0x04, 0x1c
        /*006e*/ 	.short	(.L_59 - .L_58)


	//   ....[0]....
.L_58:
        /*0070*/ 	.word	0x00001340


	//   ....[1]....
        /*0074*/ 	.word	0x00001860


	//   ....[2]....
        /*0078*/ 	.word	0x000020b0


	//----- nvinfo : EIATTR_CRS_STACK_SIZE
	.align		4
.L_59:
        /*007c*/ 	.byte	0x04, 0x1e
        /*007e*/ 	.short	(.L_61 - .L_60)
.L_60:
        /*0080*/ 	.word	0x00000000


	//----- nvinfo : EIATTR_CBANK_PARAM_SIZE
	.align		4
.L_61:
        /*0084*/ 	.byte	0x03, 0x19
        /*0086*/ 	.short	0x0020


	//----- nvinfo : EIATTR_PARAM_CBANK
	.align		4
        /*0088*/ 	.byte	0x04, 0x0a
        /*008a*/ 	.short	(.L_63 - .L_62)
	.align		4
.L_62:
        /*008c*/ 	.word	index@(.nv.constant0._Z14_finalSolutionPfS_S_ii)
        /*0090*/ 	.short	0x0380
        /*0092*/ 	.short	0x0020


	//----- nvinfo : EIATTR_SW_WAR
	.align		4
.L_63:
        /*0094*/ 	.byte	0x04, 0x36
        /*0096*/ 	.short	(.L_65 - .L_64)
.L_64:
        /*0098*/ 	.word	0x00000008
.L_65:


//--------------------- .nv.info._Z26_iterativeGpuVerticalShiftPfS_S_S_PKfS1_S1_iiiii --------------------------
	.section	.nv.info._Z26_iterativeGpuVerticalShiftPfS_S_S_PKfS1_S1_iiiii,"",@"SHT_CUDA_INFO"
	.sectionflags	@""
	.align	4


	//----- nvinfo : EIATTR_CUDA_API_VERSION
	.align		4
        /*0000*/ 	.byte	0x04, 0x37
        /*0002*/ 	.short	(.L_67 - .L_66)
.L_66:
        /*0004*/ 	.word	0x00000082


	//----- nvinfo : EIATTR_KPARAM_INFO
	.align		4
.L_67:
        /*0008*/ 	.byte	0x04, 0x17
        /*000a*/ 	.short	(.L_69 - .L_68)
.L_68:
        /*000c*/ 	.word	0x00000000
        /*0010*/ 	.short	0x000b
        /*0012*/ 	.short	0x0048
        /*0014*/ 	.byte	0x00, 0xf0, 0x11, 0x00


	//----- nvinfo : EIATTR_KPARAM_INFO
	.align		4
.L_69:
        /*0018*/ 	.byte	0x04, 0x17
        /*001a*/ 	.short	(.L_71 - .L_70)
.L_70:
        /*001c*/ 	.word	0x00000000
        /*0020*/ 	.short	0x000a
        /*0022*/ 	.short	0x0044
        /*0024*/ 	.byte	0x00, 0xf0, 0x11, 0x00


	//----- nvinfo : EIATTR_KPARAM_INFO
	.align		4
.L_71:
        /*0028*/ 	.byte	0x04, 0x17
        /*002a*/ 	.short	(.L_73 - .L_72)
.L_72:
        /*002c*/ 	.word	0x00000000
        /*0030*/ 	.short	0x0009
        /*0032*/ 	.short	0x0040
        /*0034*/ 	.byte	0x00, 0xf0, 0x11, 0x00


	//----- nvinfo : EIATTR_KPARAM_INFO
	.align		4
.L_73:
        /*0038*/ 	.byte	0x04, 0x17
        /*003a*/ 	.short	(.L_75 - .L_74)
.L_74:
        /*003c*/ 	.word	0x00000000
        /*0040*/ 	.short	0x0008
        /*0042*/ 	.short	0x003c
        /*0044*/ 	.byte	0x00, 0xf0, 0x11, 0x00


	//----- nvinfo : EIATTR_KPARAM_INFO
	.align		4
.L_75:
        /*0048*/ 	.byte	0x04, 0x17
        /*004a*/ 	.short	(.L_77 - .L_76)
.L_76:
        /*004c*/ 	.word	0x00000000
        /*0050*/ 	.short	0x0007
        /*0052*/ 	.short	0x0038
        /*0054*/ 	.byte	0x00, 0xf0, 0x11, 0x00


	//----- nvinfo : EIATTR_KPARAM_INFO
	.align		4
.L_77:
        /*0058*/ 	.byte	0x04, 0x17
        /*005a*/ 	.short	(.L_79 - .L_78)
.L_78:
        /*005c*/ 	.word	0x00000000
        /*0060*/ 	.short	0x0006
        /*0062*/ 	.short	0x0030
        /*0064*/ 	.byte	0x00, 0xf5, 0x21, 0x00


	//----- nvinfo : EIATTR_KPARAM_INFO
	.align		4
.L_79:
        /*0068*/ 	.byte	0x04, 0x17
        /*006a*/ 	.short	(.L_81 - .L_80)
.L_80:
        /*006c*/ 	.word	0x00000000
        /*0070*/ 	.short	0x0005
        /*0072*/ 	.short	0x0028
        /*0074*/ 	.byte	0x00, 0xf5, 0x21, 0x00


	//----- nvinfo : EIATTR_KPARAM_INFO
	.align		4
.L_81:
        /*0078*/ 	.byte	0x04, 0x17
        /*007a*/ 	.short	(.L_83 - .L_82)
.L_82:
        /*007c*/ 	.word	0x00000000
        /*0080*/ 	.short	0x0004
        /*0082*/ 	.short	0x0020
        /*0084*/ 	.byte	0x00, 0xf5, 0x21, 0x00


	//----- nvinfo : EIATTR_KPARAM_INFO
	.align		4
.L_83:
        /*0088*/ 	.byte	0x04, 0x17
        /*008a*/ 	.short	(.L_85 - .L_84)
.L_84:
        /*008c*/ 	.word	0x00000000
        /*0090*/ 	.short	0x0003
        /*0092*/ 	.short	0x0018
        /*0094*/ 	.byte	0x00, 0xf5, 0x21, 0x00


	//----- nvinfo : EIATTR_KPARAM_INFO
	.align		4
.L_85:
        /*0098*/ 	.byte	0x04, 0x17
        /*009a*/ 	.short	(.L_87 - .L_86)
.L_86:
        /*009c*/ 	.word	0x00000000
        /*00a0*/ 	.short	0x0002
        /*00a2*/ 	.short	0x0010
        /*00a4*/ 	.byte	0x00, 0xf5, 0x21, 0x00


	//----- nvinfo : EIATTR_KPARAM_INFO
	.align		4
.L_87:
        /*00a8*/ 	.byte	0x04, 0x17
        /*00aa*/ 	.short	(.L_89 - .L_88)
.L_88:
        /*00ac*/ 	.word	0x00000000
        /*00b0*/ 	.short	0x0001
        /*00b2*/ 	.short	0x0008
        /*00b4*/ 	.byte	0x00, 0xf5, 0x21, 0x00


	//----- nvinfo : EIATTR_KPARAM_INFO
	.align		4
.L_89:
        /*00b8*/ 	.byte	0x04, 0x17
        /*00ba*/ 	.short	(.L_91 - .L_90)
.L_90:
        /*00bc*/ 	.word	0x00000000
        /*00c0*/ 	.short	0x0000
        /*00c2*/ 	.short	0x0000
        /*00c4*/ 	.byte	0x00, 0xf5, 0x21, 0x00


	//----- nvinfo : EIATTR_SPARSE_MMA_MASK
	.align		4
.L_91:
        /*00c8*/ 	.byte	0x03, 0x50
        /*00ca*/ 	.short	0x0000


	//----- nvinfo : EIATTR_MAXREG_COUNT
	.align		4
        /*00cc*/ 	.byte	0x03, 0x1b
        /*00ce*/ 	.short	0x00ff


	//----- nvinfo : EIATTR_NUM_BARRIERS
	.align		4
        /*00d0*/ 	.byte	0x02, 0x4c
        /*00d2*/ 	.byte	0x01
	.zero		1


	//----- nvinfo : EIATTR_MERCURY_ISA_VERSION
	.align		4
        /*00d4*/ 	.byte	0x03, 0x5f
        /*00d6*/ 	.short	0x0101


	//----- nvinfo : EIATTR_VRC_CTA_INIT_COUNT
	.align		4
        /*00d8*/ 	.byte	0x02, 0x4a
	.zero		1
	.zero		1


	//----- nvinfo : EIATTR_EXIT_INSTR_OFFSETS
	.align		4
        /*00dc*/ 	.byte	0x04, 0x1c
        /*00de*/ 	.short	(.L_93 - .L_92)


	//   ....[0]....
.L_92:
        /*00e0*/ 	.word	0x00003ef0


	//   ....[1]....
        /*00e4*/ 	.word	0x000044d0


	//   ....[2]....
        /*00e8*/ 	.word	0x00004f50


	//----- nvinfo : EIATTR_CRS_STACK_SIZE
	.align		4
.L_93:
        /*00ec*/ 	.byte	0x04, 0x1e
        /*00ee*/ 	.short	(.L_95 - .L_94)
.L_94:
        /*00f0*/ 	.word	0x00000000


	//----- nvinfo : EIATTR_CBANK_PARAM_SIZE
	.align		4
.L_95:
        /*00f4*/ 	.byte	0x03, 0x19
        /*00f6*/ 	.short	0x004c


	//----- nvinfo : EIATTR_PARAM_CBANK
	.align		4
        /*00f8*/ 	.byte	0x04, 0x0a
        /*00fa*/ 	.short	(.L_97 - .L_96)
	.align		4
.L_96:
        /*00fc*/ 	.word	index@(.nv.constant0._Z26_iterativeGpuVerticalShiftPfS_S_S_PKfS1_S1_iiiii)
        /*0100*/ 	.short	0x0380
        /*0102*/ 	.short	0x004c


	//----- nvinfo : EIATTR_SW_WAR
	.align		4
.L_97:
        /*0104*/ 	.byte	0x04, 0x36
        /*0106*/ 	.short	(.L_99 - .L_98)
.L_98:
        /*0108*/ 	.word	0x00000008
.L_99:


//--------------------- .nv.info._Z39_iterativeGpuVerticalandHorizontalShiftPfS_S_S_PKfS1_S1_iiiii --------------------------
	.section	.nv.info._Z39_iterativeGpuVerticalandHorizontalShiftPfS_S_S_PKfS1_S1_iiiii,"",@"SHT_CUDA_INFO"
	.sectionflags	@""
	.align	4


	//----- nvinfo : EIATTR_CUDA_API_VERSION
	.align		4
        /*0000*/ 	.byte	0x04, 0x37
        /*0002*/ 	.short	(.L_101 - .L_100)
.L_100:
        /*0004*/ 	.word	0x00000082


	//----- nvinfo : EIATTR_KPARAM_INFO
	.align		4
.L_101:
        /*0008*/ 	.byte	0x04, 0x17
        /*000a*/ 	.short	(.L_103 - .L_102)
.L_102:
        /*000c*/ 	.word	0x00000000
        /*0010*/ 	.short	0x000b
        /*0012*/ 	.short	0x0048
        /*0014*/ 	.byte	0x00, 0xf0, 0x11, 0x00


	//----- nvinfo : EIATTR_KPARAM_INFO
	.align		4
.L_103:
        /*0018*/ 	.byte	0x04, 0x17
        /*001a*/ 	.short	(.L_105 - .L_104)
.L_104:
        /*001c*/ 	.word	0x00000000
        /*0020*/ 	.short	0x000a
        /*0022*/ 	.short	0x0044
        /*0024*/ 	.byte	0x00, 0xf0, 0x11, 0x00


	//----- nvinfo : EIATTR_KPARAM_INFO
	.align		4
.L_105:
        /*0028*/ 	.byte	0x04, 0x17
        /*002a*/ 	.short	(.L_107 - .L_106)
.L_106:
        /*002c*/ 	.word	0x00000000
        /*0030*/ 	.short	0x0009
        /*0032*/ 	.short	0x0040
        /*0034*/ 	.byte	0x00, 0xf0, 0x11, 0x00


	//----- nvinfo : EIATTR_KPARAM_INFO
	.align		4
.L_107:
        /*0038*/ 	.byte	0x04, 0x17
        /*003a*/ 	.short	(.L_109 - .L_108)
.L_108:
        /*003c*/ 	.word	0x00000000
        /*0040*/ 	.short	0x0008
        /*0042*/ 	.short	0x003c
        /*0044*/ 	.byte	0x00, 0xf0, 0x11, 0x00


	//----- nvinfo : EIATTR_KPARAM_INFO
	.align		4
.L_109:
        /*0048*/ 	.byte	0x04, 0x17
        /*004a*/ 	.short	(.L_111 - .L_110)
.L_110:
        /*004c*/ 	.word	0x00000000
        /*0050*/ 	.short	0x0007
        /*0052*/ 	.short	0x0038
        /*0054*/ 	.byte	0x00, 0xf0, 0x11, 0x00


	//----- nvinfo : EIATTR_KPARAM_INFO
	.align		4
.L_111:
        /*0058*/ 	.byte	0x04, 0x17
        /*005a*/ 	.short	(.L_113 - .L_112)
.L_112:
        /*005c*/ 	.word	0x00000000
        /*0060*/ 	.short	0x0006
        /*0062*/ 	.short	0x0030
        /*0064*/ 	.byte	0x00, 0xf5, 0x21, 0x00


	//----- nvinfo : EIATTR_KPARAM_INFO
	.align		4
.L_113:
        /*0068*/ 	.byte	0x04, 0x17
        /*006a*/ 	.short	(.L_115 - .L_114)
.L_114:
        /*006c*/ 	.word	0x00000000
        /*0070*/ 	.short	0x0005
        /*0072*/ 	.short	0x0028
        /*0074*/ 	.byte	0x00, 0xf5, 0x21, 0x00


	//----- nvinfo : EIATTR_KPARAM_INFO
	.align		4
.L_115:
        /*0078*/ 	.byte	0x04, 0x17
        /*007a*/ 	.short	(.L_117 - .L_116)
.L_116:
        /*007c*/ 	.word	0x00000000
        /*0080*/ 	.short	0x0004
        /*0082*/ 	.short	0x0020
        /*0084*/ 	.byte	0x00, 0xf5, 0x21, 0x00


	//----- nvinfo : EIATTR_KPARAM_INFO
	.align		4
.L_117:
        /*0088*/ 	.byte	0x04, 0x17
        /*008a*/ 	.short	(.L_119 - .L_118)
.L_118:
        /*008c*/ 	.word	0x00000000
        /*0090*/ 	.short	0x0003
        /*0092*/ 	.short	0x0018
        /*0094*/ 	.byte	0x00, 0xf5, 0x21, 0x00


	//----- nvinfo : EIATTR_KPARAM_INFO
	.align		4
.L_119:
        /*0098*/ 	.byte	0x04, 0x17
        /*009a*/ 	.short	(.L_121 - .L_120)
.L_120:
        /*009c*/ 	.word	0x00000000
        /*00a0*/ 	.short	0x0002
        /*00a2*/ 	.short	0x0010
        /*00a4*/ 	.byte	0x00, 0xf5, 0x21, 0x00


	//----- nvinfo : EIATTR_KPARAM_INFO
	.align		4
.L_121:
        /*00a8*/ 	.byte	0x04, 0x17
        /*00aa*/ 	.short	(.L_123 - .L_122)
.L_122:
        /*00ac*/ 	.word	0x00000000
        /*00b0*/ 	.short	0x0001
        /*00b2*/ 	.short	0x0008
        /*00b4*/ 	.byte	0x00, 0xf5, 0x21, 0x00


	//----- nvinfo : EIATTR_KPARAM_INFO
	.align		4
.L_123:
        /*00b8*/ 	.byte	0x04, 0x17
        /*00ba*/ 	.short	(.L_125 - .L_124)
.L_124:
        /*00bc*/ 	.word	0x00000000
        /*00c0*/ 	.short	0x0000
        /*00c2*/ 	.short	0x0000
        /*00c4*/ 	.byte	0x00, 0xf5, 0x21, 0x00


	//----- nvinfo : EIATTR_SPARSE_MMA_MASK
	.align		4
.L_125:
        /*00c8*/ 	.byte	0x03, 0x50
        /*00ca*/ 	.short	0x0000


	//----- nvinfo : EIATTR_MAXREG_COUNT
	.align		4
        /*00cc*/ 	.byte	0x03, 0x1b
        /*00ce*/ 	.short	0x00ff


	//----- nvinfo : EIATTR_NUM_BARRIERS
	.align		4
        /*00d0*/ 	.byte	0x02, 0x4c
        /*00d2*/ 	.byte	0x01
	.zero		1


	//----- nvinfo : EIATTR_MERCURY_ISA_VERSION
	.align		4
        /*00d4*/ 	.byte	0x03, 0x5f
        /*00d6*/ 	.short	0x0101


	//----- nvinfo : EIATTR_VRC_CTA_INIT_COUNT
	.align		4
        /*00d8*/ 	.byte	0x02, 0x4a
	.zero		1
	.zero		1


	//----- nvinfo : EIATTR_EXIT_INSTR_OFFSETS
	.align		4
        /*00dc*/ 	.byte	0x04, 0x1c
        /*00de*/ 	.short	(.L_127 - .L_126)


	//   ....[0]....
.L_126:
        /*00e0*/ 	.word	0x00003b50


	//   ....[1]....
        /*00e4*/ 	.word	0x00004160


	//   ....[2]....
        /*00e8*/ 	.word	0x00004c40


	//----- nvinfo : EIATTR_CRS_STACK_SIZE
	.align		4
.L_127:
        /*00ec*/ 	.byte	0x04, 0x1e
        /*00ee*/ 	.short	(.L_129 - .L_128)
.L_128:
        /*00f0*/ 	.word	0x00000000


	//----- nvinfo : EIATTR_CBANK_PARAM_SIZE
	.align		4
.L_129:
        /*00f4*/ 	.byte	0x03, 0x19
        /*00f6*/ 	.short	0x004c


	//----- nvinfo : EIATTR_PARAM_CBANK
	.align		4
        /*00f8*/ 	.byte	0x04, 0x0a
        /*00fa*/ 	.short	(.L_131 - .L_130)
	.align		4
.L_130:
        /*00fc*/ 	.word	index@(.nv.constant0._Z39_iterativeGpuVerticalandHorizontalShiftPfS_S_S_PKfS1_S1_iiiii)
        /*0100*/ 	.short	0x0380
        /*0102*/ 	.short	0x004c


	//----- nvinfo : EIATTR_SW_WAR
	.align		4
.L_131:
        /*0104*/ 	.byte	0x04, 0x36
        /*0106*/ 	.short	(.L_133 - .L_132)
.L_132:
        /*0108*/ 	.word	0x00000008
.L_133:


//--------------------- .nv.info._Z28_iterativeGpuHorizontalShiftPfS_S_S_PKfS1_S1_iiiii --------------------------
	.section	.nv.info._Z28_iterativeGpuHorizontalShiftPfS_S_S_PKfS1_S1_iiiii,"",@"SHT_CUDA_INFO"
	.sectionflags	@""
	.align	4


	//----- nvinfo : EIATTR_CUDA_API_VERSION
	.align		4
        /*0000*/ 	.byte	0x04, 0x37
        /*0002*/ 	.short	(.L_135 - .L_134)
.L_134:
        /*0004*/ 	.word	0x00000082


	//----- nvinfo : EIATTR_KPARAM_INFO
	.align		4
.L_135:
        /*0008*/ 	.byte	0x04, 0x17
        /*000a*/ 	.short	(.L_137 - .L_136)
.L_136:
        /*000c*/ 	.word	0x00000000
        /*0010*/ 	.short	0x000b
        /*0012*/ 	.short	0x0048
        /*0014*/ 	.byte	0x00, 0xf0, 0x11, 0x00


	//----- nvinfo : EIATTR_KPARAM_INFO
	.align		4
.L_137:
        /*0018*/ 	.byte	0x04, 0x17
        /*001a*/ 	.short	(.L_139 - .L_138)
.L_138:
        /*001c*/ 	.word	0x00000000
        /*0020*/ 	.short	0x000a
        /*0022*/ 	.short	0x0044
        /*0024*/ 	.byte	0x00, 0xf0, 0x11, 0x00


	//----- nvinfo : EIATTR_KPARAM_INFO
	.align		4
.L_139:
        /*0028*/ 	.byte	0x04, 0x17
        /*002a*/ 	.short	(.L_141 - .L_140)
.L_140:
        /*002c*/ 	.word	0x00000000
        /*0030*/ 	.short	0x0009
        /*0032*/ 	.short	0x0040
        /*0034*/ 	.byte	0x00, 0xf0, 0x11, 0x00


	//----- nvinfo : EIATTR_KPARAM_INFO
	.align		4
.L_141:
        /*0038*/ 	.byte	0x04, 0x17
        /*003a*/ 	.short	(.L_143 - .L_142)
.L_142:
        /*003c*/ 	.word	0x00000000
        /*0040*/ 	.short	0x0008
        /*0042*/ 	.short	0x003c
        /*0044*/ 	.byte	0x00, 0xf0, 0x11, 0x00


	//----- nvinfo : EIATTR_KPARAM_INFO
	.align		4
.L_143:
        /*0048*/ 	.byte	0x04, 0x17
        /*004a*/ 	.short	(.L_145 - .L_144)
.L_144:
        /*004c*/ 	.word	0x00000000
        /*0050*/ 	.short	0x0007
        /*0052*/ 	.short	0x0038
        /*0054*/ 	.byte	0x00, 0xf0, 0x11, 0x00


	//----- nvinfo : EIATTR_KPARAM_INFO
	.align		4
.L_145:
        /*0058*/ 	.byte	0x04, 0x17
        /*005a*/ 	.short	(.L_147 - .L_146)
.L_146:
        /*005c*/ 	.word	0x00000000
        /*0060*/ 	.short	0x0006
        /*0062*/ 	.short	0x0030
        /*0064*/ 	.byte	0x00, 0xf5, 0x21, 0x00


	//----- nvinfo : EIATTR_KPARAM_INFO
	.align		4
.L_147:
        /*0068*/ 	.byte	0x04, 0x17
        /*006a*/ 	.short	(.L_149 - .L_148)
.L_148:
        /*006c*/ 	.word	0x00000000
        /*0070*/ 	.short	0x0005
        /*0072*/ 	.short	0x0028
        /*0074*/ 	.byte	0x00, 0xf5, 0x21, 0x00


	//----- nvinfo : EIATTR_KPARAM_INFO
	.align		4
.L_149:
        /*0078*/ 	.byte	0x04, 0x17
        /*007a*/ 	.short	(.L_151 - .L_150)
.L_150:
        /*007c*/ 	.word	0x00000000
        /*0080*/ 	.short	0x0004
        /*0082*/ 	.short	0x0020
        /*0084*/ 	.byte	0x00, 0xf5, 0x21, 0x00


	//----- nvinfo : EIATTR_KPARAM_INFO
	.align		4
.L_151:
        /*0088*/ 	.byte	0x04, 0x17
        /*008a*/ 	.short	(.L_153 - .L_152)
.L_152:
        /*008c*/ 	.word	0x00000000
        /*0090*/ 	.short	0x0003
        /*0092*/ 	.short	0x0018
        /*0094*/ 	.byte	0x00, 0xf5, 0x21, 0x00


	//----- nvinfo : EIATTR_KPARAM_INFO
	.align		4
.L_153:
        /*0098*/ 	.byte	0x04, 0x17
        /*009a*/ 	.short	(.L_155 - .L_154)
.L_154:
        /*009c*/ 	.word	0x00000000
        /*00a0*/ 	.short	0x0002
        /*00a2*/ 	.short	0x0010
        /*00a4*/ 	.byte	0x00, 0xf5, 0x21, 0x00


	//----- nvinfo : EIATTR_KPARAM_INFO
	.align		4
.L_155:
        /*00a8*/ 	.byte	0x04, 0x17
        /*00aa*/ 	.short	(.L_157 - .L_156)
.L_156:
        /*00ac*/ 	.word	0x00000000
        /*00b0*/ 	.short	0x0001
        /*00b2*/ 	.short	0x0008
        /*00b4*/ 	.byte	0x00, 0xf5, 0x21, 0x00


	//----- nvinfo : EIATTR_KPARAM_INFO
	.align		4
.L_157:
        /*00b8*/ 	.byte	0x04, 0x17
        /*00ba*/ 	.short	(.L_159 - .L_158)
.L_158:
        /*00bc*/ 	.word	0x00000000
        /*00c0*/ 	.short	0x0000
        /*00c2*/ 	.short	0x0000
        /*00c4*/ 	.byte	0x00, 0xf5, 0x21, 0x00


	//----- nvinfo : EIATTR_SPARSE_MMA_MASK
	.align		4
.L_159:
        /*00c8*/ 	.byte	0x03, 0x50
        /*00ca*/ 	.short	0x0000


	//----- nvinfo : EIATTR_MAXREG_COUNT
	.align		4
        /*00cc*/ 	.byte	0x03, 0x1b
        /*00ce*/ 	.short	0x00ff


	//----- nvinfo : EIATTR_NUM_BARRIERS
	.align		4
        /*00d0*/ 	.byte	0x02, 0x4c
        /*00d2*/ 	.byte	0x01
	.zero		1


	//----- nvinfo : EIATTR_MERCURY_ISA_VERSION
	.align		4
        /*00d4*/ 	.byte	0x03, 0x5f
        /*00d6*/ 	.short	0x0101


	//----- nvinfo : EIATTR_VRC_CTA_INIT_COUNT
	.align		4
        /*00d8*/ 	.byte	0x02, 0x4a
	.zero		1
	.zero		1


	//----- nvinfo : EIATTR_EXIT_INSTR_OFFSETS
	.align		4
        /*00dc*/ 	.byte	0x04, 0x1c
        /*00de*/ 	.short	(.L_161 - .L_160)


	//   ....[0]....
.L_160:
        /*00e0*/ 	.word	0x00003e10


	//   ....[1]....
        /*00e4*/ 	.word	0x000043f0


	//   ....[2]....
        /*00e8*/ 	.word	0x00004e60


	//----- nvinfo : EIATTR_CRS_STACK_SIZE
	.align		4
.L_161:
        /*00ec*/ 	.byte	0x04, 0x1e
        /*00ee*/ 	.short	(.L_163 - .L_162)
.L_162:
        /*00f0*/ 	.word	0x00000000


	//----- nvinfo : EIATTR_CBANK_PARAM_SIZE
	.align		4
.L_163:
        /*00f4*/ 	.byte	0x03, 0x19
        /*00f6*/ 	.short	0x004c


	//----- nvinfo : EIATTR_PARAM_CBANK
	.align		4
        /*00f8*/ 	.byte	0x04, 0x0a
        /*00fa*/ 	.short	(.L_165 - .L_164)
	.align		4
.L_164:
        /*00fc*/ 	.word	index@(.nv.constant0._Z28_iterativeGpuHorizontalShiftPfS_S_S_PKfS1_S1_iiiii)
        /*0100*/ 	.short	0x0380
        /*0102*/ 	.short	0x004c


	//----- nvinfo : EIATTR_SW_WAR
	.align		4
.L_165:
        /*0104*/ 	.byte	0x04, 0x36
        /*0106*/ 	.short	(.L_167 - .L_166)
.L_166:
        /*0108*/ 	.word	0x00000008
.L_167:


//--------------------- .nv.info._Z21_iterativeGpuOriginalPfS_PKfS1_S1_iiiii --------------------------
	.section	.nv.info._Z21_iterativeGpuOriginalPfS_PKfS1_S1_iiiii,"",@"SHT_CUDA_INFO"
	.sectionflags	@""
	.align	4


	//----- nvinfo : EIATTR_CUDA_API_VERSION
	.align		4
        /*0000*/ 	.byte	0x04, 0x37
        /*0002*/ 	.short	(.L_169 - .L_168)
.L_168:
        /*0004*/ 	.word	0x00000082


	//----- nvinfo : EIATTR_KPARAM_INFO
	.align		4
.L_169:
        /*0008*/ 	.byte	0x04, 0x17
        /*000a*/ 	.short	(.L_171 - .L_170)
.L_170:
        /*000c*/ 	.word	0x00000000
        /*0010*/ 	.short	0x0009
        /*0012*/ 	.short	0x0038
        /*0014*/ 	.byte	0x00, 0xf0, 0x11, 0x00


	//----- nvinfo : EIATTR_KPARAM_INFO
	.align		4
.L_171:
        /*0018*/ 	.byte	0x04, 0x17
        /*001a*/ 	.short	(.L_173 - .L_172)
.L_172:
        /*001c*/ 	.word	0x00000000
        /*0020*/ 	.short	0x0008
        /*0022*/ 	.short	0x0034
        /*0024*/ 	.byte	0x00, 0xf0, 0x11, 0x00


	//----- nvinfo : EIATTR_KPARAM_INFO
	.align		4
.L_173:
        /*0028*/ 	.byte	0x04, 0x17
        /*002a*/ 	.short	(.L_175 - .L_174)
.L_174:
        /*002c*/ 	.word	0x00000000
        /*0030*/ 	.short	0x0007
        /*0032*/ 	.short	0x0030
        /*0034*/ 	.byte	0x00, 0xf0, 0x11, 0x00


	//----- nvinfo : EIATTR_KPARAM_INFO
	.align		4
.L_175:
        /*0038*/ 	.byte	0x04, 0x17
        /*003a*/ 	.short	(.L_177 - .L_176)
.L_176:
        /*003c*/ 	.word	0x00000000
        /*0040*/ 	.short	0x0006
        /*0042*/ 	.short	0x002c
        /*0044*/ 	.byte	0x00, 0xf0, 0x11, 0x00


	//----- nvinfo : EIATTR_KPARAM_INFO
	.align		4
.L_177:
        /*0048*/ 	.byte	0x04, 0x17
        /*004a*/ 	.short	(.L_179 - .L_178)
.L_178:
        /*004c*/ 	.word	0x00000000
        /*0050*/ 	.short	0x0005
        /*0052*/ 	.short	0x0028
        /*0054*/ 	.byte	0x00, 0xf0, 0x11, 0x00


	//----- nvinfo : EIATTR_KPARAM_INFO
	.align		4
.L_179:
        /*0058*/ 	.byte	0x04, 0x17
        /*005a*/ 	.short	(.L_181 - .L_180)
.L_180:
        /*005c*/ 	.word	0x00000000
        /*0060*/ 	.short	0x0004
        /*0062*/ 	.short	0x0020
        /*0064*/ 	.byte	0x00, 0xf5, 0x21, 0x00


	//----- nvinfo : EIATTR_KPARAM_INFO
	.align		4
.L_181:
        /*0068*/ 	.byte	0x04, 0x17
        /*006a*/ 	.short	(.L_183 - .L_182)
.L_182:
        /*006c*/ 	.word	0x00000000
        /*0070*/ 	.short	0x0003
        /*0072*/ 	.short	0x0018
        /*0074*/ 	.byte	0x00, 0xf5, 0x21, 0x00


	//----- nvinfo : EIATTR_KPARAM_INFO
	.align		4
.L_183:
        /*0078*/ 	.byte	0x04, 0x17
        /*007a*/ 	.short	(.L_185 - .L_184)
.L_184:
        /*007c*/ 	.word	0x00000000
        /*0080*/ 	.short	0x0002
        /*0082*/ 	.short	0x0010
        /*0084*/ 	.byte	0x00, 0xf5, 0x21, 0x00


	//----- nvinfo : EIATTR_KPARAM_INFO
	.align		4
.L_185:
        /*0088*/ 	.byte	0x04, 0x17
        /*008a*/ 	.short	(.L_187 - .L_186)
.L_186:
        /*008c*/ 	.word	0x00000000
        /*0090*/ 	.short	0x0001
        /*0092*/ 	.short	0x0008
        /*0094*/ 	.byte	0x00, 0xf5, 0x21, 0x00


	//----- nvinfo : EIATTR_KPARAM_INFO
	.align		4
.L_187:
        /*0098*/ 	.byte	0x04, 0x17
        /*009a*/ 	.short	(.L_189 - .L_188)
.L_188:
        /*009c*/ 	.word	0x00000000
        /*00a0*/ 	.short	0x0000
        /*00a2*/ 	.short	0x0000
        /*00a4*/ 	.byte	0x00, 0xf5, 0x21, 0x00


	//----- nvinfo : EIATTR_SPARSE_MMA_MASK
	.align		4
.L_189:
        /*00a8*/ 	.byte	0x03, 0x50
        /*00aa*/ 	.short	0x0000


	//----- nvinfo : EIATTR_MAXREG_COUNT
	.align		4
        /*00ac*/ 	.byte	0x03, 0x1b
        /*00ae*/ 	.short	0x00ff


	//----- nvinfo : EIATTR_NUM_BARRIERS
	.align		4
        /*00b0*/ 	.byte	0x02, 0x4c
        /*00b2*/ 	.byte	0x01
	.zero		1


	//----- nvinfo : EIATTR_MERCURY_ISA_VERSION
	.align		4
        /*00b4*/ 	.byte	0x03, 0x5f
        /*00b6*/ 	.short	0x0101


	//----- nvinfo : EIATTR_VRC_CTA_INIT_COUNT
	.align		4
        /*00b8*/ 	.byte	0x02, 0x4a
	.zero		1
	.zero		1


	//----- nvinfo : EIATTR_EXIT_INSTR_OFFSETS
	.align		4
        /*00bc*/ 	.byte	0x04, 0x1c
        /*00be*/ 	.short	(.L_191 - .L_190)


	//   ....[0]....
.L_190:
        /*00c0*/ 	.word	0x000032c0


	//   ....[1]....
        /*00c4*/ 	.word	0x000038a0


	//   ....[2]....
        /*00c8*/ 	.word	0x00004380


	//----- nvinfo : EIATTR_CRS_STACK_SIZE
	.align		4
.L_191:
        /*00cc*/ 	.byte	0x04, 0x1e
        /*00ce*/ 	.short	(.L_193 - .L_192)
.L_192:
        /*00d0*/ 	.word	0x00000000


	//----- nvinfo : EIATTR_CBANK_PARAM_SIZE
	.align		4
.L_193:
        /*00d4*/ 	.byte	0x03, 0x19
        /*00d6*/ 	.short	0x003c


	//----- nvinfo : EIATTR_PARAM_CBANK
	.align		4
        /*00d8*/ 	.byte	0x04, 0x0a
        /*00da*/ 	.short	(.L_195 - .L_194)
	.align		4
.L_194:
        /*00dc*/ 	.word	index@(.nv.constant0._Z21_iterativeGpuOriginalPfS_PKfS1_S1_iiiii)
        /*00e0*/ 	.short	0x0380
        /*00e2*/ 	.short	0x003c


	//----- nvinfo : EIATTR_SW_WAR
	.align		4
.L_195:
        /*00e4*/ 	.byte	0x04, 0x36
        /*00e6*/ 	.short	(.L_197 - .L_196)
.L_196:
        /*00e8*/ 	.word	0x00000008
.L_197:


//--------------------- .nv.info._Z29_iterativeGpuClassicIterationPfPKfS1_S1_iiii --------------------------
	.section	.nv.info._Z29_iterativeGpuClassicIterationPfPKfS1_S1_iiii,"",@"SHT_CUDA_INFO"
	.sectionflags	@""
	.align	4


	//----- nvinfo : EIATTR_CUDA_API_VERSION
	.align		4
        /*0000*/ 	.byte	0x04, 0x37
        /*0002*/ 	.short	(.L_199 - .L_198)
.L_198:
        /*0004*/ 	.word	0x00000082


	//----- nvinfo : EIATTR_KPARAM_INFO
	.align		4
.L_199:
        /*0008*/ 	.byte	0x04, 0x17
        /*000a*/ 	.short	(.L_201 - .L_200)
.L_200:
        /*000c*/ 	.word	0x00000000
        /*0010*/ 	.short	0x0007
        /*0012*/ 	.short	0x002c
        /*0014*/ 	.byte	0x00, 0xf0, 0x11, 0x00


	//----- nvinfo : EIATTR_KPARAM_INFO
	.align		4
.L_201:
        /*0018*/ 	.byte	0x04, 0x17
        /*001a*/ 	.short	(.L_203 - .L_202)
.L_202:
        /*001c*/ 	.word	0x00000000
        /*0020*/ 	.short	0x0006
        /*0022*/ 	.short	0x0028
        /*0024*/ 	.byte	0x00, 0xf0, 0x11, 0x00


	//----- nvinfo : EIATTR_KPARAM_INFO
	.align		4
.L_203:
        /*0028*/ 	.byte	0x04, 0x17
        /*002a*/ 	.short	(.L_205 - .L_204)
.L_204:
        /*002c*/ 	.word	0x00000000
        /*0030*/ 	.short	0x0005
        /*0032*/ 	.short	0x0024
        /*0034*/ 	.byte	0x00, 0xf0, 0x11, 0x00


	//----- nvinfo : EIATTR_KPARAM_INFO
	.align		4
.L_205:
        /*0038*/ 	.byte	0x04, 0x17
        /*003a*/ 	.short	(.L_207 - .L_206)
.L_206:
        /*003c*/ 	.word	0x00000000
        /*0040*/ 	.short	0x0004
        /*0042*/ 	.short	0x0020
        /*0044*/ 	.byte	0x00, 0xf0, 0x11, 0x00


	//----- nvinfo : EIATTR_KPARAM_INFO
	.align		4
.L_207:
        /*0048*/ 	.byte	0x04, 0x17
        /*004a*/ 	.short	(.L_209 - .L_208)
.L_208:
        /*004c*/ 	.word	0x00000000
        /*0050*/ 	.short	0x0003
        /*0052*/ 	.short	0x0018
        /*0054*/ 	.byte	0x00, 0xf5, 0x21, 0x00


	//----- nvinfo : EIATTR_KPARAM_INFO
	.align		4
.L_209:
        /*0058*/ 	.byte	0x04, 0x17
        /*005a*/ 	.short	(.L_211 - .L_210)
.L_210:
        /*005c*/ 	.word	0x00000000
        /*0060*/ 	.short	0x0002
        /*0062*/ 	.short	0x0010
        /*0064*/ 	.byte	0x00, 0xf5, 0x21, 0x00


	//----- nvinfo : EIATTR_KPARAM_INFO
	.align		4
.L_211:
        /*0068*/ 	.byte	0x04, 0x17
        /*006a*/ 	.short	(.L_213 - .L_212)
.L_212:
        /*006c*/ 	.word	0x00000000
        /*0070*/ 	.short	0x0001
        /*0072*/ 	.short	0x0008
        /*0074*/ 	.byte	0x00, 0xf5, 0x21, 0x00


	//----- nvinfo : EIATTR_KPARAM_INFO
	.align		4
.L_213:
        /*0078*/ 	.byte	0x04, 0x17
        /*007a*/ 	.short	(.L_215 - .L_214)
.L_214:
        /*007c*/ 	.word	0x00000000
        /*0080*/ 	.short	0x0000
        /*0082*/ 	.short	0x0000
        /*0084*/ 	.byte	0x00, 0xf5, 0x21, 0x00


	//----- nvinfo : EIATTR_SPARSE_MMA_MASK
	.align		4
.L_215:
        /*0088*/ 	.byte	0x03, 0x50
        /*008a*/ 	.short	0x0000


	//----- nvinfo : EIATTR_MAXREG_COUNT
	.align		4
        /*008c*/ 	.byte	0x03, 0x1b
        /*008e*/ 	.short	0x00ff


	//----- nvinfo : EIATTR_NUM_BARRIERS
	.align		4
        /*0090*/ 	.byte	0x02, 0x4c
        /*0092*/ 	.byte	0x01
	.zero		1


	//----- nvinfo : EIATTR_MERCURY_ISA_VERSION
	.align		4
        /*0094*/ 	.byte	0x03, 0x5f
        /*0096*/ 	.short	0x0101


	//----- nvinfo : EIATTR_VRC_CTA_INIT_COUNT
	.align		4
        /*0098*/ 	.byte	0x02, 0x4a
	.zero		1
	.zero		1


	//----- nvinfo : EIATTR_EXIT_INSTR_OFFSETS
	.align		4
        /*009c*/ 	.byte	0x04, 0x1c
        /*009e*/ 	.short	(.L_217 - .L_216)


	//   ....[0]....
.L_216:
        /*00a0*/ 	.word	0x00000fd0


	//----- nvinfo : EIATTR_CRS_STACK_SIZE
	.align		4
.L_217:
        /*00a4*/ 	.byte	0x04, 0x1e
        /*00a6*/ 	.short	(.L_219 - .L_218)
.L_218:
        /*00a8*/ 	.word	0x00000000


	//----- nvinfo : EIATTR_CBANK_PARAM_SIZE
	.align		4
.L_219:
        /*00ac*/ 	.byte	0x03, 0x19
        /*00ae*/ 	.short	0x0030


	//----- nvinfo : EIATTR_PARAM_CBANK
	.align		4
        /*00b0*/ 	.byte	0x04, 0x0a
        /*00b2*/ 	.short	(.L_221 - .L_220)
	.align		4
.L_220:
        /*00b4*/ 	.word	index@(.nv.constant0._Z29_iterativeGpuClassicIterationPfPKfS1_S1_iiii)
        /*00b8*/ 	.short	0x0380
        /*00ba*/ 	.short	0x0030


	//----- nvinfo : EIATTR_SW_WAR
	.align		4
.L_221:
        /*00bc*/ 	.byte	0x04, 0x36
        /*00be*/ 	.short	(.L_223 - .L_222)
.L_222:
        /*00c0*/ 	.word	0x00000008
.L_223:


//--------------------- .nv.callgraph             --------------------------
	.section	.nv.callgraph,"",@"SHT_CUDA_CALLGRAPH"
	.align	4
	.sectionentsize	8
	.align		4
        /*0000*/ 	.word	0x00000000
	.align		4
        /*0004*/ 	.word	0xffffffff
	.align		4
        /*0008*/ 	.word	0x00000000
	.align		4
        /*000c*/ 	.word	0xfffffffe
	.align		4
        /*0010*/ 	.word	0x00000000
	.align		4
        /*0014*/ 	.word	0xfffffffd
	.align		4
        /*0018*/ 	.word	0x00000000
	.align		4
        /*001c*/ 	.word	0xfffffffc


//--------------------- .text._Z14_finalSolutionPfS_S_ii --------------------------
	.section	.text._Z14_finalSolutionPfS_S_ii,"ax",@progbits
	.align	128
        .global         _Z14_finalSolutionPfS_S_ii
        .type           _Z14_finalSolutionPfS_S_ii,@function
        .size           _Z14_finalSolutionPfS_S_ii,(.L_x_256 - _Z14_finalSolutionPfS_S_ii)
        .other          _Z14_finalSolutionPfS_S_ii,@"STO_CUDA_ENTRY STV_DEFAULT"
_Z14_finalSolutionPfS_S_ii:
.text._Z14_finalSolutionPfS_S_ii:
[----:B------:R-:W-:Y:S01]  /*0000*/  LDC R1, c[0x0][0x37c] ;  /* 0x0000df00ff017b82 */ /* 0x000fe20000000800 */
[----:B------:R-:W0:Y:S01]  /*0010*/  S2R R15, SR_TID.Y ;  /* 0x00000000000f7919 */ /* 0x000e220000002200 */
[----:B------:R-:W1:Y:S06]  /*0020*/  LDCU.64 UR10, c[0x0][0x398] ;  /* 0x00007300ff0a77ac */ /* 0x000e6c0008000a00 */
[----:B------:R-:W2:Y:S01]  /*0030*/  S2UR UR8, SR_CTAID.Y ;  /* 0x00000000000879c3 */ /* 0x000ea20000002600 */
[----:B------:R-:W-:Y:S01]  /*0040*/  BSSY.RECONVERGENT B0, `(.L_x_0) ;  /* 0x000012c000007945 */ /* 0x000fe20003800200 */
[----:B------:R-:W3:Y:S01]  /*0050*/  S2R R16, SR_TID.X ;  /* 0x0000000000107919 */ /* 0x000ee20000002100 */
[----:B------:R-:W4:Y:S01]  /*0060*/  LDCU UR9, c[0x0][0x370] ;  /* 0x00006e00ff0977ac */ /* 0x000f220008000800 */
[----:B------:R-:W5:Y:S04]  /*0070*/  LDCU UR4, c[0x0][0x374] ;  /* 0x00006e80ff0477ac */ /* 0x000f680008000800 */
[----:B------:R-:W4:Y:S01]  /*0080*/  S2UR UR7, SR_CTAID.X ;  /* 0x00000000000779c3 */ /* 0x000f220000002500 */
[----:B------:R-:W0:Y:S01]  /*0090*/  LDCU UR18, c[0x0][0x360] ;  /* 0x00006c00ff1277ac */ /* 0x000e220008000800 */
[----:B------:R-:W0:Y:S06]  /*00a0*/  LDCU.64 UR16, c[0x0][0x358] ;  /* 0x00006b00ff1077ac */ /* 0x000e2c0008000a00 */
[----:B------:R-:W3:Y:S01]  /*00b0*/  LDC R6, c[0x0][0x364] ;  /* 0x0000d900ff067b82 */ /* 0x000ee20000000800 */
[----:B-1----:R-:W-:Y:S01]  /*00c0*/  IMAD.U32 R0, RZ, RZ, UR11 ;  /* 0x0000000bff007e24 */ /* 0x002fe2000f8e00ff */
[----:B------:R-:W1:Y:S03]  /*00d0*/  LDCU UR19, c[0x0][0x39c] ;  /* 0x00007380ff1377ac */ /* 0x000e660008000800 */
[----:B------:R-:W-:Y:S01]  /*00e0*/  IMAD R2, R0, R0, RZ ;  /* 0x0000000000027224 */ /* 0x000fe200078e02ff */
[----:B------:R-:W1:Y:S04]  /*00f0*/  LDCU.128 UR12, c[0x0][0x380] ;  /* 0x00007000ff0c77ac */ /* 0x000e680008000c00 */
[----:B------:R-:W-:Y:S01]  /*0100*/  SHF.R.U32.HI R18, RZ, 0x1, R2 ;  /* 0x00000001ff127819 */ /* 0x000fe20000011602 */
[----:B--2---:R-:W-:Y:S01]  /*0110*/  UISETP.NE.AND UP0, UPT, UR8, URZ, UPT ;  /* 0x000000ff0800728c */ /* 0x004fe2000bf05270 */
[----:B0-----:R-:W-:-:S03]  /*0120*/  IMAD R11, R15, UR18, RZ ;  /* 0x000000120f0b7c24 */ /* 0x001fc6000f8e02ff */
[----:B-----5:R-:W-:Y:S02]  /*0130*/  USEL UR4, UR4, UR8, !UP0 ;  /* 0x0000000804047287 */ /* 0x020fe4000c000000 */
[----:B----4-:R-:W-:Y:S01]  /*0140*/  UIMAD UR6, UR8, UR10, UR7 ;  /* 0x0000000a080672a4 */ /* 0x010fe2000f8e0207 */
[----:B---3--:R-:W-:Y:S01]  /*0150*/  IMAD.IADD R3, R11, 0x1, R16 ;  /* 0x000000010b037824 */ /* 0x008fe200078e0210 */
[----:B------:R-:W-:Y:S02]  /*0160*/  UIADD3 UR5, UPT, UPT, UR4, -0x1, URZ ;  /* 0xffffffff04057890 */ /* 0x000fe4000fffe0ff */
[----:B------:R-:W-:Y:S02]  /*0170*/  UIMAD UR4, UR8, UR9, UR7 ;  /* 0x00000009080472a4 */ /* 0x000fe4000f8e0207 */
[----:B------:R-:W-:Y:S01]  /*0180*/  ISETP.GE.U32.AND P0, PT, R3, R18, PT ;  /* 0x000000120300720c */ /* 0x000fe20003f06070 */
[----:B------:R-:W-:Y:S01]  /*0190*/  UIMAD UR5, UR5, UR9, UR7 ;  /* 0x00000009050572a4 */ /* 0x000fe2000f8e0207 */
[----:B------:R-:W-:-:S02]  /*01a0*/  IMAD R4, R0, UR6, RZ ;  /* 0x0000000600047c24 */ /* 0x000fc4000f8e02ff */
[----:B------:R-:W-:-:S09]  /*01b0*/  IMAD R6, R6, UR18, RZ ;  /* 0x0000001206067c24 */ /* 0x000fd2000f8e02ff */
[----:B-1----:R-:W-:Y:S05]  /*01c0*/  @P0 BRA `(.L_x_1) ;  /* 0x00000010004c0947 */ /* 0x002fea0003800000 */
[----:B------:R-:W0:Y:S01]  /*01d0*/  I2F.U32.RP R7, R6 ;  /* 0x0000000600077306 */ /* 0x000e220000209000 */
[C-C-:B------:R-:W-:Y:S01]  /*01e0*/  IMAD.IADD R5, R6.reuse, 0x1, R3.reuse ;  /* 0x0000000106057824 */ /* 0x140fe200078e0203 */
[----:B------:R-:W-:Y:S01]  /*01f0*/  ISETP.NE.U32.AND P2, PT, R6, RZ, PT ;  /* 0x000000ff0600720c */ /* 0x000fe20003f45070 */
[----:B------:R-:W-:Y:S01]  /*0200*/  IMAD.MOV R13, RZ, RZ, -R6 ;  /* 0x000000ffff0d7224 */ /* 0x000fe200078e0a06 */
[----:B------:R-:W-:Y:S01]  /*0210*/  BSSY.RECONVERGENT B1, `(.L_x_2) ;  /* 0x0000063000017945 */ /* 0x000fe20003800200 */
[----:B------:R-:W-:Y:S01]  /*0220*/  IMAD.MOV.U32 R25, RZ, RZ, R3 ;  /* 0x000000ffff197224 */ /* 0x000fe200078e0003 */
[----:B------:R-:W-:Y:S02]  /*0230*/  ISETP.GE.U32.AND P0, PT, R5, R18, PT ;  /* 0x000000120500720c */ /* 0x000fe40003f06070 */
[----:B------:R-:W-:Y:S02]  /*0240*/  VIMNMX.U32 R10, PT, PT, R18, R5, !PT ;  /* 0x00000005120a7248 */ /* 0x000fe40007fe0000 */
[----:B------:R-:W-:-:S04]  /*0250*/  SEL R12, RZ, 0x1, P0 ;  /* 0x00000001ff0c7807 */ /* 0x000fc80000000000 */
[----:B------:R-:W-:Y:S01]  /*0260*/  IADD3 R5, PT, PT, R10, -R5, -R12 ;  /* 0x800000050a057210 */ /* 0x000fe20007ffe80c */
[----:B0-----:R-:W0:Y:S02]  /*0270*/  MUFU.RCP R7, R7 ;  /* 0x0000000700077308 */ /* 0x001e240000001000 */
[----:B0-----:R-:W-:-:S06]  /*0280*/  VIADD R8, R7, 0xffffffe ;  /* 0x0ffffffe07087836 */ /* 0x001fcc0000000000 */
[----:B------:R0:W1:Y:S02]  /*0290*/  F2I.FTZ.U32.TRUNC.NTZ R9, R8 ;  /* 0x0000000800097305 */ /* 0x000064000021f000 */
[----:B0-----:R-:W-:Y:S02]  /*02a0*/  IMAD.MOV.U32 R8, RZ, RZ, RZ ;  /* 0x000000ffff087224 */ /* 0x001fe400078e00ff */
[----:B-1----:R-:W-:-:S04]  /*02b0*/  IMAD R13, R13, R9, RZ ;  /* 0x000000090d0d7224 */ /* 0x002fc800078e02ff */
[----:B------:R-:W-:-:S06]  /*02c0*/  IMAD.HI.U32 R14, R9, R13, R8 ;  /* 0x0000000d090e7227 */ /* 0x000fcc00078e0008 */
[----:B------:R-:W-:-:S04]  /*02d0*/  IMAD.HI.U32 R7, R14, R5, RZ ;  /* 0x000000050e077227 */ /* 0x000fc800078e00ff */
[----:B------:R-:W-:-:S04]  /*02e0*/  IMAD.MOV R8, RZ, RZ, -R7 ;  /* 0x000000ffff087224 */ /* 0x000fc800078e0a07 */
[----:B------:R-:W-:Y:S01]  /*02f0*/  IMAD R5, R6, R8, R5 ;  /* 0x0000000806057224 */ /* 0x000fe200078e0205 */
[----:B------:R-:W-:-:S04]  /*0300*/  LEA.HI R8, R0, R0, RZ, 0x1 ;  /* 0x0000000000087211 */ /* 0x000fc800078f08ff */
[----:B------:R-:W-:Y:S02]  /*0310*/  ISETP.GE.U32.AND P0, PT, R5, R6, PT ;  /* 0x000000060500720c */ /* 0x000fe40003f06070 */
[----:B------:R-:W-:-:S11]  /*0320*/  SHF.R.S32.HI R8, RZ, 0x1, R8 ;  /* 0x00000001ff087819 */ /* 0x000fd60000011408 */
[----:B------:R-:W-:Y:S01]  /*0330*/  @P0 IADD3 R5, PT, PT, -R6, R5, RZ ;  /* 0x0000000506050210 */ /* 0x000fe20007ffe1ff */
[----:B------:R-:W-:-:S03]  /*0340*/  @P0 VIADD R7, R7, 0x1 ;  /* 0x0000000107070836 */ /* 0x000fc60000000000 */
[----:B------:R-:W-:-:S13]  /*0350*/  ISETP.GE.U32.AND P1, PT, R5, R6, PT ;  /* 0x000000060500720c */ /* 0x000fda0003f26070 */
[----:B------:R-:W-:Y:S01]  /*0360*/  @P1 VIADD R7, R7, 0x1 ;  /* 0x0000000107071836 */ /* 0x000fe20000000000 */
[----:B------:R-:W-:-:S05]  /*0370*/  @!P2 LOP3.LUT R7, RZ, R6, RZ, 0x33, !PT ;  /* 0x00000006ff07a212 */ /* 0x000fca00078e33ff */
[----:B------:R-:W-:Y:S02]  /*0380*/  IMAD.IADD R12, R12, 0x1, R7 ;  /* 0x000000010c0c7824 */ /* 0x000fe400078e0207 */
[----:B------:R-:W-:-:S03]  /*0390*/  IMAD R7, R18, UR5, RZ ;  /* 0x0000000512077c24 */ /* 0x000fc6000f8e02ff */
[C---:B------:R-:W-:Y:S02]  /*03a0*/  LOP3.LUT R5, R12.reuse, 0x3, RZ, 0xc0, !PT ;  /* 0x000000030c057812 */ /* 0x040fe400078ec0ff */
[----:B------:R-:W-:Y:S02]  /*03b0*/  ISETP.GE.U32.AND P0, PT, R12, 0x3, PT ;  /* 0x000000030c00780c */ /* 0x000fe40003f06070 */
[----:B------:R-:W-:Y:S01]  /*03c0*/  ISETP.NE.AND P1, PT, R5, 0x3, PT ;  /* 0x000000030500780c */ /* 0x000fe20003f25270 */
[----:B------:R-:W-:-:S05]  /*03d0*/  IMAD R5, R18, UR4, RZ ;  /* 0x0000000412057c24 */ /* 0x000fca000f8e02ff */
[----:B------:R-:W-:-:S07]  /*03e0*/  SHF.R.S32.HI R10, RZ, 0x1f, R5 ;  /* 0x0000001fff0a7819 */ /* 0x000fce0000011405 */
[----:B------:R-:W-:Y:S05]  /*03f0*/  @!P1 BRA `(.L_x_3) ;  /* 0x0000000400109947 */ /* 0x000fea0003800000 */
[----:B------:R-:W-:Y:S01]  /*0400*/  IABS R9, R0 ;  /* 0x0000000000097213 */ /* 0x000fe20000000000 */
[----:B------:R-:W0:Y:S01]  /*0410*/  S2R R20, SR_CgaCtaId ;  /* 0x0000000000147919 */ /* 0x000e220000008800 */
[----:B------:R-:W1:Y:S01]  /*0420*/  LDCU.128 UR8, c[0x0][0x380] ;  /* 0x00007000ff0877ac */ /* 0x000e620008000c00 */
[----:B------:R-:W-:Y:S01]  /*0430*/  IMAD.MOV.U32 R17, RZ, RZ, RZ ;  /* 0x000000ffff117224 */ /* 0x000fe200078e00ff */
[----:B------:R-:W2:Y:S01]  /*0440*/  I2F.RP R19, R9 ;  /* 0x0000000900137306 */ /* 0x000ea20000209400 */
[----:B------:R-:W-:Y:S01]  /*0450*/  MOV R21, 0x400 ;  /* 0x0000040000157802 */ /* 0x000fe20000000f00 */
[----:B------:R-:W-:Y:S01]  /*0460*/  IMAD.WIDE.U32 R14, R15, UR18, R16 ;  /* 0x000000120f0e7c25 */ /* 0x000fe2000f8e0010 */
[----:B------:R-:W-:Y:S02]  /*0470*/  IADD3 R17, PT, PT, R11, R16, R18 ;  /* 0x000000100b117210 */ /* 0x000fe40007ffe012 */
[----:B------:R-:W3:Y:S01]  /*0480*/  LDC R18, c[0x0][0x39c] ;  /* 0x0000e700ff127b82 */ /* 0x000ee20000000800 */
[----:B------:R-:W-:-:S05]  /*0490*/  IADD3 R16, P1, PT, R7, R14, RZ ;  /* 0x0000000e07107210 */ /* 0x000fca0007f3e0ff */
[----:B------:R-:W-:Y:S01]  /*04a0*/  IMAD.X R25, RZ, RZ, R15, P1 ;  /* 0x000000ffff197224 */ /* 0x000fe200008e060f */
[----:B--2---:R-:W2:Y:S01]  /*04b0*/  MUFU.RCP R19, R19 ;  /* 0x0000001300137308 */ /* 0x004ea20000001000 */
[----:B-1----:R-:W-:Y:S02]  /*04c0*/  LEA R11, P2, R16, UR8, 0x2 ;  /* 0x00000008100b7c11 */ /* 0x002fe4000f8410ff */
[----:B0-----:R-:W-:Y:S02]  /*04d0*/  LEA R20, R20, R21, 0x18 ;  /* 0x0000001514147211 */ /* 0x001fe400078ec0ff */
[----:B------:R-:W-:Y:S01]  /*04e0*/  LEA.HI.X R21, R16, UR9, R25, 0x2, P2 ;  /* 0x0000000910157c11 */ /* 0x000fe200090f1419 */
[----:B--2---:R-:W-:Y:S01]  /*04f0*/  VIADD R13, R19, 0xffffffe ;  /* 0x0ffffffe130d7836 */ /* 0x004fe20000000000 */
[----:B------:R-:W-:Y:S01]  /*0500*/  IADD3 R19, P3, PT, R5, R14, RZ ;  /* 0x0000000e05137210 */ /* 0x000fe20007f7e0ff */
[----:B------:R-:W-:Y:S02]  /*0510*/  IMAD.MOV.U32 R25, RZ, RZ, R3 ;  /* 0x000000ffff197224 */ /* 0x000fe400078e0003 */
[----:B------:R-:W-:Y:S01]  /*0520*/  IMAD R27, R17, 0x4, R20 ;  /* 0x00000004111b7824 */ /* 0x000fe200078e0214 */
[----:B------:R-:W-:Y:S01]  /*0530*/  LEA R23, P1, R19, UR10, 0x2 ;  /* 0x0000000a13177c11 */ /* 0x000fe2000f8210ff */
[----:B------:R-:W0:Y:S01]  /*0540*/  F2I.FTZ.U32.TRUNC.NTZ R13, R13 ;  /* 0x0000000d000d7305 */ /* 0x000e22000021f000 */
[----:B------:R-:W-:-:S05]  /*0550*/  IMAD.X R14, R15, 0x1, R10, P3 ;  /* 0x000000010f0e7824 */ /* 0x000fca00018e060a */
[----:B------:R-:W-:Y:S01]  /*0560*/  LEA.HI.X R19, R19, UR11, R14, 0x2, P1 ;  /* 0x0000000b13137c11 */ /* 0x000fe200088f140e */
[----:B------:R-:W-:Y:S01]  /*0570*/  VIADD R14, R12, 0x1 ;  /* 0x000000010c0e7836 */ /* 0x000fe20000000000 */
[----:B------:R-:W-:Y:S01]  /*0580*/  ISETP.NE.AND P1, PT, R0, RZ, PT ;  /* 0x000000ff0000720c */ /* 0x000fe20003f25270 */
[----:B------:R-:W-:-:S03]  /*0590*/  IMAD.MOV.U32 R12, RZ, RZ, RZ ;  /* 0x000000ffff0c7224 */ /* 0x000fc600078e00ff */
[----:B------:R-:W-:Y:S02]  /*05a0*/  LOP3.LUT R14, R14, 0x3, RZ, 0xc0, !PT ;  /* 0x000000030e0e7812 */ /* 0x000fe400078ec0ff */
[----:B0-----:R-:W-:Y:S02]  /*05b0*/  IADD3 R22, PT, PT, RZ, -R13, RZ ;  /* 0x8000000dff167210 */ /* 0x001fe40007ffe0ff */
[----:B------:R-:W-:-:S03]  /*05c0*/  IADD3 R26, PT, PT, -R14, RZ, RZ ;  /* 0x000000ff0e1a7210 */ /* 0x000fc60007ffe1ff */
[----:B------:R-:W-:Y:S01]  /*05d0*/  IMAD R15, R22, R9, RZ ;  /* 0x00000009160f7224 */ /* 0x000fe200078e02ff */
[----:B------:R-:W-:-:S03]  /*05e0*/  LOP3.LUT R22, RZ, R0, RZ, 0x33, !PT ;  /* 0x00000000ff167212 */ /* 0x000fc600078e33ff */
[----:B------:R-:W-:Y:S01]  /*05f0*/  IMAD.HI.U32 R24, R13, R15, R12 ;  /* 0x0000000f0d187227 */ /* 0x000fe200078e000c */
[----:B---3--:R-:W-:-:S07]  /*0600*/  CS2R R12, SRZ ;  /* 0x00000000000c7805 */ /* 0x008fce000001ff00 */
.L_x_4:
[----:B0-----:R-:W-:Y:S01]  /*0610*/  IABS R15, R25 ;  /* 0x00000019000f7213 */ /* 0x001fe20000000000 */
[----:B------:R-:W-:-:S04]  /*0620*/  IMAD.MOV.U32 R0, RZ, RZ, R18 ;  /* 0x000000ffff007224 */ /* 0x000fc800078e0012 */
[----:B------:R-:W-:Y:S01]  /*0630*/  IMAD.HI.U32 R28, R24, R15, RZ ;  /* 0x0000000f181c7227 */ /* 0x000fe200078e00ff */
[----:B------:R-:W-:-:S03]  /*0640*/  IABS R17, R0 ;  /* 0x0000000000117213 */ /* 0x000fc60000000000 */
[----:B------:R-:W-:-:S04]  /*0650*/  IMAD.MOV R14, RZ, RZ, -R28 ;  /* 0x000000ffff0e7224 */ /* 0x000fc800078e0a1c */
[----:B------:R-:W-:-:S05]  /*0660*/  IMAD R14, R17, R14, R15 ;  /* 0x0000000e110e7224 */ /* 0x000fca00078e020f */
[----:B------:R-:W-:-:S13]  /*0670*/  ISETP.GT.U32.AND P3, PT, R9, R14, PT ;  /* 0x0000000e0900720c */ /* 0x000fda0003f64070 */
[----:B------:R-:W-:-:S05]  /*0680*/  @!P3 IMAD.IADD R14, R14, 0x1, -R17 ;  /* 0x000000010e0eb824 */ /* 0x000fca00078e0a11 */
[----:B------:R-:W-:Y:S02]  /*0690*/  ISETP.GE.U32.AND P2, PT, R14, R9, PT ;  /* 0x000000090e00720c */ /* 0x000fe40003f46070 */
[----:B------:R-:W-:-:S05]  /*06a0*/  IADD3 R14, P4, PT, R12, R23, RZ ;  /* 0x000000170c0e7210 */ /* 0x000fca0007f9e0ff */
[----:B------:R-:W-:-:S05]  /*06b0*/  IMAD.X R15, R13, 0x1, R19, P4 ;  /* 0x000000010d0f7824 */ /* 0x000fca00020e0613 */
[----:B------:R0:W2:Y:S01]  /*06c0*/  LDG.E R14, desc[UR16][R14.64] ;  /* 0x000000100e0e7981 */ /* 0x0000a2000c1e1900 */
[----:B------:R-:W-:-:S05]  /*06d0*/  IADD3 R16, P4, PT, R12, R11, RZ ;  /* 0x0000000b0c107210 */ /* 0x000fca0007f9e0ff */
[----:B------:R-:W-:-:S05]  /*06e0*/  IMAD.X R17, R13, 0x1, R21, P4 ;  /* 0x000000010d117824 */ /* 0x000fca00020e0615 */
[----:B------:R-:W3:Y:S01]  /*06f0*/  LDG.E R16, desc[UR16][R16.64] ;  /* 0x0000001010107981 */ /* 0x000ee2000c1e1900 */
[----:B------:R-:W-:Y:S01]  /*0700*/  LOP3.LUT R29, R25, R0, RZ, 0x3c, !PT ;  /* 0x00000000191d7212 */ /* 0x000fe200078e3cff */
[----:B------:R-:W-:-:S03]  /*0710*/  @!P3 VIADD R28, R28, 0x1 ;  /* 0x000000011c1cb836 */ /* 0x000fc60000000000 */
[----:B------:R-:W-:Y:S02]  /*0720*/  ISETP.GE.AND P4, PT, R29, RZ, PT ;  /* 0x000000ff1d00720c */ /* 0x000fe40003f86270 */
[----:B------:R-:W-:-:S11]  /*0730*/  @P2 IADD3 R28, PT, PT, R28, 0x1, RZ ;  /* 0x000000011c1c2810 */ /* 0x000fd60007ffe0ff */
[----:B------:R-:W-:-:S05]  /*0740*/  @!P4 IMAD.MOV R28, RZ, RZ, -R28 ;  /* 0x000000ffff1cc224 */ /* 0x000fca00078e0a1c */
[----:B------:R-:W-:-:S04]  /*0750*/  SEL R28, R22, R28, !P1 ;  /* 0x0000001c161c7207 */ /* 0x000fc80004800000 */
[----:B0-----:R-:W-:-:S05]  /*0760*/  LOP3.LUT R15, RZ, R28, RZ, 0x33, !PT ;  /* 0x0000001cff0f7212 */ /* 0x001fca00078e33ff */
[----:B------:R-:W-:Y:S02]  /*0770*/  IMAD.IADD R15, R8, 0x1, R15 ;  /* 0x00000001080f7824 */ /* 0x000fe400078e020f */
[----:B------:R-:W-:-:S05]  /*0780*/  VIADD R26, R26, 0x1 ;  /* 0x000000011a1a7836 */ /* 0x000fca0000000000 */
[----:B------:R-:W-:Y:S01]  /*0790*/  ISETP.NE.AND P2, PT, R26, RZ, PT ;  /* 0x000000ff1a00720c */ /* 0x000fe20003f45270 */
[----:B------:R-:W-:Y:S01]  /*07a0*/  IMAD.WIDE.U32 R12, R6, 0x4, R12 ;  /* 0x00000004060c7825 */ /* 0x000fe200078e000c */
[----:B--2---:R0:W-:Y:S03]  /*07b0*/  STS [R27], R14 ;  /* 0x0000000e1b007388 */ /* 0x0041e60000000800 */
[----:B0-----:R-:W-:-:S04]  /*07c0*/  IMAD.MOV R14, RZ, RZ, -R28 ;  /* 0x000000ffff0e7224 */ /* 0x001fc800078e0a1c */
[----:B------:R-:W-:-:S04]  /*07d0*/  IMAD R14, R0, R14, R25 ;  /* 0x0000000e000e7224 */ /* 0x000fc800078e0219 */
[----:B------:R-:W-:-:S04]  /*07e0*/  IMAD R15, R15, R0, R14 ;  /* 0x000000000f0f7224 */ /* 0x000fc800078e020e */
[----:B------:R-:W-:-:S05]  /*07f0*/  IMAD R15, R15, 0x4, R20 ;  /* 0x000000040f0f7824 */ /* 0x000fca00078e0214 */
[----:B---3--:R0:W-:Y:S01]  /*0800*/  STS [R15], R16 ;  /* 0x000000100f007388 */ /* 0x0081e20000000800 */
[C---:B------:R-:W-:Y:S01]  /*0810*/  IMAD R27, R6.reuse, 0x4, R27 ;  /* 0x00000004061b7824 */ /* 0x040fe200078e021b */
[----:B------:R-:W-:Y:S01]  /*0820*/  IADD3 R25, PT, PT, R6, R25, RZ ;  /* 0x0000001906197210 */ /* 0x000fe20007ffe0ff */
[----:B------:R-:W-:Y:S06]  /*0830*/  @P2 BRA `(.L_x_4) ;  /* 0xfffffffc00742947 */ /* 0x000fec000383ffff */
.L_x_3:
[----:B------:R-:W-:Y:S05]  /*0840*/  BSYNC.RECONVERGENT B1 ;  /* 0x0000000000017941 */ /* 0x000fea0003800200 */
.L_x_2:
[----:B------:R-:W-:Y:S05]  /*0850*/  @!P0 BRA `(.L_x_1) ;  /* 0x0000000800a88947 */ /* 0x000fea0003800000 */
[----:B0-----:R-:W-:Y:S01]  /*0860*/  IABS R16, R0 ;  /* 0x0000000000107213 */ /* 0x001fe20000000000 */
[----:B------:R-:W0:Y:S01]  /*0870*/  S2UR UR7, SR_CgaCtaId ;  /* 0x00000000000779c3 */ /* 0x000e220000008800 */
[----:B------:R-:W-:Y:S01]  /*0880*/  SHF.R.U32.HI R11, RZ, 0x1, R2 ;  /* 0x00000001ff0b7819 */ /* 0x000fe20000011602 */
[----:B------:R-:W-:Y:S01]  /*0890*/  UMOV UR6, 0x400 ;  /* 0x0000040000067882 */ /* 0x000fe20000000000 */
[----:B------:R-:W1:Y:S01]  /*08a0*/  I2F.RP R0, R16 ;  /* 0x0000001000007306 */ /* 0x000e620000209400 */
[----:B------:R-:W-:Y:S02]  /*08b0*/  IMAD.MOV.U32 R22, RZ, RZ, RZ ;  /* 0x000000ffff167224 */ /* 0x000fe400078e00ff */
[--C-:B------:R-:W-:Y:S02]  /*08c0*/  IMAD.IADD R9, R11, 0x1, R25.reuse ;  /* 0x000000010b097824 */ /* 0x100fe400078e0219 */
[C-C-:B------:R-:W-:Y:S02]  /*08d0*/  IMAD R19, R6.reuse, 0x3, R25.reuse ;  /* 0x0000000306137824 */ /* 0x140fe400078e0219 */
[----:B------:R-:W-:Y:S01]  /*08e0*/  IMAD.IADD R21, R6, 0x1, R25 ;  /* 0x0000000106157824 */ /* 0x000fe200078e0219 */
[----:B-1----:R-:W1:Y:S01]  /*08f0*/  MUFU.RCP R0, R0 ;  /* 0x0000000000007308 */ /* 0x002e620000001000 */
[----:B0-----:R-:W-:-:S06]  /*0900*/  ULEA UR6, UR7, UR6, 0x18 ;  /* 0x0000000607067291 */ /* 0x001fcc000f8ec0ff */
[----:B------:R-:W-:Y:S01]  /*0910*/  LEA R9, R9, UR6, 0x2 ;  /* 0x0000000609097c11 */ /* 0x000fe2000f8e10ff */
[----:B-1----:R-:W-:-:S06]  /*0920*/  VIADD R23, R0, 0xffffffe ;  /* 0x0ffffffe00177836 */ /* 0x002fcc0000000000 */
[----:B------:R-:W0:Y:S02]  /*0930*/  F2I.FTZ.U32.TRUNC.NTZ R23, R23 ;  /* 0x0000001700177305 */ /* 0x000e24000021f000 */
[----:B0-----:R-:W-:-:S04]  /*0940*/  IMAD.MOV R13, RZ, RZ, -R23 ;  /* 0x000000ffff0d7224 */ /* 0x001fc800078e0a17 */
[----:B------:R-:W-:-:S04]  /*0950*/  IMAD R13, R13, R16, RZ ;  /* 0x000000100d0d7224 */ /* 0x000fc800078e02ff */
[----:B------:R-:W-:-:S04]  /*0960*/  IMAD.HI.U32 R22, R23, R13, R22 ;  /* 0x0000000d17167227 */ /* 0x000fc800078e0016 */
[----:B------:R-:W-:-:S07]  /*0970*/  IMAD R23, R6, 0x2, R25 ;  /* 0x0000000206177824 */ /* 0x000fce00078e0219 */
.L_x_5:
[-C--:B------:R-:W-:Y:S02]  /*0980*/  IADD3 R0, P0, PT, R5, R25.reuse, RZ ;  /* 0x0000001905007210 */ /* 0x080fe40007f1e0ff */
[-C--:B-1----:R-:W-:Y:S02]  /*0990*/  IADD3 R13, P1, PT, R7, R25.reuse, RZ ;  /* 0x00000019070d7210 */ /* 0x082fe40007f3e0ff */
[----:B------:R-:W-:Y:S02]  /*09a0*/  IADD3.X R15, PT, PT, RZ, R10, RZ, P0, !PT ;  /* 0x0000000aff0f7210 */ /* 0x000fe400007fe4ff */
[C---:B------:R-:W-:Y:S01]  /*09b0*/  LEA R14, P0, R0.reuse, UR14, 0x2 ;  /* 0x0000000e000e7c11 */ /* 0x040fe2000f8010ff */
[----:B------:R-:W-:Y:S01]  /*09c0*/  IMAD.X R18, RZ, RZ, RZ, P1 ;  /* 0x000000ffff127224 */ /* 0x000fe200008e06ff */
[----:B------:R-:W-:Y:S02]  /*09d0*/  IABS R17, R25 ;  /* 0x0000001900117213 */ /* 0x000fe40000000000 */
[----:B------:R-:W-:Y:S01]  /*09e0*/  LEA.HI.X R15, R0, UR15, R15, 0x2, P0 ;  /* 0x0000000f000f7c11 */ /* 0x000fe200080f140f */
[----:B------:R-:W-:Y:S01]  /*09f0*/  IMAD.U32 R0, RZ, RZ, UR19 ;  /* 0x00000013ff007e24 */ /* 0x000fe2000f8e00ff */
[----:B------:R-:W-:Y:S01]  /*0a00*/  LEA R12, P0, R13, UR12, 0x2 ;  /* 0x0000000c0d0c7c11 */ /* 0x000fe2000f8010ff */
[----:B------:R-:W-:-:S02]  /*0a10*/  IMAD.HI.U32 R22, R22, R17, RZ ;  /* 0x0000001116167227 */ /* 0x000fc400078e00ff */
[----:B------:R0:W2:Y:S01]  /*0a20*/  LDG.E R24, desc[UR16][R14.64] ;  /* 0x000000100e187981 */ /* 0x0000a2000c1e1900 */
[----:B------:R-:W-:Y:S01]  /*0a30*/  LEA.HI.X R13, R13, UR13, R18, 0x2, P0 ;  /* 0x0000000d0d0d7c11 */ /* 0x000fe200080f1412 */
[----:B------:R-:W-:Y:S01]  /*0a40*/  IMAD.MOV R18, RZ, RZ, -R22 ;  /* 0x000000ffff127224 */ /* 0x000fe200078e0a16 */
[----:B------:R-:W-:-:S03]  /*0a50*/  IABS R20, R0 ;  /* 0x0000000000147213 */ /* 0x000fc60000000000 */
[----:B------:R1:W3:Y:S02]  /*0a60*/  LDG.E R26, desc[UR16][R12.64] ;  /* 0x000000100c1a7981 */ /* 0x0002e4000c1e1900 */
[----:B------:R-:W-:Y:S02]  /*0a70*/  IMAD R17, R20, R18, R17 ;  /* 0x0000001214117224 */ /* 0x000fe400078e0211 */
[----:B------:R-:W4:Y:S01]  /*0a80*/  I2F.RP R18, R20 ;  /* 0x0000001400127306 */ /* 0x000f220000209400 */
[----:B0-----:R-:W-:Y:S02]  /*0a90*/  LOP3.LUT R14, R25, R0, RZ, 0x3c, !PT ;  /* 0x00000000190e7212 */ /* 0x001fe400078e3cff */
[----:B------:R-:W-:Y:S02]  /*0aa0*/  ISETP.GT.U32.AND P2, PT, R16, R17, PT ;  /* 0x000000111000720c */ /* 0x000fe40003f44070 */
[----:B------:R-:W-:Y:S02]  /*0ab0*/  IADD3 R15, P3, PT, R5, R21, RZ ;  /* 0x00000015050f7210 */ /* 0x000fe40007f7e0ff */
[----:B------:R-:W-:-:S02]  /*0ac0*/  ISETP.GE.AND P1, PT, R14, RZ, PT ;  /* 0x000000ff0e00720c */ /* 0x000fc40003f26270 */
[----:B------:R-:W-:Y:S01]  /*0ad0*/  IADD3 R14, P4, PT, R7, R21, RZ ;  /* 0x00000015070e7210 */ /* 0x000fe20007f9e0ff */
[----:B----4-:R-:W0:Y:S06]  /*0ae0*/  MUFU.RCP R18, R18 ;  /* 0x0000001200127308 */ /* 0x010e2c0000001000 */
[----:B------:R-:W-:Y:S02]  /*0af0*/  @!P2 IMAD.IADD R17, R17, 0x1, -R20 ;  /* 0x000000011111a824 */ /* 0x000fe400078e0a14 */
[----:B------:R-:W-:-:S03]  /*0b00*/  @!P2 VIADD R22, R22, 0x1 ;  /* 0x000000011616a836 */ /* 0x000fc60000000000 */
[----:B------:R-:W-:Y:S01]  /*0b10*/  ISETP.GE.U32.AND P0, PT, R17, R16, PT ;  /* 0x000000101100720c */ /* 0x000fe20003f06070 */
[----:B------:R-:W-:Y:S01]  /*0b20*/  IMAD.X R16, RZ, RZ, R10, P3 ;  /* 0x000000ffff107224 */ /* 0x000fe200018e060a */
[----:B-1----:R-:W-:Y:S01]  /*0b30*/  LEA R12, P3, R15, UR14, 0x2 ;  /* 0x0000000e0f0c7c11 */ /* 0x002fe2000f8610ff */
[----:B------:R-:W-:-:S03]  /*0b40*/  IMAD.X R17, RZ, RZ, RZ, P4 ;  /* 0x000000ffff117224 */ /* 0x000fc600020e06ff */
[----:B------:R-:W-:Y:S02]  /*0b50*/  LEA.HI.X R13, R15, UR15, R16, 0x2, P3 ;  /* 0x0000000f0f0d7c11 */ /* 0x000fe400098f1410 */
[----:B0-----:R-:W-:-:S03]  /*0b60*/  IADD3 R28, PT, PT, R18, 0xffffffe, RZ ;  /* 0x0ffffffe121c7810 */ /* 0x001fc60007ffe0ff */
[----:B------:R0:W4:Y:S02]  /*0b70*/  LDG.E R27, desc[UR16][R12.64] ;  /* 0x000000100c1b7981 */ /* 0x000124000c1e1900 */
[----:B------:R-:W-:Y:S01]  /*0b80*/  @P0 VIADD R22, R22, 0x1 ;  /* 0x0000000116160836 */ /* 0x000fe20000000000 */
[C---:B------:R-:W-:Y:S01]  /*0b90*/  LEA R16, P0, R14.reuse, UR12, 0x2 ;  /* 0x0000000c0e107c11 */ /* 0x040fe2000f8010ff */
[----:B------:R-:W0:Y:S01]  /*0ba0*/  F2I.FTZ.U32.TRUNC.NTZ R15, R28 ;  /* 0x0000001c000f7305 */ /* 0x000e22000021f000 */
[----:B------:R-:W-:Y:S01]  /*0bb0*/  LOP3.LUT R18, RZ, R0, RZ, 0x33, !PT ;  /* 0x00000000ff127212 */ /* 0x000fe200078e33ff */
[----:B------:R-:W-:Y:S01]  /*0bc0*/  @!P1 IMAD.MOV R22, RZ, RZ, -R22 ;  /* 0x000000ffff169224 */ /* 0x000fe200078e0a16 */
[----:B------:R-:W-:Y:S02]  /*0bd0*/  LEA.HI.X R17, R14, UR13, R17, 0x2, P0 ;  /* 0x0000000d0e117c11 */ /* 0x000fe400080f1411 */
[----:B------:R-:W-:-:S04]  /*0be0*/  ISETP.NE.AND P0, PT, R0, RZ, PT ;  /* 0x000000ff0000720c */ /* 0x000fc80003f05270 */
[----:B------:R-:W-:Y:S01]  /*0bf0*/  SEL R22, R18, R22, !P0 ;  /* 0x0000001612167207 */ /* 0x000fe20004000000 */
[----:B------:R1:W5:Y:S03]  /*0c00*/  LDG.E R17, desc[UR16][R16.64] ;  /* 0x0000001010117981 */ /* 0x000366000c1e1900 */
[----:B------:R-:W-:Y:S01]  /*0c10*/  LOP3.LUT R29, RZ, R22, RZ, 0x33, !PT ;  /* 0x00000016ff1d7212 */ /* 0x000fe200078e33ff */
[----:B------:R-:W-:Y:S02]  /*0c20*/  IMAD.MOV R14, RZ, RZ, -R22 ;  /* 0x000000ffff0e7224 */ /* 0x000fe400078e0a16 */
[----:B0-----:R-:W-:Y:S01]  /*0c30*/  IMAD.MOV R12, RZ, RZ, -R15 ;  /* 0x000000ffff0c7224 */ /* 0x001fe200078e0a0f */
[----:B------:R-:W-:Y:S01]  /*0c40*/  IADD3 R29, PT, PT, R8, R29, RZ ;  /* 0x0000001d081d7210 */ /* 0x000fe20007ffe0ff */
[----:B------:R-:W-:Y:S02]  /*0c50*/  IMAD R14, R0, R14, R25 ;  /* 0x0000000e000e7224 */ /* 0x000fe400078e0219 */
[----:B------:R-:W-:Y:S01]  /*0c60*/  IMAD.MOV.U32 R22, RZ, RZ, R12 ;  /* 0x000000ffff167224 */ /* 0x000fe200078e000c */
[----:B------:R-:W-:Y:S01]  /*0c70*/  IADD3 R13, P1, PT, R5, R23, RZ ;  /* 0x00000017050d7210 */ /* 0x000fe20007f3e0ff */
[----:B------:R-:W-:-:S02]  /*0c80*/  IMAD R29, R29, R0, R14 ;  /* 0x000000001d1d7224 */ /* 0x000fc400078e020e */
[----:B------:R-:W-:Y:S02]  /*0c90*/  IMAD R22, R22, R20, RZ ;  /* 0x0000001416167224 */ /* 0x000fe400078e02ff */
[----:B------:R-:W-:-:S04]  /*0ca0*/  IMAD.MOV.U32 R14, RZ, RZ, RZ ;  /* 0x000000ffff0e7224 */ /* 0x000fc800078e00ff */
[----:B------:R-:W-:-:S04]  /*0cb0*/  IMAD.HI.U32 R22, R15, R22, R14 ;  /* 0x000000160f167227 */ /* 0x000fc800078e000e */
[----:B------:R-:W-:Y:S01]  /*0cc0*/  IMAD.X R14, RZ, RZ, R10, P1 ;  /* 0x000000ffff0e7224 */ /* 0x000fe200008e060a */
[----:B------:R-:W-:-:S04]  /*0cd0*/  LEA R12, P1, R13, UR14, 0x2 ;  /* 0x0000000e0d0c7c11 */ /* 0x000fc8000f8210ff */
[----:B------:R-:W-:-:S05]  /*0ce0*/  LEA.HI.X R13, R13, UR15, R14, 0x2, P1 ;  /* 0x0000000f0d0d7c11 */ /* 0x000fca00088f140e */
[----:B------:R0:W5:Y:S01]  /*0cf0*/  LDG.E R28, desc[UR16][R12.64] ;  /* 0x000000100c1c7981 */ /* 0x000162000c1e1900 */
[----:B------:R-:W-:-:S05]  /*0d00*/  IABS R15, R21 ;  /* 0x00000015000f7213 */ /* 0x000fca0000000000 */
[----:B------:R-:W-:-:S04]  /*0d10*/  IMAD.HI.U32 R14, R22, R15, RZ ;  /* 0x0000000f160e7227 */ /* 0x000fc800078e00ff */
[----:B-1----:R-:W-:-:S04]  /*0d20*/  IMAD.MOV R16, RZ, RZ, -R14 ;  /* 0x000000ffff107224 */ /* 0x002fc800078e0a0e */
[----:B0-----:R-:W-:Y:S02]  /*0d30*/  IMAD R13, R20, R16, R15 ;  /* 0x00000010140d7224 */ /* 0x001fe400078e020f */
[----:B------:R-:W-:-:S05]  /*0d40*/  IMAD.MOV.U32 R16, RZ, RZ, R20 ;  /* 0x000000ffff107224 */ /* 0x000fca00078e0014 */
[----:B------:R-:W-:Y:S02]  /*0d50*/  ISETP.GT.U32.AND P2, PT, R16, R13, PT ;  /* 0x0000000d1000720c */ /* 0x000fe40003f44070 */
[----:B------:R-:W-:-:S11]  /*0d60*/  LOP3.LUT R12, R21, R0, RZ, 0x3c, !PT ;  /* 0x00000000150c7212 */ /* 0x000fd600078e3cff */
[----:B------:R-:W-:-:S05]  /*0d70*/  @!P2 IMAD.IADD R13, R13, 0x1, -R20 ;  /* 0x000000010d0da824 */ /* 0x000fca00078e0a14 */
[----:B------:R-:W-:Y:S01]  /*0d80*/  ISETP.GE.U32.AND P1, PT, R13, R16, PT ;  /* 0x000000100d00720c */ /* 0x000fe20003f26070 */
[----:B------:R-:W0:Y:S01]  /*0d90*/  S2UR UR7, SR_CgaCtaId ;  /* 0x00000000000779c3 */ /* 0x000e220000008800 */
[----:B------:R-:W-:Y:S01]  /*0da0*/  ISETP.GE.AND P3, PT, R12, RZ, PT ;  /* 0x000000ff0c00720c */ /* 0x000fe20003f66270 */
[----:B------:R-:W-:-:S10]  /*0db0*/  @!P2 VIADD R14, R14, 0x1 ;  /* 0x000000010e0ea836 */ /* 0x000fd40000000000 */
[----:B------:R-:W-:-:S05]  /*0dc0*/  @P1 IADD3 R14, PT, PT, R14, 0x1, RZ ;  /* 0x000000010e0e1810 */ /* 0x000fca0007ffe0ff */
[----:B------:R-:W-:-:S05]  /*0dd0*/  @!P3 IMAD.MOV R14, RZ, RZ, -R14 ;  /* 0x000000ffff0eb224 */ /* 0x000fca00078e0a0e */
[----:B------:R-:W-:Y:S01]  /*0de0*/  SEL R14, R18, R14, !P0 ;  /* 0x0000000e120e7207 */ /* 0x000fe20004000000 */
[----:B------:R-:W-:-:S03]  /*0df0*/  UMOV UR6, 0x400 ;  /* 0x0000040000067882 */ /* 0x000fc60000000000 */
[----:B------:R-:W-:Y:S01]  /*0e00*/  LOP3.LUT R13, RZ, R14, RZ, 0x33, !PT ;  /* 0x0000000eff0d7212 */ /* 0x000fe200078e33ff */
[----:B------:R-:W-:Y:S01]  /*0e10*/  IMAD.MOV R12, RZ, RZ, -R14 ;  /* 0x000000ffff0c7224 */ /* 0x000fe200078e0a0e */
[----:B0-----:R-:W-:-:S03]  /*0e20*/  ULEA UR6, UR7, UR6, 0x18 ;  /* 0x0000000607067291 */ /* 0x001fc6000f8ec0ff */
[----:B------:R-:W-:Y:S02]  /*0e30*/  IMAD.IADD R13, R8, 0x1, R13 ;  /* 0x00000001080d7824 */ /* 0x000fe400078e020d */
[----:B------:R-:W-:Y:S01]  /*0e40*/  IMAD R12, R0, R12, R21 ;  /* 0x0000000c000c7224 */ /* 0x000fe200078e0215 */
[----:B------:R-:W-:-:S03]  /*0e50*/  LEA R29, R29, UR6, 0x2 ;  /* 0x000000061d1d7c11 */ /* 0x000fc6000f8e10ff */
[----:B------:R-:W-:Y:S01]  /*0e60*/  IMAD R12, R13, R0, R12 ;  /* 0x000000000d0c7224 */ /* 0x000fe200078e020c */
[----:B------:R-:W-:Y:S01]  /*0e70*/  IADD3 R13, P1, PT, R7, R23, RZ ;  /* 0x00000017070d7210 */ /* 0x000fe20007f3e0ff */
[----:B------:R-:W-:Y:S01]  /*0e80*/  IMAD R14, R6, 0x4, R9 ;  /* 0x00000004060e7824 */ /* 0x000fe200078e0209 */
[----:B------:R-:W-:Y:S01]  /*0e90*/  IADD3 R15, P2, PT, R5, R19, RZ ;  /* 0x00000013050f7210 */ /* 0x000fe20007f5e0ff */
[----:B--2---:R0:W-:Y:S04]  /*0ea0*/  STS [R9], R24 ;  /* 0x0000001809007388 */ /* 0x0041e80000000800 */
[----:B---3--:R1:W-:Y:S01]  /*0eb0*/  STS [R29], R26 ;  /* 0x0000001a1d007388 */ /* 0x0083e20000000800 */
[----:B0-----:R-:W-:Y:S01]  /*0ec0*/  LEA R24, R12, UR6, 0x2 ;  /* 0x000000060c187c11 */ /* 0x001fe2000f8e10ff */
[----:B-1----:R-:W-:Y:S01]  /*0ed0*/  IMAD.X R29, RZ, RZ, RZ, P1 ;  /* 0x000000ffff1d7224 */ /* 0x002fe200008e06ff */
[----:B------:R-:W-:-:S04]  /*0ee0*/  LEA R12, P1, R13, UR12, 0x2 ;  /* 0x0000000c0d0c7c11 */ /* 0x000fc8000f8210ff */
[----:B------:R-:W-:Y:S02]  /*0ef0*/  LEA.HI.X R13, R13, UR13, R29, 0x2, P1 ;  /* 0x0000000d0d0d7c11 */ /* 0x000fe400088f141d */
[----:B------:R-:W-:Y:S01]  /*0f00*/  IADD3.X R29, PT, PT, RZ, R10, RZ, P2, !PT ;  /* 0x0000000aff1d7210 */ /* 0x000fe200017fe4ff */
[----:B------:R-:W-:Y:S01]  /*0f10*/  IMAD R26, R6, 0x8, R9 ;  /* 0x00000008061a7824 */ /* 0x000fe200078e0209 */
[----:B----4-:R0:W-:Y:S02]  /*0f20*/  STS [R14], R27 ;  /* 0x0000001b0e007388 */ /* 0x0101e40000000800 */
[----:B0-----:R-:W-:Y:S02]  /*0f30*/  IABS R27, R23 ;  /* 0x00000017001b7213 */ /* 0x001fe40000000000 */
[C---:B------:R-:W-:Y:S01]  /*0f40*/  LEA R14, P1, R15.reuse, UR14, 0x2 ;  /* 0x0000000e0f0e7c11 */ /* 0x040fe2000f8210ff */
[----:B-----5:R0:W-:Y:S03]  /*0f50*/  STS [R24], R17 ;  /* 0x0000001118007388 */ /* 0x0201e60000000800 */
[----:B------:R-:W-:-:S02]  /*0f60*/  LEA.HI.X R15, R15, UR15, R29, 0x2, P1 ;  /* 0x0000000f0f0f7c11 */ /* 0x000fc400088f141d */
[----:B------:R-:W-:-:S03]  /*0f70*/  IABS R29, R19 ;  /* 0x00000013001d7213 */ /* 0x000fc60000000000 */
[----:B------:R-:W2:Y:S01]  /*0f80*/  LDG.E R14, desc[UR16][R14.64] ;  /* 0x000000100e0e7981 */ /* 0x000ea2000c1e1900 */
[----:B0-----:R-:W-:-:S03]  /*0f90*/  IMAD.HI.U32 R24, R22, R27, RZ ;  /* 0x0000001b16187227 */ /* 0x001fc600078e00ff */
[----:B------:R0:W3:Y:S04]  /*0fa0*/  LDG.E R17, desc[UR16][R12.64] ;  /* 0x000000100c117981 */ /* 0x0000e8000c1e1900 */
[----:B------:R1:W-:Y:S02]  /*0fb0*/  STS [R26], R28 ;  /* 0x0000001c1a007388 */ /* 0x0003e40000000800 */
[----:B-1----:R-:W-:Y:S02]  /*0fc0*/  IMAD.MOV R28, RZ, RZ, -R24 ;  /* 0x000000ffff1c7224 */ /* 0x002fe400078e0a18 */
[----:B------:R-:W-:-:S04]  /*0fd0*/  IMAD.HI.U32 R26, R22, R29, RZ ;  /* 0x0000001d161a7227 */ /* 0x000fc800078e00ff */
[----:B------:R-:W-:Y:S02]  /*0fe0*/  IMAD R28, R20, R28, R27 ;  /* 0x0000001c141c7224 */ /* 0x000fe400078e021b */
[----:B------:R-:W-:-:S04]  /*0ff0*/  IMAD.MOV R27, RZ, RZ, -R26 ;  /* 0x000000ffff1b7224 */ /* 0x000fc800078e0a1a */
[----:B------:R-:W-:Y:S01]  /*1000*/  IMAD R27, R20, R27, R29 ;  /* 0x0000001b141b7224 */ /* 0x000fe200078e021d */
[----:B------:R-:W-:-:S04]  /*1010*/  ISETP.GT.U32.AND P3, PT, R16, R28, PT ;  /* 0x0000001c1000720c */ /* 0x000fc80003f64070 */
[----:B------:R-:W-:Y:S02]  /*1020*/  ISETP.GT.U32.AND P1, PT, R16, R27, PT ;  /* 0x0000001b1000720c */ /* 0x000fe40003f24070 */
[----:B0-----:R-:W-:-:S07]  /*1030*/  IADD3 R13, P4, PT, R7, R19, RZ ;  /* 0x00000013070d7210 */ /* 0x001fce0007f9e0ff */
[----:B------:R-:W-:-:S04]  /*1040*/  @!P3 IMAD.IADD R28, R28, 0x1, -R20 ;  /* 0x000000011c1cb824 */ /* 0x000fc800078e0a14 */
[----:B------:R-:W-:Y:S02]  /*1050*/  @!P1 IMAD.IADD R27, R27, 0x1, -R20 ;  /* 0x000000011b1b9824 */ /* 0x000fe400078e0a14 */
[----:B------:R-:W-:Y:S01]  /*1060*/  IMAD.X R20, RZ, RZ, RZ, P4 ;  /* 0x000000ffff147224 */ /* 0x000fe200020e06ff */
[----:B------:R-:W-:-:S04]  /*1070*/  LEA R12, P4, R13, UR12, 0x2 ;  /* 0x0000000c0d0c7c11 */ /* 0x000fc8000f8810ff */
[----:B------:R-:W-:-:S05]  /*1080*/  LEA.HI.X R13, R13, UR13, R20, 0x2, P4 ;  /* 0x0000000d0d0d7c11 */ /* 0x000fca000a0f1414 */
[----:B------:R0:W4:Y:S01]  /*1090*/  LDG.E R12, desc[UR16][R12.64] ;  /* 0x000000100c0c7981 */ /* 0x000122000c1e1900 */
[----:B------:R-:W-:Y:S02]  /*10a0*/  LOP3.LUT R15, R23, R0, RZ, 0x3c, !PT ;  /* 0x00000000170f7212 */ /* 0x000fe400078e3cff */
[-C--:B------:R-:W-:Y:S02]  /*10b0*/  ISETP.GE.U32.AND P2, PT, R28, R16.reuse, PT ;  /* 0x000000101c00720c */ /* 0x080fe40003f46070 */
[----:B------:R-:W-:Y:S02]  /*10c0*/  ISETP.GE.AND P5, PT, R15, RZ, PT ;  /* 0x000000ff0f00720c */ /* 0x000fe40003fa6270 */
[----:B------:R-:W-:Y:S02]  /*10d0*/  ISETP.GE.U32.AND P4, PT, R27, R16, PT ;  /* 0x000000101b00720c */ /* 0x000fe40003f86070 */
[----:B------:R-:W-:Y:S01]  /*10e0*/  LOP3.LUT R15, R19, R0, RZ, 0x3c, !PT ;  /* 0x00000000130f7212 */ /* 0x000fe200078e3cff */
[----:B------:R-:W-:-:S03]  /*10f0*/  @!P3 VIADD R24, R24, 0x1 ;  /* 0x000000011818b836 */ /* 0x000fc60000000000 */
[----:B------:R-:W-:Y:S02]  /*1100*/  ISETP.GE.AND P3, PT, R15, RZ, PT ;  /* 0x000000ff0f00720c */ /* 0x000fe40003f66270 */
[----:B------:R-:W-:Y:S01]  /*1110*/  @!P1 IADD3 R26, PT, PT, R26, 0x1, RZ ;  /* 0x000000011a1a9810 */ /* 0x000fe20007ffe0ff */
[----:B------:R-:W-:-:S04]  /*1120*/  @P2 VIADD R24, R24, 0x1 ;  /* 0x0000000118182836 */ /* 0x000fc80000000000 */
[----:B------:R-:W-:Y:S02]  /*1130*/  @P4 VIADD R26, R26, 0x1 ;  /* 0x000000011a1a4836 */ /* 0x000fe40000000000 */
[----:B------:R-:W-:-:S04]  /*1140*/  @!P5 IMAD.MOV R24, RZ, RZ, -R24 ;  /* 0x000000ffff18d224 */ /* 0x000fc800078e0a18 */
[----:B------:R-:W-:Y:S01]  /*1150*/  @!P3 IMAD.MOV R26, RZ, RZ, -R26 ;  /* 0x000000ffff1ab224 */ /* 0x000fe200078e0a1a */
[----:B------:R-:W-:-:S04]  /*1160*/  SEL R24, R18, R24, !P0 ;  /* 0x0000001812187207 */ /* 0x000fc80004000000 */
[----:B------:R-:W-:Y:S01]  /*1170*/  SEL R18, R18, R26, !P0 ;  /* 0x0000001a12127207 */ /* 0x000fe20004000000 */
[----:B------:R-:W-:Y:S01]  /*1180*/  IMAD.MOV R15, RZ, RZ, -R24 ;  /* 0x000000ffff0f7224 */ /* 0x000fe200078e0a18 */
[----:B0-----:R-:W-:Y:S02]  /*1190*/  LOP3.LUT R13, RZ, R24, RZ, 0x33, !PT ;  /* 0x00000018ff0d7212 */ /* 0x001fe400078e33ff */
[----:B------:R-:W-:Y:S01]  /*11a0*/  LOP3.LUT R27, RZ, R18, RZ, 0x33, !PT ;  /* 0x00000012ff1b7212 */ /* 0x000fe200078e33ff */
[----:B------:R-:W-:Y:S01]  /*11b0*/  IMAD.MOV R18, RZ, RZ, -R18 ;  /* 0x000000ffff127224 */ /* 0x000fe200078e0a12 */
[----:B------:R-:W-:Y:S01]  /*11c0*/  IADD3 R13, PT, PT, R8, R13, RZ ;  /* 0x0000000d080d7210 */ /* 0x000fe20007ffe0ff */
[----:B------:R-:W-:Y:S02]  /*11d0*/  IMAD R15, R0, R15, R23 ;  /* 0x0000000f000f7224 */ /* 0x000fe400078e0217 */
[----:B------:R-:W-:Y:S02]  /*11e0*/  IMAD.IADD R27, R8, 0x1, R27 ;  /* 0x00000001081b7824 */ /* 0x000fe400078e021b */
[----:B------:R-:W-:-:S02]  /*11f0*/  IMAD R18, R0, R18, R19 ;  /* 0x0000001200127224 */ /* 0x000fc400078e0213 */
[-C--:B------:R-:W-:Y:S02]  /*1200*/  IMAD R13, R13, R0.reuse, R15 ;  /* 0x000000000d0d7224 */ /* 0x080fe400078e020f */
[----:B------:R-:W-:-:S03]  /*1210*/  IMAD R27, R27, R0, R18 ;  /* 0x000000001b1b7224 */ /* 0x000fc600078e0212 */
[----:B------:R-:W-:Y:S01]  /*1220*/  LEA R18, R13, UR6, 0x2 ;  /* 0x000000060d127c11 */ /* 0x000fe2000f8e10ff */
[C---:B------:R-:W-:Y:S01]  /*1230*/  IMAD R13, R6.reuse, 0xc, R9 ;  /* 0x0000000c060d7824 */ /* 0x040fe200078e0209 */
[----:B------:R-:W-:Y:S02]  /*1240*/  LEA R27, R27, UR6, 0x2 ;  /* 0x000000061b1b7c11 */ /* 0x000fe4000f8e10ff */
[----:B------:R-:W-:-:S04]  /*1250*/  IADD3 R25, PT, PT, R6, R25, R6 ;  /* 0x0000001906197210 */ /* 0x000fc80007ffe006 */
[----:B------:R-:W-:-:S04]  /*1260*/  IADD3 R25, PT, PT, R6, R25, R6 ;  /* 0x0000001906197210 */ /* 0x000fc80007ffe006 */
[----:B------:R-:W-:Y:S01]  /*1270*/  ISETP.GE.U32.AND P0, PT, R25, R11, PT ;  /* 0x0000000b1900720c */ /* 0x000fe20003f06070 */
[C---:B------:R-:W-:Y:S02]  /*1280*/  IMAD R9, R6.reuse, 0x10, R9 ;  /* 0x0000001006097824 */ /* 0x040fe400078e0209 */
[C---:B------:R-:W-:Y:S02]  /*1290*/  IMAD R23, R6.reuse, 0x4, R23 ;  /* 0x0000000406177824 */ /* 0x040fe400078e0217 */
[C---:B------:R-:W-:Y:S02]  /*12a0*/  IMAD R19, R6.reuse, 0x4, R19 ;  /* 0x0000000406137824 */ /* 0x040fe400078e0213 */
[----:B------:R-:W-:Y:S01]  /*12b0*/  IMAD R21, R6, 0x4, R21 ;  /* 0x0000000406157824 */ /* 0x000fe200078e0215 */
[----:B---3--:R1:W-:Y:S04]  /*12c0*/  STS [R18], R17 ;  /* 0x0000001112007388 */ /* 0x0083e80000000800 */
[----:B--2---:R1:W-:Y:S04]  /*12d0*/  STS [R13], R14 ;  /* 0x0000000e0d007388 */ /* 0x0043e80000000800 */
[----:B----4-:R1:W-:Y:S01]  /*12e0*/  STS [R27], R12 ;  /* 0x0000000c1b007388 */ /* 0x0103e20000000800 */
[----:B------:R-:W-:Y:S05]  /*12f0*/  @!P0 BRA `(.L_x_5) ;  /* 0xfffffff400a08947 */ /* 0x000fea000383ffff */
.L_x_1:
[----:B------:R-:W-:Y:S05]  /*1300*/  BSYNC.RECONVERGENT B0 ;  /* 0x0000000000007941 */ /* 0x000fea0003800200 */
.L_x_0:
[----:B------:R-:W-:Y:S01]  /*1310*/  BAR.SYNC.DEFER_BLOCKING 0x0 ;  /* 0x0000000000007b1d */ /* 0x000fe20000010000 */
[----:B0-----:R-:W-:-:S04]  /*1320*/  LOP3.LUT R16, R2, 0x7ffffffc, RZ, 0xc0, !PT ;  /* 0x7ffffffc02107812 */ /* 0x001fc800078ec0ff */
[----:B------:R-:W-:-:S13]  /*1330*/  ISETP.GE.U32.AND P0, PT, R3, R16, PT ;  /* 0x000000100300720c */ /* 0x000fda0003f06070 */
[----:B------:R-:W-:Y:S05]  /*1340*/  @P0 EXIT ;  /* 0x000000000000094d */ /* 0x000fea0003800000 */
[----:B------:R-:W0:Y:S01]  /*1350*/  I2F.U32.RP R10, R6 ;  /* 0x00000006000a7306 */ /* 0x000e220000209000 */
[C---:B------:R-:W-:Y:S01]  /*1360*/  IMAD.IADD R7, R6.reuse, 0x1, R3 ;  /* 0x0000000106077824 */ /* 0x040fe200078e0203 */
[----:B------:R-:W-:Y:S01]  /*1370*/  IADD3 R11, PT, PT, RZ, -R6, RZ ;  /* 0x80000006ff0b7210 */ /* 0x000fe20007ffe0ff */
[----:B------:R-:W2:Y:S01]  /*1380*/  LDCU UR9, c[0x0][0x39c] ;  /* 0x00007380ff0977ac */ /* 0x000ea20008000800 */
[----:B------:R-:W-:Y:S01]  /*1390*/  ISETP.NE.U32.AND P2, PT, R6, RZ, PT ;  /* 0x000000ff0600720c */ /* 0x000fe20003f45070 */
[----:B------:R-:W-:Y:S01]  /*13a0*/  BSSY.RECONVERGENT B0, `(.L_x_6) ;  /* 0x000004b000007945 */ /* 0x000fe20003800200 */
[CC--:B------:R-:W-:Y:S01]  /*13b0*/  ISETP.GE.U32.AND P0, PT, R7.reuse, R16.reuse, PT ;  /* 0x000000100700720c */ /* 0x0c0fe20003f06070 */
[----:B------:R-:W3:Y:S01]  /*13c0*/  LDCU UR8, c[0x0][0x398] ;  /* 0x00007300ff0877ac */ /* 0x000ee20008000800 */
[----:B------:R-:W-:Y:S02]  /*13d0*/  VIMNMX.U32 R2, PT, PT, R7, R16, !PT ;  /* 0x0000001007027248 */ /* 0x000fe40007fe0000 */
[----:B------:R-:W-:Y:S01]  /*13e0*/  SEL R5, RZ, 0x1, P0 ;  /* 0x00000001ff057807 */ /* 0x000fe20000000000 */
[----:B------:R-:W4:Y:S03]  /*13f0*/  LDCU.64 UR6, c[0x0][0x390] ;  /* 0x00007200ff0677ac */ /* 0x000f260008000a00 */
[----:B------:R-:W-:Y:S01]  /*1400*/  IADD3 R7, PT, PT, R2, -R7, -R5 ;  /* 0x8000000702077210 */ /* 0x000fe20007ffe805 */
[----:B0-----:R-:W0:Y:S02]  /*1410*/  MUFU.RCP R10, R10 ;  /* 0x0000000a000a7308 */ /* 0x001e240000001000 */
[----:B0-----:R-:W-:-:S06]  /*1420*/  VIADD R8, R10, 0xffffffe ;  /* 0x0ffffffe0a087836 */ /* 0x001fcc0000000000 */
[----:B------:R0:W5:Y:S02]  /*1430*/  F2I.FTZ.U32.TRUNC.NTZ R9, R8 ;  /* 0x0000000800097305 */ /* 0x000164000021f000 */
[----:B0-----:R-:W-:Y:S02]  /*1440*/  IMAD.MOV.U32 R8, RZ, RZ, RZ ;  /* 0x000000ffff087224 */ /* 0x001fe400078e00ff */
[----:B-----5:R-:W-:-:S04]  /*1450*/  IMAD R11, R11, R9, RZ ;  /* 0x000000090b0b7224 */ /* 0x020fc800078e02ff */
[----:B------:R-:W-:-:S06]  /*1460*/  IMAD.HI.U32 R10, R9, R11, R8 ;  /* 0x0000000b090a7227 */ /* 0x000fcc00078e0008 */
[----:B------:R-:W-:-:S04]  /*1470*/  IMAD.HI.U32 R2, R10, R7, RZ ;  /* 0x000000070a027227 */ /* 0x000fc800078e00ff */
[----:B------:R-:W-:-:S04]  /*1480*/  IMAD.MOV R8, RZ, RZ, -R2 ;  /* 0x000000ffff087224 */ /* 0x000fc800078e0a02 */
[----:B------:R-:W-:-:S05]  /*1490*/  IMAD R7, R6, R8, R7 ;  /* 0x0000000806077224 */ /* 0x000fca00078e0207 */
[----:B------:R-:W-:-:S13]  /*14a0*/  ISETP.GE.U32.AND P0, PT, R7, R6, PT ;  /* 0x000000060700720c */ /* 0x000fda0003f06070 */
[----:B------:R-:W-:Y:S02]  /*14b0*/  @P0 IMAD.IADD R7, R7, 0x1, -R6 ;  /* 0x0000000107070824 */ /* 0x000fe400078e0a06 */
[----:B------:R-:W-:-:S03]  /*14c0*/  @P0 VIADD R2, R2, 0x1 ;  /* 0x0000000102020836 */ /* 0x000fc60000000000 */
[----:B------:R-:W-:-:S13]  /*14d0*/  ISETP.GE.U32.AND P1, PT, R7, R6, PT ;  /* 0x000000060700720c */ /* 0x000fda0003f26070 */
[----:B------:R-:W-:Y:S01]  /*14e0*/  @P1 VIADD R2, R2, 0x1 ;  /* 0x0000000102021836 */ /* 0x000fe20000000000 */
[----:B------:R-:W-:-:S04]  /*14f0*/  @!P2 LOP3.LUT R2, RZ, R6, RZ, 0x33, !PT ;  /* 0x00000006ff02a212 */ /* 0x000fc800078e33ff */
[----:B------:R-:W-:-:S04]  /*1500*/  IADD3 R7, PT, PT, R5, R2, RZ ;  /* 0x0000000205077210 */ /* 0x000fc80007ffe0ff */
[C---:B------:R-:W-:Y:S02]  /*1510*/  LOP3.LUT R2, R7.reuse, 0x3, RZ, 0xc0, !PT ;  /* 0x0000000307027812 */ /* 0x040fe400078ec0ff */
[----:B------:R-:W-:Y:S02]  /*1520*/  ISETP.GE.U32.AND P0, PT, R7, 0x3, PT ;  /* 0x000000030700780c */ /* 0x000fe40003f06070 */
[----:B------:R-:W-:Y:S02]  /*1530*/  ISETP.NE.AND P1, PT, R2, 0x3, PT ;  /* 0x000000030200780c */ /* 0x000fe40003f25270 */
[----:B------:R-:W-:-:S11]  /*1540*/  SHF.R.S32.HI R2, RZ, 0x1f, R4 ;  /* 0x0000001fff027819 */ /* 0x000fd60000011404 */
[----:B--234-:R-:W-:Y:S05]  /*1550*/  @!P1 BRA `(.L_x_7) ;  /* 0x0000000000bc9947 */ /* 0x01cfea0003800000 */
[----:B------:R-:W-:Y:S01]  /*1560*/  IABS R5, R0 ;  /* 0x0000000000057213 */ /* 0x000fe20000000000 */
[----:B------:R-:W0:Y:S01]  /*1570*/  S2UR UR5, SR_CgaCtaId ;  /* 0x00000000000579c3 */ /* 0x000e220000008800 */
[----:B------:R-:W-:Y:S01]  /*1580*/  VIADD R7, R7, 0x1 ;  /* 0x0000000107077836 */ /* 0x000fe20000000000 */
[----:B------:R-:W-:Y:S01]  /*1590*/  UMOV UR4, 0x400 ;  /* 0x0000040000047882 */ /* 0x000fe20000000000 */
[----:B------:R-:W2:Y:S01]  /*15a0*/  I2F.RP R10, R5 ;  /* 0x00000005000a7306 */ /* 0x000ea20000209400 */
[----:B------:R-:W-:Y:S02]  /*15b0*/  ISETP.NE.AND P1, PT, R0, RZ, PT ;  /* 0x000000ff0000720c */ /* 0x000fe40003f25270 */
[----:B------:R-:W-:-:S05]  /*15c0*/  LOP3.LUT R11, R7, 0x3, RZ, 0xc0, !PT ;  /* 0x00000003070b7812 */ /* 0x000fca00078ec0ff */
[----:B--2---:R-:W2:Y:S01]  /*15d0*/  MUFU.RCP R10, R10 ;  /* 0x0000000a000a7308 */ /* 0x004ea20000001000 */
[----:B0-----:R-:W-:Y:S01]  /*15e0*/  ULEA UR4, UR5, UR4, 0x18 ;  /* 0x0000000405047291 */ /* 0x001fe2000f8ec0ff */
[----:B--2---:R-:W-:Y:S01]  /*15f0*/  VIADD R8, R10, 0xffffffe ;  /* 0x0ffffffe0a087836 */ /* 0x004fe20000000000 */
[----:B------:R-:W-:-:S05]  /*1600*/  LOP3.LUT R10, RZ, R0, RZ, 0x33, !PT ;  /* 0x00000000ff0a7212 */ /* 0x000fca00078e33ff */
[----:B------:R0:W1:Y:S02]  /*1610*/  F2I.FTZ.U32.TRUNC.NTZ R9, R8 ;  /* 0x0000000800097305 */ /* 0x000064000021f000 */
[----:B0-----:R-:W-:Y:S02]  /*1620*/  IMAD.MOV.U32 R8, RZ, RZ, RZ ;  /* 0x000000ffff087224 */ /* 0x001fe400078e00ff */
[----:B-1----:R-:W-:-:S04]  /*1630*/  IMAD.MOV R12, RZ, RZ, -R9 ;  /* 0x000000ffff0c7224 */ /* 0x002fc800078e0a09 */
[----:B------:R-:W-:Y:S02]  /*1640*/  IMAD R13, R12, R5, RZ ;  /* 0x000000050c0d7224 */ /* 0x000fe400078e02ff */
[----:B------:R-:W-:Y:S01]  /*1650*/  IMAD.MOV R12, RZ, RZ, -R11 ;  /* 0x000000ffff0c7224 */ /* 0x000fe200078e0a0b */
[----:B------:R-:W-:Y:S01]  /*1660*/  LEA R11, R3, UR4, 0x2 ;  /* 0x00000004030b7c11 */ /* 0x000fe2000f8e10ff */
[----:B------:R-:W-:-:S07]  /*1670*/  IMAD.HI.U32 R7, R9, R13, R8 ;  /* 0x0000000d09077227 */ /* 0x000fce00078e0008 */
.L_x_8:
[----:B------:R-:W-:Y:S01]  /*1680*/  IABS R14, R3 ;  /* 0x00000003000e7213 */ /* 0x000fe20000000000 */
[----:B------:R-:W-:Y:S02]  /*1690*/  IMAD.U32 R0, RZ, RZ, UR9 ;  /* 0x00000009ff007e24 */ /* 0x000fe4000f8e00ff */
[----:B------:R-:W-:Y:S02]  /*16a0*/  VIADD R12, R12, 0x1 ;  /* 0x000000010c0c7836 */ /* 0x000fe40000000000 */
[----:B0-----:R-:W-:Y:S01]  /*16b0*/  IMAD.HI.U32 R8, R7, R14, RZ ;  /* 0x0000000e07087227 */ /* 0x001fe200078e00ff */
[----:B------:R-:W-:-:S04]  /*16c0*/  IABS R13, R0 ;  /* 0x00000000000d7213 */ /* 0x000fc80000000000 */
[----:B------:R-:W-:-:S05]  /*16d0*/  IADD3 R9, PT, PT, -R8, RZ, RZ ;  /* 0x000000ff08097210 */ /* 0x000fca0007ffe1ff */
[----:B------:R-:W-:Y:S01]  /*16e0*/  IMAD R14, R13, R9, R14 ;  /* 0x000000090d0e7224 */ /* 0x000fe200078e020e */
[----:B------:R-:W-:-:S04]  /*16f0*/  LOP3.LUT R9, R3, R0, RZ, 0x3c, !PT ;  /* 0x0000000003097212 */ /* 0x000fc800078e3cff */
[----:B------:R-:W-:Y:S02]  /*1700*/  ISETP.GT.U32.AND P3, PT, R5, R14, PT ;  /* 0x0000000e0500720c */ /* 0x000fe40003f64070 */
[----:B------:R-:W-:-:S11]  /*1710*/  ISETP.GE.AND P4, PT, R9, RZ, PT ;  /* 0x000000ff0900720c */ /* 0x000fd60003f86270 */
[----:B------:R-:W-:Y:S02]  /*1720*/  @!P3 IMAD.IADD R14, R14, 0x1, -R13 ;  /* 0x000000010e0eb824 */ /* 0x000fe400078e0a0d */
[----:B------:R-:W-:Y:S01]  /*1730*/  @!P3 VIADD R8, R8, 0x1 ;  /* 0x000000010808b836 */ /* 0x000fe20000000000 */
[----:B------:R0:W1:Y:S02]  /*1740*/  LDS R13, [R11] ;  /* 0x000000000b0d7984 */ /* 0x0000640000000800 */
[----:B------:R-:W-:Y:S02]  /*1750*/  ISETP.GE.U32.AND P2, PT, R14, R5, PT ;  /* 0x000000050e00720c */ /* 0x000fe40003f46070 */
[----:B0-----:R-:W-:-:S11]  /*1760*/  LEA R11, R6, R11, 0x2 ;  /* 0x0000000b060b7211 */ /* 0x001fd600078e10ff */
[----:B------:R-:W-:-:S04]  /*1770*/  @P2 VIADD R8, R8, 0x1 ;  /* 0x0000000108082836 */ /* 0x000fc80000000000 */
[----:B------:R-:W-:-:S05]  /*1780*/  @!P4 IMAD.MOV R8, RZ, RZ, -R8 ;  /* 0x000000ffff08c224 */ /* 0x000fca00078e0a08 */
[----:B------:R-:W-:-:S05]  /*1790*/  SEL R8, R10, R8, !P1 ;  /* 0x000000080a087207 */ /* 0x000fca0004800000 */
[----:B------:R-:W-:-:S04]  /*17a0*/  IMAD.MOV R9, RZ, RZ, -R8 ;  /* 0x000000ffff097224 */ /* 0x000fc800078e0a08 */
[--C-:B------:R-:W-:Y:S02]  /*17b0*/  IMAD R9, R0, R9, R3.reuse ;  /* 0x0000000900097224 */ /* 0x100fe400078e0203 */
[----:B------:R-:W-:Y:S02]  /*17c0*/  IMAD.IADD R3, R6, 0x1, R3 ;  /* 0x0000000106037824 */ /* 0x000fe400078e0203 */
[----:B------:R-:W-:-:S05]  /*17d0*/  IMAD R9, R8, UR8, R9 ;  /* 0x0000000808097c24 */ /* 0x000fca000f8e0209 */
[----:B------:R-:W-:-:S04]  /*17e0*/  IADD3 R14, P2, PT, R4, R9, RZ ;  /* 0x00000009040e7210 */ /* 0x000fc80007f5e0ff */
[----:B------:R-:W-:Y:S02]  /*17f0*/  LEA.HI.X.SX32 R9, R9, R2, 0x1, P2 ;  /* 0x0000000209097211 */ /* 0x000fe400010f0eff */
[----:B------:R-:W-:-:S04]  /*1800*/  LEA R8, P2, R14, UR6, 0x2 ;  /* 0x000000060e087c11 */ /* 0x000fc8000f8410ff */
[----:B------:R-:W-:Y:S02]  /*1810*/  LEA.HI.X R9, R14, UR7, R9, 0x2, P2 ;  /* 0x000000070e097c11 */ /* 0x000fe400090f1409 */
[----:B------:R-:W-:-:S03]  /*1820*/  ISETP.NE.AND P2, PT, R12, RZ, PT ;  /* 0x000000ff0c00720c */ /* 0x000fc60003f45270 */
[----:B-1----:R0:W-:Y:S10]  /*1830*/  STG.E desc[UR16][R8.64], R13 ;  /* 0x0000000d08007986 */ /* 0x0021f4000c101910 */
[----:B------:R-:W-:Y:S05]  /*1840*/  @P2 BRA `(.L_x_8) ;  /* 0xfffffffc008c2947 */ /* 0x000fea000383ffff */
.L_x_7:
[----:B------:R-:W-:Y:S05]  /*1850*/  BSYNC.RECONVERGENT B0 ;  /* 0x0000000000007941 */ /* 0x000fea0003800200 */
.L_x_6:
[----:B------:R-:W-:Y:S05]  /*1860*/  @!P0 EXIT ;  /* 0x000000000000894d */ /* 0x000fea0003800000 */
[----:B------:R-:W-:Y:S01]  /*1870*/  IABS R0, R0 ;  /* 0x0000000000007213 */ /* 0x000fe20000000000 */
[----:B------:R-:W2:Y:S01]  /*1880*/  S2UR UR5, SR_CgaCtaId ;  /* 0x00000000000579c3 */ /* 0x000ea20000008800 */
[----:B------:R-:W-:Y:S01]  /*1890*/  UMOV UR4, 0x400 ;  /* 0x0000040000047882 */ /* 0x000fe20000000000 */
[C-C-:B------:R-:W-:Y:S01]  /*18a0*/  IMAD R21, R6.reuse, 0x2, R3.reuse ;  /* 0x0000000206157824 */ /* 0x140fe200078e0203 */
[----:B------:R-:W3:Y:S01]  /*18b0*/  I2F.RP R5, R0 ;  /* 0x0000000000057306 */ /* 0x000ee20000209400 */
[C-C-:B-1----:R-:W-:Y:S01]  /*18c0*/  IMAD R17, R6.reuse, 0x3, R3.reuse ;  /* 0x0000000306117824 */ /* 0x142fe200078e0203 */
[----:B------:R-:W1:Y:S01]  /*18d0*/  LDCU UR6, c[0x0][0x398] ;  /* 0x00007300ff0677ac */ /* 0x000e620008000800 */
[----:B------:R-:W-:Y:S02]  /*18e0*/  IMAD.IADD R19, R6, 0x1, R3 ;  /* 0x0000000106137824 */ /* 0x000fe400078e0203 */
[----:B------:R-:W4:Y:S01]  /*18f0*/  LDC R18, c[0x0][0x39c] ;  /* 0x0000e700ff127b82 */ /* 0x000f220000000800 */
[----:B------:R-:W0:Y:S02]  /*1900*/  LDCU.64 UR8, c[0x0][0x390] ;  /* 0x00007200ff0877ac */ /* 0x000e240008000a00 */
[----:B---3--:R-:W0:Y:S01]  /*1910*/  MUFU.RCP R5, R5 ;  /* 0x0000000500057308 */ /* 0x008e220000001000 */
[----:B--2---:R-:W-:Y:S01]  /*1920*/  ULEA UR4, UR5, UR4, 0x18 ;  /* 0x0000000405047291 */ /* 0x004fe2000f8ec0ff */
[----:B0-----:R-:W-:-:S05]  /*1930*/  VIADD R8, R5, 0xffffffe ;  /* 0x0ffffffe05087836 */ /* 0x001fca0000000000 */
[----:B------:R-:W-:Y:S01]  /*1940*/  LEA R5, R3, UR4, 0x2 ;  /* 0x0000000403057c11 */ /* 0x000fe2000f8e10ff */
[----:B------:R0:W2:Y:S02]  /*1950*/  F2I.FTZ.U32.TRUNC.NTZ R9, R8 ;  /* 0x0000000800097305 */ /* 0x0000a4000021f000 */
[----:B0-----:R-:W-:Y:S02]  /*1960*/  IMAD.MOV.U32 R8, RZ, RZ, RZ ;  /* 0x000000ffff087224 */ /* 0x001fe400078e00ff */
[----:B--2---:R-:W-:-:S04]  /*1970*/  IMAD.MOV R7, RZ, RZ, -R9 ;  /* 0x000000ffff077224 */ /* 0x004fc800078e0a09 */
[----:B------:R-:W-:-:S04]  /*1980*/  IMAD R7, R7, R0, RZ ;  /* 0x0000000007077224 */ /* 0x000fc800078e02ff */
[----:B-1--4-:R-:W-:-:S07]  /*1990*/  IMAD.HI.U32 R7, R9, R7, R8 ;  /* 0x0000000709077227 */ /* 0x012fce00078e0008 */
.L_x_9:
[----:B0-----:R-:W-:Y:S01]  /*19a0*/  IABS R13, R18 ;  /* 0x00000012000d7213 */ /* 0x001fe20000000000 */
[C-C-:B------:R-:W-:Y:S01]  /*19b0*/  IMAD R27, R6.reuse, 0x4, R5.reuse ;  /* 0x00000004061b7824 */ /* 0x140fe200078e0205 */
[----:B------:R-:W-:Y:S01]  /*19c0*/  IABS R8, R3 ;  /* 0x0000000300087213 */ /* 0x000fe20000000000 */
[C-C-:B------:R-:W-:Y:S01]  /*19d0*/  IMAD R25, R6.reuse, 0x8, R5.reuse ;  /* 0x0000000806197824 */ /* 0x140fe200078e0205 */
[----:B------:R-:W0:Y:S01]  /*19e0*/  I2F.RP R10, R13 ;  /* 0x0000000d000a7306 */ /* 0x000e220000209400 */
[----:B------:R-:W-:Y:S01]  /*19f0*/  IABS R15, R19 ;  /* 0x00000013000f7213 */ /* 0x000fe20000000000 */
[----:B------:R-:W-:Y:S01]  /*1a00*/  IMAD R29, R6, 0xc, R5 ;  /* 0x0000000c061d7824 */ /* 0x000fe200078e0205 */
[----:B------:R-:W-:Y:S01]  /*1a10*/  IABS R20, R21 ;  /* 0x0000001500147213 */ /* 0x000fe20000000000 */
[----:B------:R-:W-:Y:S01]  /*1a20*/  IMAD.HI.U32 R14, R7, R8, RZ ;  /* 0x00000008070e7227 */ /* 0x000fe200078e00ff */
[----:B------:R-:W-:Y:S01]  /*1a30*/  LOP3.LUT R22, R3, R18, RZ, 0x3c, !PT ;  /* 0x0000001203167212 */ /* 0x000fe200078e3cff */
[----:B------:R-:W-:Y:S02]  /*1a40*/  LDS R27, [R27] ;  /* 0x000000001b1b7984 */ /* 0x000fe40000000800 */
[----:B------:R-:W-:Y:S01]  /*1a50*/  IMAD.MOV R11, RZ, RZ, -R14 ;  /* 0x000000ffff0b7224 */ /* 0x000fe200078e0a0e */
[----:B------:R-:W-:Y:S01]  /*1a60*/  ISETP.GE.AND P1, PT, R22, RZ, PT ;  /* 0x000000ff1600720c */ /* 0x000fe20003f26270 */
[----:B------:R-:W-:Y:S02]  /*1a70*/  LDS R25, [R25] ;  /* 0x0000000019197984 */ /* 0x000fe40000000800 */
[----:B------:R-:W-:-:S02]  /*1a80*/  IMAD R11, R13, R11, R8 ;  /* 0x0000000b0d0b7224 */ /* 0x000fc400078e0208 */
[----:B------:R-:W-:Y:S01]  /*1a90*/  IMAD.MOV.U32 R8, RZ, RZ, RZ ;  /* 0x000000ffff087224 */ /* 0x000fe200078e00ff */
[----:B0-----:R-:W0:Y:S01]  /*1aa0*/  MUFU.RCP R10, R10 ;  /* 0x0000000a000a7308 */ /* 0x001e220000001000 */
[----:B------:R-:W-:Y:S01]  /*1ab0*/  LDS R29, [R29] ;  /* 0x000000001d1d7984 */ /* 0x000fe20000000800 */
[----:B------:R-:W-:-:S13]  /*1ac0*/  ISETP.GT.U32.AND P2, PT, R0, R11, PT ;  /* 0x0000000b0000720c */ /* 0x000fda0003f44070 */
[----:B------:R-:W-:Y:S01]  /*1ad0*/  @!P2 IMAD.IADD R11, R11, 0x1, -R13 ;  /* 0x000000010b0ba824 */ /* 0x000fe200078e0a0d */
[----:B0-----:R-:W-:Y:S01]  /*1ae0*/  IADD3 R9, PT, PT, R10, 0xffffffe, RZ ;  /* 0x0ffffffe0a097810 */ /* 0x001fe20007ffe0ff */
[----:B------:R-:W-:-:S03]  /*1af0*/  @!P2 VIADD R14, R14, 0x1 ;  /* 0x000000010e0ea836 */ /* 0x000fc60000000000 */
[----:B------:R-:W-:Y:S02]  /*1b00*/  ISETP.GE.U32.AND P0, PT, R11, R0, PT ;  /* 0x000000000b00720c */ /* 0x000fe40003f06070 */
[----:B------:R-:W-:Y:S01]  /*1b10*/  MOV R0, R13 ;  /* 0x0000000d00007202 */ /* 0x000fe20000000f00 */
[----:B------:R-:W0:Y:S10]  /*1b20*/  F2I.FTZ.U32.TRUNC.NTZ R9, R9 ;  /* 0x0000000900097305 */ /* 0x000e34000021f000 */
[----:B------:R-:W-:Y:S01]  /*1b30*/  @P0 VIADD R14, R14, 0x1 ;  /* 0x000000010e0e0836 */ /* 0x000fe20000000000 */
[----:B------:R-:W-:Y:S01]  /*1b40*/  ISETP.NE.AND P0, PT, R18, RZ, PT ;  /* 0x000000ff1200720c */ /* 0x000fe20003f05270 */
[----:B0-----:R-:W-:-:S03]  /*1b50*/  IMAD.MOV R12, RZ, RZ, -R9 ;  /* 0x000000ffff0c7224 */ /* 0x001fc600078e0a09 */
[----:B------:R-:W-:Y:S01]  /*1b60*/  @!P1 IADD3 R14, PT, PT, -R14, RZ, RZ ;  /* 0x000000ff0e0e9210 */ /* 0x000fe20007ffe1ff */
[----:B------:R-:W-:-:S04]  /*1b70*/  IMAD R7, R12, R13, RZ ;  /* 0x0000000d0c077224 */ /* 0x000fc800078e02ff */
[----:B------:R-:W-:-:S04]  /*1b80*/  IMAD.HI.U32 R7, R9, R7, R8 ;  /* 0x0000000709077227 */ /* 0x000fc800078e0008 */
[----:B------:R-:W-:Y:S02]  /*1b90*/  IMAD.MOV.U32 R8, RZ, RZ, R15 ;  /* 0x000000ffff087224 */ /* 0x000fe400078e000f */
[----:B------:R-:W-:-:S04]  /*1ba0*/  IMAD.HI.U32 R11, R7, R20, RZ ;  /* 0x00000014070b7227 */ /* 0x000fc800078e00ff */
[----:B------:R-:W-:-:S04]  /*1bb0*/  IMAD.HI.U32 R12, R7, R8, RZ ;  /* 0x00000008070c7227 */ /* 0x000fc800078e00ff */
[----:B------:R-:W-:Y:S02]  /*1bc0*/  IMAD.MOV R9, RZ, RZ, -R12 ;  /* 0x000000ffff097224 */ /* 0x000fe400078e0a0c */
[----:B------:R-:W-:Y:S02]  /*1bd0*/  IMAD.MOV R15, RZ, RZ, -R11 ;  /* 0x000000ffff0f7224 */ /* 0x000fe400078e0a0b */
[C---:B------:R-:W-:Y:S01]  /*1be0*/  IMAD R9, R13.reuse, R9, R8 ;  /* 0x000000090d097224 */ /* 0x040fe200078e0208 */
[----:B------:R-:W-:Y:S01]  /*1bf0*/  IABS R8, R17 ;  /* 0x0000001100087213 */ /* 0x000fe20000000000 */
[----:B------:R-:W-:Y:S01]  /*1c00*/  IMAD R15, R13, R15, R20 ;  /* 0x0000000f0d0f7224 */ /* 0x000fe200078e0214 */
[----:B------:R-:W-:Y:S02]  /*1c10*/  LOP3.LUT R20, R19, R18, RZ, 0x3c, !PT ;  /* 0x0000001213147212 */ /* 0x000fe400078e3cff */
[C---:B------:R-:W-:Y:S01]  /*1c20*/  ISETP.GT.U32.AND P6, PT, R0.reuse, R9, PT ;  /* 0x000000090000720c */ /* 0x040fe20003fc4070 */
[----:B------:R-:W-:Y:S01]  /*1c30*/  IMAD.HI.U32 R10, R7, R8, RZ ;  /* 0x00000008070a7227 */ /* 0x000fe200078e00ff */
[----:B------:R-:W-:-:S02]  /*1c40*/  ISETP.GT.U32.AND P3, PT, R0, R15, PT ;  /* 0x0000000f0000720c */ /* 0x000fc40003f64070 */
[----:B------:R-:W-:Y:S01]  /*1c50*/  ISETP.GE.AND P2, PT, R20, RZ, PT ;  /* 0x000000ff1400720c */ /* 0x000fe20003f46270 */
[----:B------:R-:W-:Y:S01]  /*1c60*/  IMAD.MOV R23, RZ, RZ, -R10 ;  /* 0x000000ffff177224 */ /* 0x000fe200078e0a0a */
[----:B------:R-:W-:-:S03]  /*1c70*/  LOP3.LUT R20, R21, R18, RZ, 0x3c, !PT ;  /* 0x0000001215147212 */ /* 0x000fc600078e3cff */
[----:B------:R-:W-:Y:S01]  /*1c80*/  IMAD R23, R13, R23, R8 ;  /* 0x000000170d177224 */ /* 0x000fe200078e0208 */
[----:B------:R-:W-:-:S03]  /*1c90*/  LOP3.LUT R8, RZ, R18, RZ, 0x33, !PT ;  /* 0x00000012ff087212 */ /* 0x000fc600078e33ff */
[--C-:B------:R-:W-:Y:S01]  /*1ca0*/  @!P6 IMAD.IADD R9, R9, 0x1, -R13.reuse ;  /* 0x000000010909e824 */ /* 0x100fe200078e0a0d */
[----:B------:R-:W-:Y:S01]  /*1cb0*/  ISETP.GT.U32.AND P4, PT, R0, R23, PT ;  /* 0x000000170000720c */ /* 0x000fe20003f84070 */
[----:B------:R-:W-:Y:S01]  /*1cc0*/  @!P3 IMAD.IADD R15, R15, 0x1, -R13 ;  /* 0x000000010f0fb824 */ /* 0x000fe200078e0a0d */
[----:B------:R-:W-:Y:S01]  /*1cd0*/  @!P3 IADD3 R11, PT, PT, R11, 0x1, RZ ;  /* 0x000000010b0bb810 */ /* 0x000fe20007ffe0ff */
[----:B------:R-:W-:Y:S01]  /*1ce0*/  @!P6 VIADD R12, R12, 0x1 ;  /* 0x000000010c0ce836 */ /* 0x000fe20000000000 */
[-C--:B------:R-:W-:Y:S02]  /*1cf0*/  ISETP.GE.U32.AND P5, PT, R9, R0.reuse, PT ;  /* 0x000000000900720c */ /* 0x080fe40003fa6070 */
[----:B------:R-:W-:Y:S02]  /*1d00*/  ISETP.GE.U32.AND P1, PT, R15, R0, PT ;  /* 0x000000000f00720c */ /* 0x000fe40003f26070 */
[----:B------:R-:W-:Y:S02]  /*1d10*/  ISETP.GE.AND P6, PT, R20, RZ, PT ;  /* 0x000000ff1400720c */ /* 0x000fe40003fc6270 */
[----:B------:R-:W-:-:S03]  /*1d20*/  SEL R9, R8, R14, !P0 ;  /* 0x0000000e08097207 */ /* 0x000fc60004000000 */
[----:B------:R-:W-:Y:S01]  /*1d30*/  @!P4 IMAD.IADD R23, R23, 0x1, -R13 ;  /* 0x000000011717c824 */ /* 0x000fe200078e0a0d */
[----:B------:R-:W-:Y:S01]  /*1d40*/  LOP3.LUT R13, R17, R18, RZ, 0x3c, !PT ;  /* 0x00000012110d7212 */ /* 0x000fe200078e3cff */
[----:B------:R-:W-:Y:S02]  /*1d50*/  @!P4 VIADD R10, R10, 0x1 ;  /* 0x000000010a0ac836 */ /* 0x000fe40000000000 */
[----:B------:R-:W-:Y:S01]  /*1d60*/  @P5 VIADD R12, R12, 0x1 ;  /* 0x000000010c0c5836 */ /* 0x000fe20000000000 */
[----:B------:R-:W-:Y:S01]  /*1d70*/  ISETP.GE.U32.AND P5, PT, R23, R0, PT ;  /* 0x000000001700720c */ /* 0x000fe20003fa6070 */
[----:B------:R-:W-:Y:S01]  /*1d80*/  @P1 VIADD R11, R11, 0x1 ;  /* 0x000000010b0b1836 */ /* 0x000fe20000000000 */
[----:B------:R-:W-:Y:S01]  /*1d90*/  ISETP.GE.AND P3, PT, R13, RZ, PT ;  /* 0x000000ff0d00720c */ /* 0x000fe20003f66270 */
[----:B------:R-:W-:Y:S01]  /*1da0*/  @!P2 IMAD.MOV R12, RZ, RZ, -R12 ;  /* 0x000000ffff0ca224 */ /* 0x000fe200078e0a0c */
[----:B------:R0:W1:Y:S01]  /*1db0*/  LDS R23, [R5] ;  /* 0x0000000005177984 */ /* 0x0000620000000800 */
[----:B------:R-:W-:-:S02]  /*1dc0*/  IMAD.MOV.U32 R13, RZ, RZ, R11 ;  /* 0x000000ffff0d7224 */ /* 0x000fc400078e000b */
[----:B------:R-:W-:Y:S01]  /*1dd0*/  IMAD.MOV R14, RZ, RZ, -R9 ;  /* 0x000000ffff0e7224 */ /* 0x000fe200078e0a09 */
[----:B------:R-:W-:Y:S01]  /*1de0*/  SEL R11, R8, R12, !P0 ;  /* 0x0000000c080b7207 */ /* 0x000fe20004000000 */
[----:B------:R-:W-:Y:S02]  /*1df0*/  @!P6 IMAD.MOV R13, RZ, RZ, -R13 ;  /* 0x000000ffff0de224 */ /* 0x000fe400078e0a0d */
[----:B------:R-:W-:Y:S01]  /*1e00*/  IMAD R14, R18, R14, R3 ;  /* 0x0000000e120e7224 */ /* 0x000fe200078e0203 */
[C---:B------:R-:W-:Y:S01]  /*1e10*/  IADD3 R3, PT, PT, R6.reuse, R3, R6 ;  /* 0x0000000306037210 */ /* 0x040fe20007ffe006 */
[----:B0-----:R-:W-:Y:S01]  /*1e20*/  IMAD R5, R6, 0x10, R5 ;  /* 0x0000001006057824 */ /* 0x001fe200078e0205 */
[----:B------:R-:W-:Y:S01]  /*1e30*/  @P5 IADD3 R10, PT, PT, R10, 0x1, RZ ;  /* 0x000000010a0a5810 */ /* 0x000fe20007ffe0ff */
[----:B------:R-:W-:Y:S01]  /*1e40*/  IMAD R9, R9, UR6, R14 ;  /* 0x0000000609097c24 */ /* 0x000fe2000f8e020e */
[----:B------:R-:W-:Y:S01]  /*1e50*/  SEL R13, R8, R13, !P0 ;  /* 0x0000000d080d7207 */ /* 0x000fe20004000000 */
[----:B------:R-:W-:Y:S01]  /*1e60*/  IMAD.MOV R14, RZ, RZ, -R11 ;  /* 0x000000ffff0e7224 */ /* 0x000fe200078e0a0b */
[----:B------:R-:W-:Y:S01]  /*1e70*/  IADD3 R3, PT, PT, R6, R3, R6 ;  /* 0x0000000306037210 */ /* 0x000fe20007ffe006 */
[----:B------:R-:W-:-:S02]  /*1e80*/  @!P3 IMAD.MOV R10, RZ, RZ, -R10 ;  /* 0x000000ffff0ab224 */ /* 0x000fc400078e0a0a */
[----:B------:R-:W-:-:S03]  /*1e90*/  IMAD.MOV R15, RZ, RZ, -R13 ;  /* 0x000000ffff0f7224 */ /* 0x000fc600078e0a0d */
[----:B------:R-:W-:Y:S01]  /*1ea0*/  SEL R12, R8, R10, !P0 ;  /* 0x0000000a080c7207 */ /* 0x000fe20004000000 */
[----:B------:R-:W-:Y:S01]  /*1eb0*/  IMAD R8, R18, R14, R19 ;  /* 0x0000000e12087224 */ /* 0x000fe200078e0213 */
[----:B------:R-:W-:Y:S01]  /*1ec0*/  IADD3 R10, P0, PT, R4, R9, RZ ;  /* 0x00000009040a7210 */ /* 0x000fe20007f1e0ff */
[----:B------:R-:W-:Y:S01]  /*1ed0*/  IMAD R14, R18, R15, R21 ;  /* 0x0000000f120e7224 */ /* 0x000fe200078e0215 */
[----:B------:R-:W-:Y:S01]  /*1ee0*/  IADD3 R20, PT, PT, -R12, RZ, RZ ;  /* 0x000000ff0c147210 */ /* 0x000fe20007ffe1ff */
[----:B------:R-:W-:Y:S02]  /*1ef0*/  IMAD R15, R11, UR6, R8 ;  /* 0x000000060b0f7c24 */ /* 0x000fe4000f8e0208 */
[----:B------:R-:W-:Y:S01]  /*1f00*/  IMAD R13, R13, UR6, R14 ;  /* 0x000000060d0d7c24 */ /* 0x000fe2000f8e020e */
[----:B------:R-:W-:Y:S01]  /*1f10*/  LEA.HI.X.SX32 R14, R9, R2, 0x1, P0 ;  /* 0x00000002090e7211 */ /* 0x000fe200000f0eff */
[----:B------:R-:W-:Y:S01]  /*1f20*/  IMAD R9, R18, R20, R17 ;  /* 0x0000001412097224 */ /* 0x000fe200078e0211 */
[----:B------:R-:W-:Y:S01]  /*1f30*/  LEA R8, P0, R10, UR8, 0x2 ;  /* 0x000000080a087c11 */ /* 0x000fe2000f8010ff */
[----:B------:R-:W-:Y:S01]  /*1f40*/  IMAD R21, R6, 0x4, R21 ;  /* 0x0000000406157824 */ /* 0x000fe200078e0215 */
[----:B------:R-:W-:Y:S01]  /*1f50*/  IADD3 R11, P1, PT, R4, R15, RZ ;  /* 0x0000000f040b7210 */ /* 0x000fe20007f3e0ff */
[----:B------:R-:W-:Y:S01]  /*1f60*/  IMAD R12, R12, UR6, R9 ;  /* 0x000000060c0c7c24 */ /* 0x000fe2000f8e0209 */
[----:B------:R-:W-:Y:S01]  /*1f70*/  LEA.HI.X R9, R10, UR9, R14, 0x2, P0 ;  /* 0x000000090a097c11 */ /* 0x000fe200080f140e */
[C---:B------:R-:W-:Y:S01]  /*1f80*/  IMAD R17, R6.reuse, 0x4, R17 ;  /* 0x0000000406117824 */ /* 0x040fe200078e0211 */
[----:B------:R-:W-:Y:S01]  /*1f90*/  LEA.HI.X.SX32 R14, R15, R2, 0x1, P1 ;  /* 0x000000020f0e7211 */ /* 0x000fe200008f0eff */
[----:B------:R-:W-:Y:S01]  /*1fa0*/  IMAD R19, R6, 0x4, R19 ;  /* 0x0000000406137824 */ /* 0x000fe200078e0213 */
[----:B------:R-:W-:-:S02]  /*1fb0*/  LEA R10, P0, R11, UR8, 0x2 ;  /* 0x000000080b0a7c11 */ /* 0x000fc4000f8010ff */
[C---:B------:R-:W-:Y:S01]  /*1fc0*/  IADD3 R20, P2, PT, R4.reuse, R12, RZ ;  /* 0x0000000c04147210 */ /* 0x040fe20007f5e0ff */
[----:B-1----:R0:W-:Y:S01]  /*1fd0*/  STG.E desc[UR16][R8.64], R23 ;  /* 0x0000001708007986 */ /* 0x0021e2000c101910 */
[----:B------:R-:W-:Y:S02]  /*1fe0*/  IADD3 R15, P1, PT, R4, R13, RZ ;  /* 0x0000000d040f7210 */ /* 0x000fe40007f3e0ff */
[----:B------:R-:W-:Y:S02]  /*1ff0*/  LEA.HI.X R11, R11, UR9, R14, 0x2, P0 ;  /* 0x000000090b0b7c11 */ /* 0x000fe400080f140e */
[-C--:B------:R-:W-:Y:S02]  /*2000*/  LEA.HI.X.SX32 R22, R12, R2.reuse, 0x1, P2 ;  /* 0x000000020c167211 */ /* 0x080fe400010f0eff */
[----:B------:R-:W-:Y:S01]  /*2010*/  LEA.HI.X.SX32 R24, R13, R2, 0x1, P1 ;  /* 0x000000020d187211 */ /* 0x000fe200008f0eff */
[----:B------:R0:W-:Y:S01]  /*2020*/  STG.E desc[UR16][R10.64], R27 ;  /* 0x0000001b0a007986 */ /* 0x0001e2000c101910 */
[----:B------:R-:W-:-:S02]  /*2030*/  LEA R12, P0, R15, UR8, 0x2 ;  /* 0x000000080f0c7c11 */ /* 0x000fc4000f8010ff */
[C---:B------:R-:W-:Y:S02]  /*2040*/  LEA R14, P1, R20.reuse, UR8, 0x2 ;  /* 0x00000008140e7c11 */ /* 0x040fe4000f8210ff */
[----:B------:R-:W-:Y:S02]  /*2050*/  LEA.HI.X R13, R15, UR9, R24, 0x2, P0 ;  /* 0x000000090f0d7c11 */ /* 0x000fe400080f1418 */
[----:B------:R-:W-:Y:S02]  /*2060*/  LEA.HI.X R15, R20, UR9, R22, 0x2, P1 ;  /* 0x00000009140f7c11 */ /* 0x000fe400088f1416 */
[----:B------:R-:W-:Y:S01]  /*2070*/  ISETP.GE.U32.AND P0, PT, R3, R16, PT ;  /* 0x000000100300720c */ /* 0x000fe20003f06070 */
[----:B------:R0:W-:Y:S04]  /*2080*/  STG.E desc[UR16][R12.64], R25 ;  /* 0x000000190c007986 */ /* 0x0001e8000c101910 */
[----:B------:R0:W-:Y:S08]  /*2090*/  STG.E desc[UR16][R14.64], R29 ;  /* 0x0000001d0e007986 */ /* 0x0001f0000c101910 */
[----:B------:R-:W-:Y:S05]  /*20a0*/  @!P0 BRA `(.L_x_9) ;  /* 0xfffffff8003c8947 */ /* 0x000fea000383ffff */
[----:B------:R-:W-:Y:S05]  /*20b0*/  EXIT ;  /* 0x000000000000794d */ /* 0x000fea0003800000 */
.L_x_10:
[----:B------:R-:W-:-:S00]  /*20c0*/  BRA `(.L_x_10) ;  /* 0xfffffffc00fc7947 */ /* 0x000fc0000383ffff */
[----:B------:R-:W-:-:S00]  /*20d0*/  NOP ;  /* 0x0000000000007918 */ /* 0x000fc00000000000 */
        /* <DEDUP_REMOVED lines=10> */
.L_x_256:


//--------------------- .text._Z26_iterativeGpuVerticalShiftPfS_S_S_PKfS1_S1_iiiii --------------------------
	.section	.text._Z26_iterativeGpuVerticalShiftPfS_S_S_PKfS1_S1_iiiii,"ax",@progbits
	.align	128
        .global         _Z26_iterativeGpuVerticalShiftPfS_S_S_PKfS1_S1_iiiii
        .type           _Z26_iterativeGpuVerticalShiftPfS_S_S_PKfS1_S1_iiiii,@function
        .size           _Z26_iterativeGpuVerticalShiftPfS_S_S_PKfS1_S1_iiiii,(.L_x_251 - _Z26_iterativeGpuVerticalShiftPfS_S_S_PKfS1_S1_iiiii)
        .other          _Z26_iterativeGpuVerticalShiftPfS_S_S_PKfS1_S1_iiiii,@"STO_CUDA_ENTRY STV_DEFAULT"
_Z26_iterativeGpuVerticalShiftPfS_S_S_PKfS1_S1_iiiii:
.text._Z26_iterativeGpuVerticalShiftPfS_S_S_PKfS1_S1_iiiii:
[----:B------:R-:W-:Y:S08]  /*0000*/  LDC R1, c[0x0][0x37c] ;  /* 0x0000df00ff017b82 */ /* 0x000ff00000000800 */
[----:B------:R-:W0:Y:S01]  /*0010*/  LDC.64 R6, c[0x0][0x3b0] ;  /* 0x0000ec00ff067b82 */ /* 0x000e220000000a00 */
[----:B------:R-:W0:Y:S01]  /*0020*/  LDCU.64 UR14, c[0x0][0x358] ;  /* 0x00006b00ff0e77ac */ /* 0x000e220008000a00 */
[----:B------:R-:W1:Y:S01]  /*0030*/  LDCU UR5, c[0x0][0x3c4] ;  /* 0x00007880ff0577ac */ /* 0x000e620008000800 */
[----:B------:R-:W2:Y:S05]  /*0040*/  S2R R5, SR_TID.X ;  /* 0x0000000000057919 */ /* 0x000eaa0000002100 */
[----:B------:R-:W3:Y:S01]  /*0050*/  S2UR UR4, SR_CTAID.X ;  /* 0x00000000000479c3 */ /* 0x000ee20000002500 */
[----:B------:R-:W4:Y:S01]  /*0060*/  LDCU UR7, c[0x0][0x370] ;  /* 0x00006e00ff0777ac */ /* 0x000f220008000800 */
[----:B------:R-:W2:Y:S01]  /*0070*/  S2R R8, SR_TID.Y ;  /* 0x0000000000087919 */ /* 0x000ea20000002200 */
[----:B------:R-:W2:Y:S05]  /*0080*/  LDCU UR9, c[0x0][0x3b8] ;  /* 0x00007700ff0977ac */ /* 0x000eaa0008000800 */
[----:B------:R-:W4:Y:S01]  /*0090*/  S2UR UR18, SR_CTAID.Y ;  /* 0x00000000001279c3 */ /* 0x000f220000002600 */
[----:B------:R-:W0:Y:S01]  /*00a0*/  LDCU.64 UR20, c[0x0][0x380] ;  /* 0x00007000ff1477ac */ /* 0x000e220008000a00 */
[----:B------:R-:W0:Y:S02]  /*00b0*/  LDCU.64 UR26, c[0x0][0x380] ;  /* 0x00007000ff1a77ac */ /* 0x000e240008000a00 */
[----:B0-----:R-:W2:Y:S01]  /*00c0*/  LDG.E R10, desc[UR14][R6.64+0x8] ;  /* 0x0000080e060a7981 */ /* 0x001ea2000c1e1900 */
[----:B-1----:R-:W-:Y:S01]  /*00d0*/  IMAD.U32 R16, RZ, RZ, UR5 ;  /* 0x00000005ff107e24 */ /* 0x002fe2000f8e00ff */
[----:B------:R-:W2:Y:S02]  /*00e0*/  LDCU UR19, c[0x0][0x360] ;  /* 0x00006c00ff1377ac */ /* 0x000ea40008000800 */
[----:B------:R-:W5:Y:S01]  /*00f0*/  LDG.E R0, desc[UR14][R6.64] ;  /* 0x0000000e06007981 */ /* 0x000f62000c1e1900 */
[----:B------:R-:W-:Y:S01]  /*0100*/  IMAD R9, R16, R16, RZ ;  /* 0x0000001010097224 */ /* 0x000fe200078e02ff */
[----:B------:R-:W0:Y:S02]  /*0110*/  LDCU.64 UR22, c[0x0][0x388] ;  /* 0x00007100ff1677ac */ /* 0x000e240008000a00 */
[----:B------:R-:W5:Y:S02]  /*0120*/  LDG.E R2, desc[UR14][R6.64+0x4] ;  /* 0x0000040e06027981 */ /* 0x000f64000c1e1900 */
[----:B------:R-:W-:Y:S01]  /*0130*/  R2UR UR17, R9 ;  /* 0x00000000091172ca */ /* 0x000fe200000e0000 */
[----:B---3--:R-:W-:Y:S01]  /*0140*/  UISETP.NE.AND UP0, UPT, UR4, URZ, UPT ;  /* 0x000000ff0400728c */ /* 0x008fe2000bf05270 */
[----:B------:R-:W5:Y:S01]  /*0150*/  LDG.E R3, desc[UR14][R6.64+0xc] ;  /* 0x00000c0e06037981 */ /* 0x000f62000c1e1900 */
[----:B------:R-:W1:Y:S03]  /*0160*/  LDCU.64 UR24, c[0x0][0x388] ;  /* 0x00007100ff1877ac */ /* 0x000e660008000a00 */
[----:B------:R3:W5:Y:S01]  /*0170*/  LDG.E R4, desc[UR14][R6.64+0x10] ;  /* 0x0000100e06047981 */ /* 0x000762000c1e1900 */
[----:B----4-:R-:W-:Y:S01]  /*0180*/  UIMAD UR5, UR18, UR7, URZ ;  /* 0x00000007120572a4 */ /* 0x010fe2000f8e02ff */
[----:B------:R-:W-:Y:S01]  /*0190*/  BSSY.RECONVERGENT B0, `(.L_x_11) ;  /* 0x000018d000007945 */ /* 0x000fe20003800200 */
[----:B--2---:R-:W-:-:S02]  /*01a0*/  IMAD R5, R8, UR19, R5 ;  /* 0x0000001308057c24 */ /* 0x004fc4000f8e0205 */
[----:B------:R-:W-:Y:S02]  /*01b0*/  UIADD3 UR6, UPT, UPT, UR5, UR4, URZ ;  /* 0x0000000405067290 */ /* 0x000fe4000fffe0ff */
[----:B------:R-:W-:Y:S02]  /*01c0*/  USHF.R.U32.HI UR10, URZ, 0x1, UR17 ;  /* 0x00000001ff0a7899 */ /* 0x000fe40008011611 */
[----:B------:R-:W-:Y:S01]  /*01d0*/  @!UP0 UIADD3 UR5, UPT, UPT, UR7, -0x1, UR5 ;  /* 0xffffffff07058890 */ /* 0x000fe2000fffe005 */
[----:B---3--:R-:W2:Y:S01]  /*01e0*/  LDC R6, c[0x0][0x364] ;  /* 0x0000d900ff067b82 */ /* 0x008ea20000000800 */
[----:B------:R-:W-:Y:S01]  /*01f0*/  LEA.HI R7, R16, R16, RZ, 0x1 ;  /* 0x0000001010077211 */ /* 0x000fe200078f08ff */
[----:B------:R-:W-:Y:S01]  /*0200*/  UIMAD UR6, UR10, UR6, URZ ;  /* 0x000000060a0672a4 */ /* 0x000fe2000f8e02ff */
[----:B------:R-:W-:Y:S01]  /*0210*/  ISETP.GE.U32.AND P2, PT, R5, UR17, PT ;  /* 0x0000001105007c0c */ /* 0x000fe2000bf46070 */
[----:B------:R-:W-:Y:S01]  /*0220*/  @UP0 UIADD3 UR7, UPT, UPT, -UR10, URZ, URZ ;  /* 0x000000ff0a070290 */ /* 0x000fe2000fffe1ff */
[----:B------:R-:W-:Y:S01]  /*0230*/  R2UR UR8, R7 ;  /* 0x00000000070872ca */ /* 0x000fe200000e0000 */
[----:B------:R-:W-:-:S02]  /*0240*/  UIMAD UR4, UR18, UR9, UR4 ;  /* 0x00000009120472a4 */ /* 0x000fc4000f8e0204 */
[----:B------:R-:W-:Y:S02]  /*0250*/  USHF.R.S32.HI UR9, URZ, 0x1f, UR6 ;  /* 0x0000001fff097899 */ /* 0x000fe40008011406 */
[----:B------:R-:W-:Y:S02]  /*0260*/  @UP0 UIADD3 UR12, UP1, UPT, UR6, UR7, URZ ;  /* 0x00000007060c0290 */ /* 0x000fe4000ff3e0ff */
[----:B------:R-:W-:Y:S01]  /*0270*/  @!UP0 UIMAD UR12, UR10, UR5, URZ ;  /* 0x000000050a0c82a4 */ /* 0x000fe2000f8e02ff */
[----:B------:R-:W-:Y:S01]  /*0280*/  IMAD R14, R16, UR4, RZ ;  /* 0x00000004100e7c24 */ /* 0x000fe2000f8e02ff */
[----:B------:R-:W-:-:S04]  /*0290*/  @UP0 ULEA.HI.X.SX32 UR7, UR7, UR9, 0x1, UP1 ;  /* 0x0000000907070291 */ /* 0x000fc800088f0eff */
[----:B------:R-:W-:-:S03]  /*02a0*/  USHF.R.S32.HI UR11, URZ, 0x1, UR8 ;  /* 0x00000001ff0b7899 */ /* 0x000fc60008011408 */
[----:B------:R-:W-:Y:S01]  /*02b0*/  @!UP0 UMOV UR7, URZ ;  /* 0x000000ff00078c82 */ /* 0x000fe20008000000 */
[----:B--2---:R-:W-:Y:S01]  /*02c0*/  IMAD R6, R6, UR19, RZ ;  /* 0x0000001306067c24 */ /* 0x004fe2000f8e02ff */
[----:B------:R-:W-:Y:S01]  /*02d0*/  R2UR UR16, R10 ;  /* 0x000000000a1072ca */ /* 0x000fe200000e0000 */
[----:B01----:R-:W-:-:S14]  /*02e0*/  @P2 BRA `(.L_x_12) ;  /* 0x0000001400dc2947 */ /* 0x003fdc0003800000 */
[----:B------:R-:W0:Y:S01]  /*02f0*/  I2F.U32.RP R12, R6 ;  /* 0x00000006000c7306 */ /* 0x000e220000209000 */
[C-C-:B------:R-:W-:Y:S01]  /*0300*/  IMAD.IADD R7, R6.reuse, 0x1, R5.reuse ;  /* 0x0000000106077824 */ /* 0x140fe200078e0205 */
[----:B------:R-:W-:Y:S01]  /*0310*/  ISETP.NE.U32.AND P3, PT, R6, RZ, PT ;  /* 0x000000ff0600720c */ /* 0x000fe20003f65070 */
[----:B------:R-:W-:Y:S01]  /*0320*/  IMAD.MOV R13, RZ, RZ, -R6 ;  /* 0x000000ffff0d7224 */ /* 0x000fe200078e0a06 */
[----:B------:R-:W-:Y:S01]  /*0330*/  BSSY.RECONVERGENT B1, `(.L_x_13) ;  /* 0x000007b000017945 */ /* 0x000fe20003800200 */
[----:B------:R-:W-:Y:S01]  /*0340*/  IMAD.MOV.U32 R21, RZ, RZ, R5 ;  /* 0x000000ffff157224 */ /* 0x000fe200078e0005 */
[C---:B------:R-:W-:Y:S02]  /*0350*/  ISETP.GE.U32.AND P0, PT, R7.reuse, UR17, PT ;  /* 0x0000001107007c0c */ /* 0x040fe4000bf06070 */
[----:B------:R-:W-:Y:S02]  /*0360*/  VIMNMX.U32 R10, PT, PT, R7, UR17, !PT ;  /* 0x00000011070a7c48 */ /* 0x000fe4000ffe0000 */
        /* <DEDUP_REMOVED lines=10> */
[----:B------:R-:W-:-:S05]  /*0410*/  IMAD R7, R6, R8, R7 ;  /* 0x0000000806077224 */ /* 0x000fca00078e0207 */
[----:B------:R-:W-:-:S13]  /*0420*/  ISETP.GE.U32.AND P0, PT, R7, R6, PT ;  /* 0x000000060700720c */ /* 0x000fda0003f06070 */
[----:B------:R-:W-:Y:S02]  /*0430*/  @P0 IMAD.IADD R7, R7, 0x1, -R6 ;  /* 0x0000000107070824 */ /* 0x000fe400078e0a06 */
[----:B------:R-:W-:-:S03]  /*0440*/  @P0 VIADD R12, R12, 0x1 ;  /* 0x000000010c0c0836 */ /* 0x000fc60000000000 */
[----:B------:R-:W-:Y:S01]  /*0450*/  ISETP.GE.U32.AND P1, PT, R7, R6, PT ;  /* 0x000000060700720c */ /* 0x000fe20003f26070 */
[----:B------:R-:W-:-:S05]  /*0460*/  VIADD R7, R16, 0xffffffff ;  /* 0xffffffff10077836 */ /* 0x000fca0000000000 */
[----:B------:R-:W-:-:S04]  /*0470*/  LEA.HI R7, R7, R7, RZ, 0x1 ;  /* 0x0000000707077211 */ /* 0x000fc800078f08ff */
[----:B------:R-:W-:-:S03]  /*0480*/  SHF.R.S32.HI R7, RZ, 0x1, R7 ;  /* 0x00000001ff077819 */ /* 0x000fc60000011407 */
[----:B------:R-:W-:Y:S02]  /*0490*/  @P1 IADD3 R12, PT, PT, R12, 0x1, RZ ;  /* 0x000000010c0c1810 */ /* 0x000fe40007ffe0ff */
[----:B------:R-:W-:-:S05]  /*04a0*/  @!P3 LOP3.LUT R12, RZ, R6, RZ, 0x33, !PT ;  /* 0x00000006ff0cb212 */ /* 0x000fca00078e33ff */
[----:B------:R-:W-:-:S05]  /*04b0*/  IMAD.IADD R9, R11, 0x1, R12 ;  /* 0x000000010b097824 */ /* 0x000fca00078e020c */
[----:B------:R-:W-:-:S04]  /*04c0*/  LOP3.LUT R8, R9, 0x3, RZ, 0xc0, !PT ;  /* 0x0000000309087812 */ /* 0x000fc800078ec0ff */
[----:B------:R-:W-:Y:S02]  /*04d0*/  ISETP.NE.AND P0, PT, R8, 0x3, PT ;  /* 0x000000030800780c */ /* 0x000fe40003f05270 */
[----:B------:R-:W-:-:S11]  /*04e0*/  LOP3.LUT R8, RZ, R7, RZ, 0x33, !PT ;  /* 0x00000007ff087212 */ /* 0x000fd600078e33ff */
[----:B------:R-:W-:Y:S05]  /*04f0*/  @!P0 BRA `(.L_x_14) ;  /* 0x0000000400788947 */ /* 0x000fea0003800000 */
[----:B------:R-:W-:Y:S01]  /*0500*/  IABS R15, R16 ;  /* 0x00000010000f7213 */ /* 0x000fe20000000000 */
[----:B------:R-:W0:Y:S01]  /*0510*/  S2UR UR5, SR_CgaCtaId ;  /* 0x00000000000579c3 */ /* 0x000e220000008800 */
[----:B------:R-:W-:Y:S01]  /*0520*/  VIADD R10, R9, 0x1 ;  /* 0x00000001090a7836 */ /* 0x000fe20000000000 */
[----:B------:R-:W-:Y:S01]  /*0530*/  UMOV UR4, 0x400 ;  /* 0x0000040000047882 */ /* 0x000fe20000000000 */
[----:B------:R-:W1:Y:S01]  /*0540*/  I2F.RP R12, R15 ;  /* 0x0000000f000c7306 */ /* 0x000e620000209400 */
[----:B------:R-:W-:Y:S02]  /*0550*/  IMAD.MOV.U32 R21, RZ, RZ, R5 ;  /* 0x000000ffff157224 */ /* 0x000fe400078e0005 */
[----:B------:R-:W-:Y:S01]  /*0560*/  LOP3.LUT R17, R10, 0x3, RZ, 0xc0, !PT ;  /* 0x000000030a117812 */ /* 0x000fe200078ec0ff */
[----:B------:R-:W-:Y:S01]  /*0570*/  IMAD.MOV.U32 R10, RZ, RZ, RZ ;  /* 0x000000ffff0a7224 */ /* 0x000fe200078e00ff */
[----:B------:R-:W2:Y:S02]  /*0580*/  LDC R16, c[0x0][0x3c4] ;  /* 0x0000f100ff107b82 */ /* 0x000ea40000000800 */
[----:B------:R-:W-:Y:S01]  /*0590*/  IADD3 R17, PT, PT, -R17, RZ, RZ ;  /* 0x000000ff11117210 */ /* 0x000fe20007ffe1ff */
[----:B-1----:R-:W1:Y:S01]  /*05a0*/  MUFU.RCP R12, R12 ;  /* 0x0000000c000c7308 */ /* 0x002e620000001000 */
[----:B0-----:R-:W-:-:S06]  /*05b0*/  ULEA UR4, UR5, UR4, 0x18 ;  /* 0x0000000405047291 */ /* 0x001fcc000f8ec0ff */
[----:B------:R-:W-:Y:S01]  /*05c0*/  LEA R19, R5, UR4, 0x2 ;  /* 0x0000000405137c11 */ /* 0x000fe2000f8e10ff */
[----:B-1----:R-:W-:-:S06]  /*05d0*/  VIADD R11, R12, 0xffffffe ;  /* 0x0ffffffe0c0b7836 */ /* 0x002fcc0000000000 */
[----:B------:R-:W0:Y:S02]  /*05e0*/  F2I.FTZ.U32.TRUNC.NTZ R11, R11 ;  /* 0x0000000b000b7305 */ /* 0x000e24000021f000 */
[----:B0-----:R-:W-:-:S04]  /*05f0*/  IMAD.MOV R18, RZ, RZ, -R11 ;  /* 0x000000ffff127224 */ /* 0x001fc800078e0a0b */
[----:B------:R-:W-:-:S04]  /*0600*/  IMAD R13, R18, R15, RZ ;  /* 0x0000000f120d7224 */ /* 0x000fc800078e02ff */
[----:B--2---:R-:W-:-:S07]  /*0610*/  IMAD.HI.U32 R12, R11, R13, R10 ;  /* 0x0000000d0b0c7227 */ /* 0x004fce00078e000a */
.L_x_18:
[----:B------:R-:W-:Y:S01]  /*0620*/  IABS R11, R21 ;  /* 0x00000015000b7213 */ /* 0x000fe20000000000 */
[----:B------:R-:W-:Y:S01]  /*0630*/  BSSY.RECONVERGENT B2, `(.L_x_15) ;  /* 0x0000041000027945 */ /* 0x000fe20003800200 */
[-C--:B------:R-:W-:Y:S02]  /*0640*/  IABS R18, R16.reuse ;  /* 0x0000001000127213 */ /* 0x080fe40000000000 */
[----:B------:R-:W-:Y:S01]  /*0650*/  ISETP.GE.AND P3, PT, R21, RZ, PT ;  /* 0x000000ff1500720c */ /* 0x000fe20003f66270 */
[----:B------:R-:W-:Y:S01]  /*0660*/  IMAD.HI.U32 R12, R12, R11, RZ ;  /* 0x0000000b0c0c7227 */ /* 0x000fe200078e00ff */
[----:B------:R-:W-:-:S03]  /*0670*/  LOP3.LUT R20, RZ, R16, RZ, 0x33, !PT ;  /* 0x00000010ff147212 */ /* 0x000fc600078e33ff */
[----:B------:R-:W-:-:S04]  /*0680*/  IMAD.MOV R10, RZ, RZ, -R12 ;  /* 0x000000ffff0a7224 */ /* 0x000fc800078e0a0c */
[----:B------:R-:W-:-:S05]  /*0690*/  IMAD R10, R18, R10, R11 ;  /* 0x0000000a120a7224 */ /* 0x000fca00078e020b */
[----:B------:R-:W-:-:S13]  /*06a0*/  ISETP.GT.U32.AND P0, PT, R15, R10, PT ;  /* 0x0000000a0f00720c */ /* 0x000fda0003f04070 */
[----:B------:R-:W-:-:S04]  /*06b0*/  @!P0 IMAD.IADD R10, R10, 0x1, -R18 ;  /* 0x000000010a0a8824 */ /* 0x000fc800078e0a12 */
[----:B------:R-:W-:Y:S01]  /*06c0*/  IMAD.IADD R11, R10, 0x1, -R18 ;  /* 0x000000010a0b7824 */ /* 0x000fe200078e0a12 */
[----:B------:R-:W-:-:S04]  /*06d0*/  ISETP.GT.U32.AND P1, PT, R15, R10, PT ;  /* 0x0000000a0f00720c */ /* 0x000fc80003f24070 */
[----:B------:R-:W-:Y:S02]  /*06e0*/  SEL R11, R11, R10, !P1 ;  /* 0x0000000a0b0b7207 */ /* 0x000fe40004800000 */
[----:B------:R-:W-:-:S03]  /*06f0*/  ISETP.NE.AND P1, PT, R16, RZ, PT ;  /* 0x000000ff1000720c */ /* 0x000fc60003f25270 */
[----:B------:R-:W-:-:S05]  /*0700*/  @!P3 IMAD.MOV R11, RZ, RZ, -R11 ;  /* 0x000000ffff0bb224 */ /* 0x000fca00078e0a0b */
[----:B------:R-:W-:-:S04]  /*0710*/  SEL R13, R20, R11, !P1 ;  /* 0x0000000b140d7207 */ /* 0x000fc80004800000 */
[----:B------:R-:W-:-:S13]  /*0720*/  ISETP.GE.AND P3, PT, R13, UR11, PT ;  /* 0x0000000b0d007c0c */ /* 0x000fda000bf66270 */
[----:B------:R-:W-:Y:S05]  /*0730*/  @!P3 BRA `(.L_x_16) ;  /* 0x000000000064b947 */ /* 0x000fea0003800000 */
[----:B------:R-:W-:Y:S01]  /*0740*/  IMAD.MOV.U32 R15, RZ, RZ, R18 ;  /* 0x000000ffff0f7224 */ /* 0x000fe200078e0012 */
[----:B------:R-:W-:Y:S02]  /*0750*/  LOP3.LUT R11, R21, R16, RZ, 0x3c, !PT ;  /* 0x00000010150b7212 */ /* 0x000fe400078e3cff */
[----:B------:R-:W-:Y:S02]  /*0760*/  IADD3 R13, PT, PT, R8, R13, RZ ;  /* 0x0000000d080d7210 */ /* 0x000fe40007ffe0ff */
[----:B------:R-:W-:Y:S02]  /*0770*/  ISETP.GE.U32.AND P3, PT, R10, R15, PT ;  /* 0x0000000f0a00720c */ /* 0x000fe40003f66070 */
[----:B------:R-:W-:Y:S01]  /*0780*/  ISETP.GE.AND P4, PT, R11, RZ, PT ;  /* 0x000000ff0b00720c */ /* 0x000fe20003f86270 */
[----:B------:R-:W-:-:S05]  /*0790*/  VIADD R11, R12, 0x1 ;  /* 0x000000010c0b7836 */ /* 0x000fca0000000000 */
[----:B------:R-:W-:-:S05]  /*07a0*/  SEL R11, R11, R12, !P0 ;  /* 0x0000000c0b0b7207 */ /* 0x000fca0004000000 */
[----:B------:R-:W-:-:S04]  /*07b0*/  @P3 VIADD R11, R11, 0x1 ;  /* 0x000000010b0b3836 */ /* 0x000fc80000000000 */
[----:B------:R-:W-:-:S05]  /*07c0*/  @!P4 IMAD.MOV R11, RZ, RZ, -R11 ;  /* 0x000000ffff0bc224 */ /* 0x000fca00078e0a0b */
[----:B------:R-:W-:-:S05]  /*07d0*/  SEL R11, R20, R11, !P1 ;  /* 0x0000000b140b7207 */ /* 0x000fca0004800000 */
[----:B------:R-:W-:-:S05]  /*07e0*/  IMAD R11, R13, R16, R11 ;  /* 0x000000100d0b7224 */ /* 0x000fca00078e020b */
[----:B------:R-:W-:-:S04]  /*07f0*/  IADD3 R12, P0, PT, R11, UR6, RZ ;  /* 0x000000060b0c7c10 */ /* 0x000fc8000ff1e0ff */
[----:B------:R-:W-:Y:S02]  /*0800*/  LEA.HI.X.SX32 R11, R11, UR9, 0x1, P0 ;  /* 0x000000090b0b7c11 */ /* 0x000fe400080f0eff */
[----:B------:R-:W-:-:S04]  /*0810*/  LEA R10, P0, R12, UR20, 0x2 ;  /* 0x000000140c0a7c11 */ /* 0x000fc8000f8010ff */
[----:B------:R-:W-:-:S05]  /*0820*/  LEA.HI.X R11, R12, UR21, R11, 0x2, P0 ;  /* 0x000000150c0b7c11 */ /* 0x000fca00080f140b */
[----:B------:R0:W5:Y:S01]  /*0830*/  LDG.E R10, desc[UR14][R10.64] ;  /* 0x0000000e0a0a7981 */ /* 0x000162000c1e1900 */
[----:B------:R-:W1:Y:S01]  /*0840*/  I2F.RP R20, R18 ;  /* 0x0000001200147306 */ /* 0x000e620000209400 */
[----:B------:R-:W-:-:S07]  /*0850*/  IMAD.MOV.U32 R12, RZ, RZ, RZ ;  /* 0x000000ffff0c7224 */ /* 0x000fce00078e00ff */
[----:B-1----:R-:W1:Y:S02]  /*0860*/  MUFU.RCP R20, R20 ;  /* 0x0000001400147308 */ /* 0x002e640000001000 */
[----:B-1----:R-:W-:-:S06]  /*0870*/  VIADD R13, R20, 0xffffffe ;  /* 0x0ffffffe140d7836 */ /* 0x002fcc0000000000 */
[----:B------:R-:W1:Y:S02]  /*0880*/  F2I.FTZ.U32.TRUNC.NTZ R13, R13 ;  /* 0x0000000d000d7305 */ /* 0x000e64000021f000 */
[----:B-1----:R-:W-:-:S04]  /*0890*/  IMAD.MOV R23, RZ, RZ, -R13 ;  /* 0x000000ffff177224 */ /* 0x002fc800078e0a0d */
[----:B------:R-:W-:-:S04]  /*08a0*/  IMAD R23, R23, R18, RZ ;  /* 0x0000001217177224 */ /* 0x000fc800078e02ff */
[----:B------:R-:W-:Y:S01]  /*08b0*/  IMAD.HI.U32 R12, R13, R23, R12 ;  /* 0x000000170d0c7227 */ /* 0x000fe200078e000c */
[----:B0-----:R-:W-:Y:S06]  /*08c0*/  BRA `(.L_x_17) ;  /* 0x00000000005c7947 */ /* 0x001fec0003800000 */
.L_x_16:
[----:B------:R-:W-:Y:S02]  /*08d0*/  IMAD.MOV.U32 R15, RZ, RZ, R18 ;  /* 0x000000ffff0f7224 */ /* 0x000fe400078e0012 */
[----:B------:R-:W-:Y:S02]  /*08e0*/  @!P0 VIADD R12, R12, 0x1 ;  /* 0x000000010c0c8836 */ /* 0x000fe40000000000 */
[----:B------:R-:W-:Y:S01]  /*08f0*/  IMAD.IADD R13, R7, 0x1, -R13 ;  /* 0x00000001070d7824 */ /* 0x000fe200078e0a0d */
[----:B------:R-:W-:Y:S02]  /*0900*/  ISETP.GE.U32.AND P3, PT, R10, R15, PT ;  /* 0x0000000f0a00720c */ /* 0x000fe40003f66070 */
[----:B------:R-:W-:-:S04]  /*0910*/  LOP3.LUT R10, R21, R16, RZ, 0x3c, !PT ;  /* 0x00000010150a7212 */ /* 0x000fc800078e3cff */
[----:B------:R-:W-:-:S07]  /*0920*/  ISETP.GE.AND P4, PT, R10, RZ, PT ;  /* 0x000000ff0a00720c */ /* 0x000fce0003f86270 */
[----:B------:R-:W-:-:S06]  /*0930*/  @P3 VIADD R12, R12, 0x1 ;  /* 0x000000010c0c3836 */ /* 0x000fcc0000000000 */
        /* <DEDUP_REMOVED lines=11> */
[----:B-1----:R-:W-:-:S06]  /*09f0*/  IADD3 R13, PT, PT, R20, 0xffffffe, RZ ;  /* 0x0ffffffe140d7810 */ /* 0x002fcc0007ffe0ff */
[----:B------:R-:W1:Y:S02]  /*0a00*/  F2I.FTZ.U32.TRUNC.NTZ R13, R13 ;  /* 0x0000000d000d7305 */ /* 0x000e64000021f000 */
[----:B-1----:R-:W-:-:S04]  /*0a10*/  IMAD.MOV R23, RZ, RZ, -R13 ;  /* 0x000000ffff177224 */ /* 0x002fc800078e0a0d */
[----:B------:R-:W-:-:S04]  /*0a20*/  IMAD R23, R23, R18, RZ ;  /* 0x0000001217177224 */ /* 0x000fc800078e02ff */
[----:B0-----:R-:W-:-:S07]  /*0a30*/  IMAD.HI.U32 R12, R13, R23, R12 ;  /* 0x000000170d0c7227 */ /* 0x001fce00078e000c */
.L_x_17:
[----:B------:R-:W-:Y:S05]  /*0a40*/  BSYNC.RECONVERGENT B2 ;  /* 0x0000000000027941 */ /* 0x000fea0003800200 */
.L_x_15:
[----:B------:R-:W-:Y:S01]  /*0a50*/  IMAD.U32 R18, RZ, RZ, UR17 ;  /* 0x00000011ff127e24 */ /* 0x000fe2000f8e00ff */
[----:B-----5:R0:W-:Y:S01]  /*0a60*/  STS [R19], R10 ;  /* 0x0000000a13007388 */ /* 0x0201e20000000800 */
[----:B------:R-:W-:Y:S02]  /*0a70*/  VIADD R17, R17, 0x1 ;  /* 0x0000000111117836 */ /* 0x000fe40000000000 */
[----:B------:R-:W-:Y:S02]  /*0a80*/  IMAD R11, R18, 0x4, R19 ;  /* 0x00000004120b7824 */ /* 0x000fe400078e0213 */
[C---:B------:R-:W-:Y:S01]  /*0a90*/  IMAD.IADD R21, R6.reuse, 0x1, R21 ;  /* 0x0000000106157824 */ /* 0x040fe200078e0215 */
[----:B------:R-:W-:Y:S02]  /*0aa0*/  ISETP.NE.AND P0, PT, R17, RZ, PT ;  /* 0x000000ff1100720c */ /* 0x000fe40003f05270 */
[----:B------:R1:W-:Y:S01]  /*0ab0*/  STS [R11], R10 ;  /* 0x0000000a0b007388 */ /* 0x0003e20000000800 */
[----:B0-----:R-:W-:-:S10]  /*0ac0*/  IMAD R19, R6, 0x4, R19 ;  /* 0x0000000406137824 */ /* 0x001fd400078e0213 */
[----:B-1----:R-:W-:Y:S05]  /*0ad0*/  @P0 BRA `(.L_x_18) ;  /* 0xfffffff800d00947 */ /* 0x002fea000383ffff */
.L_x_14:
[----:B------:R-:W-:Y:S05]  /*0ae0*/  BSYNC.RECONVERGENT B1 ;  /* 0x0000000000017941 */ /* 0x000fea0003800200 */
.L_x_13:
[----:B------:R-:W-:-:S13]  /*0af0*/  ISETP.GE.U32.AND P0, PT, R9, 0x3, PT ;  /* 0x000000030900780c */ /* 0x000fda0003f06070 */
[----:B------:R-:W-:Y:S05]  /*0b00*/  @!P0 BRA `(.L_x_12) ;  /* 0x0000000c00d48947 */ /* 0x000fea0003800000 */
[----:B------:R-:W-:Y:S01]  /*0b10*/  IABS R9, R16 ;  /* 0x0000001000097213 */ /* 0x000fe20000000000 */
[----:B------:R-:W0:Y:S01]  /*0b20*/  S2R R12, SR_CgaCtaId ;  /* 0x00000000000c7919 */ /* 0x000e220000008800 */
[----:B------:R-:W1:Y:S01]  /*0b30*/  LDC R10, c[0x0][0x3c4] ;  /* 0x0000f100ff0a7b82 */ /* 0x000e620000000800 */
[----:B------:R-:W-:Y:S01]  /*0b40*/  MOV R11, 0x400 ;  /* 0x00000400000b7802 */ /* 0x000fe20000000f00 */
[----:B------:R-:W2:Y:S08]  /*0b50*/  I2F.RP R15, R9 ;  /* 0x00000009000f7306 */ /* 0x000eb00000209400 */
[----:B--2---:R-:W2:Y:S01]  /*0b60*/  MUFU.RCP R15, R15 ;  /* 0x0000000f000f7308 */ /* 0x004ea20000001000 */
[----:B0-----:R-:W-:Y:S01]  /*0b70*/  LEA R11, R12, R11, 0x18 ;  /* 0x0000000b0c0b7211 */ /* 0x001fe200078ec0ff */
[----:B------:R-:W-:-:S02]  /*0b80*/  IMAD.MOV.U32 R12, RZ, RZ, RZ ;  /* 0x000000ffff0c7224 */ /* 0x000fc400078e00ff */
[----:B--2---:R-:W-:-:S06]  /*0b90*/  VIADD R13, R15, 0xffffffe ;  /* 0x0ffffffe0f0d7836 */ /* 0x004fcc0000000000 */
[----:B------:R-:W0:Y:S02]  /*0ba0*/  F2I.FTZ.U32.TRUNC.NTZ R13, R13 ;  /* 0x0000000d000d7305 */ /* 0x000e24000021f000 */
[----:B0-----:R-:W-:-:S05]  /*0bb0*/  IADD3 R16, PT, PT, RZ, -R13, RZ ;  /* 0x8000000dff107210 */ /* 0x001fca0007ffe0ff */
[----:B------:R-:W-:-:S04]  /*0bc0*/  IMAD R17, R16, R9, RZ ;  /* 0x0000000910117224 */ /* 0x000fc800078e02ff */
[----:B-1----:R-:W-:-:S07]  /*0bd0*/  IMAD.HI.U32 R20, R13, R17, R12 ;  /* 0x000000110d147227 */ /* 0x002fce00078e000c */
.L_x_31:
[----:B------:R-:W-:Y:S01]  /*0be0*/  IABS R12, R21 ;  /* 0x00000015000c7213 */ /* 0x000fe20000000000 */
[----:B------:R-:W-:Y:S01]  /*0bf0*/  IMAD.MOV.U32 R16, RZ, RZ, R10 ;  /* 0x000000ffff107224 */ /* 0x000fe200078e000a */
[----:B------:R-:W-:Y:S01]  /*0c00*/  ISETP.GE.AND P3, PT, R21, RZ, PT ;  /* 0x000000ff1500720c */ /* 0x000fe20003f66270 */
[----:B------:R-:W-:Y:S02]  /*0c10*/  BSSY.RECONVERGENT B1, `(.L_x_19) ;  /* 0x0000040000017945 */ /* 0x000fe40003800200 */
[----:B------:R-:W-:Y:S01]  /*0c20*/  IMAD.HI.U32 R20, R20, R12, RZ ;  /* 0x0000000c14147227 */ /* 0x000fe200078e00ff */
[-C--:B------:R-:W-:Y:S02]  /*0c30*/  IABS R17, R16.reuse ;  /* 0x0000001000117213 */ /* 0x080fe40000000000 */
[----:B------:R-:W-:Y:S01]  /*0c40*/  LOP3.LUT R15, RZ, R16, RZ, 0x33, !PT ;  /* 0x00000010ff0f7212 */ /* 0x000fe200078e33ff */
[----:B------:R-:W-:-:S04]  /*0c50*/  IMAD.MOV R13, RZ, RZ, -R20 ;  /* 0x000000ffff0d7224 */ /* 0x000fc800078e0a14 */
[----:B------:R-:W-:-:S05]  /*0c60*/  IMAD R12, R17, R13, R12 ;  /* 0x0000000d110c7224 */ /* 0x000fca00078e020c */
[----:B------:R-:W-:-:S13]  /*0c70*/  ISETP.GT.U32.AND P1, PT, R9, R12, PT ;  /* 0x0000000c0900720c */ /* 0x000fda0003f24070 */
[----:B------:R-:W-:-:S05]  /*0c80*/  @!P1 IMAD.IADD R12, R12, 0x1, -R17 ;  /* 0x000000010c0c9824 */ /* 0x000fca00078e0a11 */
[----:B------:R-:W-:Y:S01]  /*0c90*/  ISETP.GT.U32.AND P0, PT, R9, R12, PT ;  /* 0x0000000c0900720c */ /* 0x000fe20003f04070 */
[----:B------:R-:W-:-:S05]  /*0ca0*/  IMAD.IADD R9, R12, 0x1, -R17 ;  /* 0x000000010c097824 */ /* 0x000fca00078e0a11 */
[----:B------:R-:W-:Y:S02]  /*0cb0*/  SEL R18, R9, R12, !P0 ;  /* 0x0000000c09127207 */ /* 0x000fe40004000000 */
[----:B------:R-:W-:-:S03]  /*0cc0*/  ISETP.NE.AND P0, PT, R16, RZ, PT ;  /* 0x000000ff1000720c */ /* 0x000fc60003f05270 */
[----:B------:R-:W-:-:S05]  /*0cd0*/  @!P3 IMAD.MOV R18, RZ, RZ, -R18 ;  /* 0x000000ffff12b224 */ /* 0x000fca00078e0a12 */
[----:B------:R-:W-:-:S04]  /*0ce0*/  SEL R18, R15, R18, !P0 ;  /* 0x000000120f127207 */ /* 0x000fc80004000000 */
[----:B------:R-:W-:-:S13]  /*0cf0*/  ISETP.GE.AND P3, PT, R18, UR11, PT ;  /* 0x0000000b12007c0c */ /* 0x000fda000bf66270 */
[----:B------:R-:W-:Y:S05]  /*0d00*/  @P3 BRA `(.L_x_20) ;  /* 0x0000000000643947 */ /* 0x000fea0003800000 */
[----:B------:R-:W-:Y:S01]  /*0d10*/  IMAD.MOV.U32 R9, RZ, RZ, R17 ;  /* 0x000000ffff097224 */ /* 0x000fe200078e0011 */
[----:B------:R-:W-:Y:S01]  /*0d20*/  LOP3.LUT R13, R21, R16, RZ, 0x3c, !PT ;  /* 0x00000010150d7212 */ /* 0x000fe200078e3cff */
[----:B------:R-:W-:-:S03]  /*0d30*/  IMAD.IADD R18, R7, 0x1, -R18 ;  /* 0x0000000107127824 */ /* 0x000fc600078e0a12 */
[----:B------:R-:W-:Y:S02]  /*0d40*/  ISETP.GE.U32.AND P3, PT, R12, R9, PT ;  /* 0x000000090c00720c */ /* 0x000fe40003f66070 */
[----:B------:R-:W-:Y:S01]  /*0d50*/  ISETP.GE.AND P4, PT, R13, RZ, PT ;  /* 0x000000ff0d00720c */ /* 0x000fe20003f86270 */
[----:B------:R-:W-:-:S05]  /*0d60*/  VIADD R13, R20, 0x1 ;  /* 0x00000001140d7836 */ /* 0x000fca0000000000 */
[----:B------:R-:W-:-:S05]  /*0d70*/  SEL R20, R13, R20, !P1 ;  /* 0x000000140d147207 */ /* 0x000fca0004800000 */
[----:B------:R-:W-:-:S05]  /*0d80*/  @P3 IADD3 R20, PT, PT, R20, 0x1, RZ ;  /* 0x0000000114143810 */ /* 0x000fca0007ffe0ff */
        /* <DEDUP_REMOVED lines=8> */
[----:B------:R-:W1:Y:S08]  /*0e10*/  I2F.RP R23, R17 ;  /* 0x0000001100177306 */ /* 0x000e700000209400 */
[----:B-1----:R-:W1:Y:S02]  /*0e20*/  MUFU.RCP R23, R23 ;  /* 0x0000001700177308 */ /* 0x002e640000001000 */
[----:B-1----:R-:W-:-:S06]  /*0e30*/  VIADD R12, R23, 0xffffffe ;  /* 0x0ffffffe170c7836 */ /* 0x002fcc0000000000 */
[----:B------:R1:W2:Y:S02]  /*0e40*/  F2I.FTZ.U32.TRUNC.NTZ R13, R12 ;  /* 0x0000000c000d7305 */ /* 0x0002a4000021f000 */
[----:B-1----:R-:W-:Y:S02]  /*0e50*/  IMAD.MOV.U32 R12, RZ, RZ, RZ ;  /* 0x000000ffff0c7224 */ /* 0x002fe400078e00ff */
[----:B--2---:R-:W-:-:S04]  /*0e60*/  IMAD.MOV R20, RZ, RZ, -R13 ;  /* 0x000000ffff147224 */ /* 0x004fc800078e0a0d */
[----:B------:R-:W-:-:S04]  /*0e70*/  IMAD R25, R20, R17, RZ ;  /* 0x0000001114197224 */ /* 0x000fc800078e02ff */
[----:B------:R-:W-:Y:S01]  /*0e80*/  IMAD.HI.U32 R20, R13, R25, R12 ;  /* 0x000000190d147227 */ /* 0x000fe200078e000c */
[----:B0-----:R-:W-:Y:S06]  /*0e90*/  BRA `(.L_x_21) ;  /* 0x00000000005c7947 */ /* 0x001fec0003800000 */
.L_x_20:
[----:B------:R-:W-:Y:S02]  /*0ea0*/  IMAD.MOV.U32 R9, RZ, RZ, R17 ;  /* 0x000000ffff097224 */ /* 0x000fe400078e0011 */
[----:B------:R-:W-:Y:S02]  /*0eb0*/  @!P1 VIADD R20, R20, 0x1 ;  /* 0x0000000114149836 */ /* 0x000fe40000000000 */
[----:B------:R-:W-:Y:S01]  /*0ec0*/  IMAD.IADD R18, R8, 0x1, R18 ;  /* 0x0000000108127824 */ /* 0x000fe200078e0212 */
[----:B------:R-:W-:Y:S02]  /*0ed0*/  ISETP.GE.U32.AND P3, PT, R12, R9, PT ;  /* 0x000000090c00720c */ /* 0x000fe40003f66070 */
[----:B------:R-:W-:-:S04]  /*0ee0*/  LOP3.LUT R12, R21, R16, RZ, 0x3c, !PT ;  /* 0x00000010150c7212 */ /* 0x000fc800078e3cff */
[----:B------:R-:W-:-:S07]  /*0ef0*/  ISETP.GE.AND P4, PT, R12, RZ, PT ;  /* 0x000000ff0c00720c */ /* 0x000fce0003f86270 */
[----:B------:R-:W-:-:S06]  /*0f00*/  @P3 VIADD R20, R20, 0x1 ;  /* 0x0000000114143836 */ /* 0x000fcc0000000000 */
[----:B------:R-:W-:-:S04]  /*0f10*/  @!P4 IADD3 R20, PT, PT, -R20, RZ, RZ ;  /* 0x000000ff1414c210 */ /* 0x000fc80007ffe1ff */
        /* <DEDUP_REMOVED lines=14> */
[----:B0-----:R-:W-:-:S07]  /*1000*/  IMAD.HI.U32 R20, R19, R25, R18 ;  /* 0x0000001913147227 */ /* 0x001fce00078e0012 */
.L_x_21:
[----:B------:R-:W-:Y:S05]  /*1010*/  BSYNC.RECONVERGENT B1 ;  /* 0x0000000000017941 */ /* 0x000fea0003800200 */
.L_x_19:
[----:B------:R-:W-:Y:S01]  /*1020*/  IMAD.IADD R23, R6, 0x1, R21 ;  /* 0x0000000106177824 */ /* 0x000fe200078e0215 */
[----:B------:R-:W-:Y:S01]  /*1030*/  BSSY.RECONVERGENT B1, `(.L_x_22) ;  /* 0x0000032000017945 */ /* 0x000fe20003800200 */
[----:B------:R-:W-:Y:S02]  /*1040*/  IMAD R19, R21, 0x4, R11 ;  /* 0x0000000415137824 */ /* 0x000fe400078e020b */
[----:B------:R-:W-:Y:S01]  /*1050*/  IMAD.U32 R24, RZ, RZ, UR17 ;  /* 0x00000011ff187e24 */ /* 0x000fe2000f8e00ff */
[----:B------:R-:W-:Y:S02]  /*1060*/  IABS R18, R23 ;  /* 0x0000001700127213 */ /* 0x000fe40000000000 */
[----:B------:R-:W-:Y:S01]  /*1070*/  ISETP.GE.AND P4, PT, R23, RZ, PT ;  /* 0x000000ff1700720c */ /* 0x000fe20003f86270 */
[----:B-----5:R0:W-:Y:S02]  /*1080*/  STS [R19], R22 ;  /* 0x0000001613007388 */ /* 0x0201e40000000800 */
[----:B------:R-:W-:-:S04]  /*1090*/  IMAD.HI.U32 R12, R20, R18, RZ ;  /* 0x00000012140c7227 */ /* 0x000fc800078e00ff */
[----:B------:R-:W-:-:S04]  /*10a0*/  IMAD.MOV R13, RZ, RZ, -R12 ;  /* 0x000000ffff0d7224 */ /* 0x000fc800078e0a0c */
[----:B------:R-:W-:Y:S02]  /*10b0*/  IMAD R18, R17, R13, R18 ;  /* 0x0000000d11127224 */ /* 0x000fe400078e0212 */
[----:B------:R-:W-:-:S03]  /*10c0*/  IMAD R13, R24, 0x4, R19 ;  /* 0x00000004180d7824 */ /* 0x000fc600078e0213 */
[----:B------:R-:W-:Y:S02]  /*10d0*/  ISETP.GT.U32.AND P1, PT, R9, R18, PT ;  /* 0x000000120900720c */ /* 0x000fe40003f24070 */
[----:B------:R0:W-:Y:S11]  /*10e0*/  STS [R13], R22 ;  /* 0x000000160d007388 */ /* 0x0001f60000000800 */
[----:B------:R-:W-:-:S04]  /*10f0*/  @!P1 IADD3 R18, PT, PT, R18, -R17, RZ ;  /* 0x8000001112129210 */ /* 0x000fc80007ffe0ff */
[----:B------:R-:W-:Y:S01]  /*1100*/  ISETP.GT.U32.AND P3, PT, R9, R18, PT ;  /* 0x000000120900720c */ /* 0x000fe20003f64070 */
[----:B------:R-:W-:-:S05]  /*1110*/  IMAD.IADD R21, R18, 0x1, -R17 ;  /* 0x0000000112157824 */ /* 0x000fca00078e0a11 */
[----:B------:R-:W-:-:S05]  /*1120*/  SEL R24, R21, R18, !P3 ;  /* 0x0000001215187207 */ /* 0x000fca0005800000 */
[----:B------:R-:W-:-:S05]  /*1130*/  @!P4 IMAD.MOV R24, RZ, RZ, -R24 ;  /* 0x000000ffff18c224 */ /* 0x000fca00078e0a18 */
[----:B------:R-:W-:-:S04]  /*1140*/  SEL R24, R15, R24, !P0 ;  /* 0x000000180f187207 */ /* 0x000fc80004000000 */
[----:B------:R-:W-:-:S13]  /*1150*/  ISETP.GE.AND P3, PT, R24, UR11, PT ;  /* 0x0000000b18007c0c */ /* 0x000fda000bf66270 */
[----:B0-----:R-:W-:Y:S05]  /*1160*/  @!P3 BRA `(.L_x_23) ;  /* 0x000000000040b947 */ /* 0x001fea0003800000 */
[----:B------:R-:W-:Y:S01]  /*1170*/  LOP3.LUT R13, R23, R16, RZ, 0x3c, !PT ;  /* 0x00000010170d7212 */ /* 0x000fe200078e3cff */
[----:B------:R-:W-:Y:S01]  /*1180*/  IMAD.IADD R24, R8, 0x1, R24 ;  /* 0x0000000108187824 */ /* 0x000fe200078e0218 */
        /* <DEDUP_REMOVED lines=13> */
[----:B------:R-:W-:Y:S05]  /*1260*/  BRA `(.L_x_24) ;  /* 0x0000000000387947 */ /* 0x000fea0003800000 */
.L_x_23:
[----:B------:R-:W-:Y:S01]  /*1270*/  ISETP.GE.U32.AND P3, PT, R18, R9, PT ;  /* 0x000000091200720c */ /* 0x000fe20003f66070 */
[----:B------:R-:W-:Y:S01]  /*1280*/  @!P1 VIADD R12, R12, 0x1 ;  /* 0x000000010c0c9836 */ /* 0x000fe20000000000 */
[----:B------:R-:W-:Y:S01]  /*1290*/  LOP3.LUT R13, R23, R16, RZ, 0x3c, !PT ;  /* 0x00000010170d7212 */ /* 0x000fe200078e3cff */
[----:B------:R-:W-:-:S03]  /*12a0*/  IMAD.IADD R24, R7, 0x1, -R24 ;  /* 0x0000000107187824 */ /* 0x000fc600078e0a18 */
[----:B------:R-:W-:-:S07]  /*12b0*/  ISETP.GE.AND P4, PT, R13, RZ, PT ;  /* 0x000000ff0d00720c */ /* 0x000fce0003f86270 */
[----:B------:R-:W-:-:S06]  /*12c0*/  @P3 IADD3 R12, PT, PT, R12, 0x1, RZ ;  /* 0x000000010c0c3810 */ /* 0x000fcc0007ffe0ff */
[----:B------:R-:W-:-:S05]  /*12d0*/  @!P4 IMAD.MOV R12, RZ, RZ, -R12 ;  /* 0x000000ffff0cc224 */ /* 0x000fca00078e0a0c */
[----:B------:R-:W-:-:S05]  /*12e0*/  SEL R13, R15, R12, !P0 ;  /* 0x0000000c0f0d7207 */ /* 0x000fca0004000000 */
[----:B------:R-:W-:-:S05]  /*12f0*/  IMAD R13, R24, R16, R13 ;  /* 0x00000010180d7224 */ /* 0x000fca00078e020d */
[----:B------:R-:W-:-:S04]  /*1300*/  IADD3 R18, P1, PT, R13, UR12, RZ ;  /* 0x0000000c0d127c10 */ /* 0x000fc8000ff3e0ff */
[----:B------:R-:W-:Y:S02]  /*1310*/  LEA.HI.X.SX32 R13, R13, UR7, 0x1, P1 ;  /* 0x000000070d0d7c11 */ /* 0x000fe400088f0eff */
[----:B------:R-:W-:-:S04]  /*1320*/  LEA R12, P1, R18, UR24, 0x2 ;  /* 0x00000018120c7c11 */ /* 0x000fc8000f8210ff */
[----:B------:R-:W-:-:S05]  /*1330*/  LEA.HI.X R13, R18, UR25, R13, 0x2, P1 ;  /* 0x00000019120d7c11 */ /* 0x000fca00088f140d */
[----:B------:R1:W5:Y:S04]  /*1340*/  LDG.E R18, desc[UR14][R12.64] ;  /* 0x0000000e0c127981 */ /* 0x000368000c1e1900 */
.L_x_24:
[----:B------:R-:W-:Y:S05]  /*1350*/  BSYNC.RECONVERGENT B1 ;  /* 0x0000000000017941 */ /* 0x000fea0003800200 */
.L_x_22:
[C---:B------:R-:W-:Y:S01]  /*1360*/  IMAD.IADD R23, R6.reuse, 0x1, R23 ;  /* 0x0000000106177824 */ /* 0x040fe200078e0217 */
[----:B------:R-:W-:Y:S01]  /*1370*/  BSSY.RECONVERGENT B1, `(.L_x_25) ;  /* 0x0000032000017945 */ /* 0x000fe20003800200 */
[----:B------:R-:W-:Y:S02]  /*1380*/  IMAD R19, R6, 0x4, R19 ;  /* 0x0000000406137824 */ /* 0x000fe400078e0213 */
[----:B------:R-:W-:Y:S01]  /*1390*/  IMAD.U32 R24, RZ, RZ, UR17 ;  /* 0x00000011ff187e24 */ /* 0x000fe2000f8e00ff */
[----:B------:R-:W-:Y:S02]  /*13a0*/  IABS R22, R23 ;  /* 0x0000001700167213 */ /* 0x000fe40000000000 */
[----:B------:R-:W-:Y:S01]  /*13b0*/  ISETP.GE.AND P4, PT, R23, RZ, PT ;  /* 0x000000ff1700720c */ /* 0x000fe20003f86270 */
[----:B-----5:R2:W-:Y:S02]  /*13c0*/  STS [R19], R18 ;  /* 0x0000001213007388 */ /* 0x0205e40000000800 */
[----:B01----:R-:W-:-:S04]  /*13d0*/  IMAD.HI.U32 R12, R20, R22, RZ ;  /* 0x00000016140c7227 */ /* 0x003fc800078e00ff */
[----:B------:R-:W-:-:S04]  /*13e0*/  IMAD.MOV R13, RZ, RZ, -R12 ;  /* 0x000000ffff0d7224 */ /* 0x000fc800078e0a0c */
[----:B------:R-:W-:Y:S02]  /*13f0*/  IMAD R22, R17, R13, R22 ;  /* 0x0000000d11167224 */ /* 0x000fe400078e0216 */
[----:B------:R-:W-:-:S03]  /*1400*/  IMAD R13, R24, 0x4, R19 ;  /* 0x00000004180d7824 */ /* 0x000fc600078e0213 */
[----:B------:R-:W-:Y:S02]  /*1410*/  ISETP.GT.U32.AND P1, PT, R9, R22, PT ;  /* 0x000000160900720c */ /* 0x000fe40003f24070 */
[----:B------:R2:W-:Y:S11]  /*1420*/  STS [R13], R18 ;  /* 0x000000120d007388 */ /* 0x0005f60000000800 */
[----:B------:R-:W-:-:S05]  /*1430*/  @!P1 IMAD.IADD R22, R22, 0x1, -R17 ;  /* 0x0000000116169824 */ /* 0x000fca00078e0a11 */
[----:B------:R-:W-:Y:S02]  /*1440*/  ISETP.GT.U32.AND P3, PT, R9, R22, PT ;  /* 0x000000160900720c */ /* 0x000fe40003f64070 */
[----:B------:R-:W-:-:S04]  /*1450*/  IADD3 R21, PT, PT, R22, -R17, RZ ;  /* 0x8000001116157210 */ /* 0x000fc80007ffe0ff */
[----:B------:R-:W-:-:S05]  /*1460*/  SEL R24, R21, R22, !P3 ;  /* 0x0000001615187207 */ /* 0x000fca0005800000 */
[----:B------:R-:W-:-:S05]  /*1470*/  @!P4 IMAD.MOV R24, RZ, RZ, -R24 ;  /* 0x000000ffff18c224 */ /* 0x000fca00078e0a18 */
[----:B------:R-:W-:-:S04]  /*1480*/  SEL R24, R15, R24, !P0 ;  /* 0x000000180f187207 */ /* 0x000fc80004000000 */
[----:B------:R-:W-:-:S13]  /*1490*/  ISETP.GE.AND P3, PT, R24, UR11, PT ;  /* 0x0000000b18007c0c */ /* 0x000fda000bf66270 */
[----:B--2---:R-:W-:Y:S05]  /*14a0*/  @!P3 BRA `(.L_x_26) ;  /* 0x000000000040b947 */ /* 0x004fea0003800000 */
        /* <DEDUP_REMOVED lines=16> */
.L_x_26:
[----:B------:R-:W-:Y:S01]  /*15b0*/  ISETP.GE.U32.AND P3, PT, R22, R9, PT ;  /* 0x000000091600720c */ /* 0x000fe20003f66070 */
[----:B------:R-:W-:Y:S01]  /*15c0*/  @!P1 VIADD R12, R12, 0x1 ;  /* 0x000000010c0c9836 */ /* 0x000fe20000000000 */
[----:B------:R-:W-:Y:S02]  /*15d0*/  LOP3.LUT R13, R23, R16, RZ, 0x3c, !PT ;  /* 0x00000010170d7212 */ /* 0x000fe400078e3cff */
[----:B------:R-:W-:Y:S02]  /*15e0*/  IADD3 R24, PT, PT, R7, -R24, RZ ;  /* 0x8000001807187210 */ /* 0x000fe40007ffe0ff */
        /* <DEDUP_REMOVED lines=10> */
.L_x_27:
[----:B------:R-:W-:Y:S05]  /*1690*/  BSYNC.RECONVERGENT B1 ;  /* 0x0000000000017941 */ /* 0x000fea0003800200 */
.L_x_25:
        /* <DEDUP_REMOVED lines=13> */
[----:B------:R-:W-:-:S04]  /*1770*/  @!P1 IMAD.IADD R22, R22, 0x1, -R17 ;  /* 0x0000000116169824 */ /* 0x000fc800078e0a11 */
[----:B------:R-:W-:Y:S01]  /*1780*/  IMAD.IADD R17, R22, 0x1, -R17 ;  /* 0x0000000116117824 */ /* 0x000fe200078e0a11 */
[----:B------:R-:W-:-:S04]  /*1790*/  ISETP.GT.U32.AND P3, PT, R9, R22, PT ;  /* 0x000000160900720c */ /* 0x000fc80003f64070 */
        /* <DEDUP_REMOVED lines=8> */
[----:B------:R-:W-:Y:S02]  /*1820*/  ISETP.GE.AND P4, PT, R13, RZ, PT ;  /* 0x000000ff0d00720c */ /* 0x000fe40003f86270 */
[----:B------:R-:W-:-:S04]  /*1830*/  IADD3 R13, PT, PT, R12, 0x1, RZ ;  /* 0x000000010c0d7810 */ /* 0x000fc80007ffe0ff */
        /* <DEDUP_REMOVED lines=11> */
.L_x_29:
[----:B------:R-:W-:Y:S01]  /*18f0*/  ISETP.GE.U32.AND P3, PT, R22, R9, PT ;  /* 0x000000091600720c */ /* 0x000fe20003f66070 */
[----:B------:R-:W-:Y:S01]  /*1900*/  @!P1 VIADD R12, R12, 0x1 ;  /* 0x000000010c0c9836 */ /* 0x000fe20000000000 */
[----:B------:R-:W-:Y:S01]  /*1910*/  LOP3.LUT R13, R21, R16, RZ, 0x3c, !PT ;  /* 0x00000010150d7212 */ /* 0x000fe200078e3cff */
[----:B------:R-:W-:-:S03]  /*1920*/  IMAD.IADD R24, R7, 0x1, -R24 ;  /* 0x0000000107187824 */ /* 0x000fc600078e0a18 */
        /* <DEDUP_REMOVED lines=10> */
.L_x_30:
[----:B------:R-:W-:Y:S05]  /*19d0*/  BSYNC.RECONVERGENT B1 ;  /* 0x0000000000017941 */ /* 0x000fea0003800200 */
.L_x_28:
[----:B------:R-:W-:Y:S01]  /*19e0*/  MOV R18, UR17 ;  /* 0x0000001100127c02 */ /* 0x000fe20008000f00 */
[C---:B------:R-:W-:Y:S02]  /*19f0*/  IMAD R19, R6.reuse, 0x4, R19 ;  /* 0x0000000406137824 */ /* 0x040fe400078e0213 */
[----:B------:R-:W-:Y:S02]  /*1a00*/  IMAD.IADD R21, R6, 0x1, R21 ;  /* 0x0000000106157824 */ /* 0x000fe400078e0215 */
[----:B01----:R-:W-:Y:S01]  /*1a10*/  IMAD R13, R18, 0x4, R19 ;  /* 0x00000004120d7824 */ /* 0x003fe200078e0213 */
[----:B-----5:R0:W-:Y:S02]  /*1a20*/  STS [R19], R12 ;  /* 0x0000000c13007388 */ /* 0x0201e40000000800 */
[----:B------:R-:W-:Y:S02]  /*1a30*/  ISETP.GE.U32.AND P0, PT, R21, UR17, PT ;  /* 0x0000001115007c0c */ /* 0x000fe4000bf06070 */
[----:B------:R0:W-:Y:S11]  /*1a40*/  STS [R13], R12 ;  /* 0x0000000c0d007388 */ /* 0x0001f60000000800 */
[----:B0-----:R-:W-:Y:S05]  /*1a50*/  @!P0 BRA `(.L_x_31) ;  /* 0xfffffff000608947 */ /* 0x001fea000383ffff */
.L_x_12:
[----:B------:R-:W-:Y:S05]  /*1a60*/  BSYNC.RECONVERGENT B0 ;  /* 0x0000000000007941 */ /* 0x000fea0003800200 */
.L_x_11:
[----:B------:R-:W-:Y:S01]  /*1a70*/  IABS R11, R16 ;  /* 0x00000010000b7213 */ /* 0x000fe20000000000 */
[----:B------:R-:W0:Y:S01]  /*1a80*/  LDCU UR7, c[0x0][0x3c8] ;  /* 0x00007900ff0777ac */ /* 0x000e220008000800 */
[----:B------:R-:W-:Y:S01]  /*1a90*/  IABS R13, R5 ;  /* 0x00000005000d7213 */ /* 0x000fe20000000000 */
[----:B------:R-:W1:Y:S01]  /*1aa0*/  S2UR UR5, SR_CgaCtaId ;  /* 0x00000000000579c3 */ /* 0x000e620000008800 */
[----:B------:R-:W2:Y:S01]  /*1ab0*/  I2F.RP R10, R11 ;  /* 0x0000000b000a7306 */ /* 0x000ea20000209400 */
[----:B------:R-:W3:Y:S01]  /*1ac0*/  LDCU.64 UR8, c[0x0][0x3a8] ;  /* 0x00007500ff0877ac */ /* 0x000ee20008000a00 */
[----:B------:R-:W-:Y:S01]  /*1ad0*/  ISETP.NE.AND P4, PT, R16, RZ, PT ;  /* 0x000000ff1000720c */ /* 0x000fe20003f85270 */
[----:B------:R-:W-:-:S05]  /*1ae0*/  UMOV UR4, 0x400 ;  /* 0x0000040000047882 */ /* 0x000fca0000000000 */
[----:B--2---:R-:W2:Y:S01]  /*1af0*/  MUFU.RCP R10, R10 ;  /* 0x0000000a000a7308 */ /* 0x004ea20000001000 */
[----:B0-----:R-:W-:Y:S02]  /*1b00*/  UISETP.GE.AND UP0, UPT, UR7, 0x1, UPT ;  /* 0x000000010700788c */ /* 0x001fe4000bf06270 */
[----:B-1----:R-:W-:Y:S01]  /*1b10*/  ULEA UR5, UR5, UR4, 0x18 ;  /* 0x0000000405057291 */ /* 0x002fe2000f8ec0ff */
[----:B--2---:R-:W-:-:S04]  /*1b20*/  VIADD R12, R10, 0xffffffe ;  /* 0x0ffffffe0a0c7836 */ /* 0x004fc80000000000 */
[----:B------:R-:W0:Y:S02]  /*1b30*/  F2I.FTZ.U32.TRUNC.NTZ R9, R12 ;  /* 0x0000000c00097305 */ /* 0x000e24000021f000 */
[----:B0-----:R-:W-:-:S04]  /*1b40*/  IMAD.MOV R8, RZ, RZ, -R9 ;  /* 0x000000ffff087224 */ /* 0x001fc800078e0a09 */
[----:B------:R-:W-:Y:S02]  /*1b50*/  IMAD R7, R8, R11, RZ ;  /* 0x0000000b08077224 */ /* 0x000fe400078e02ff */
[----:B------:R-:W-:-:S04]  /*1b60*/  IMAD.MOV.U32 R8, RZ, RZ, RZ ;  /* 0x000000ffff087224 */ /* 0x000fc800078e00ff */
[----:B------:R-:W-:-:S04]  /*1b70*/  IMAD.HI.U32 R7, R9, R7, R8 ;  /* 0x0000000709077227 */ /* 0x000fc800078e0008 */
[----:B------:R-:W-:-:S04]  /*1b80*/  IMAD.MOV.U32 R8, RZ, RZ, R13 ;  /* 0x000000ffff087224 */ /* 0x000fc800078e000d */
[----:B------:R-:W-:-:S04]  /*1b90*/  IMAD.HI.U32 R7, R7, R8, RZ ;  /* 0x0000000807077227 */ /* 0x000fc800078e00ff */
[----:B------:R-:W-:-:S04]  /*1ba0*/  IMAD.MOV R9, RZ, RZ, -R7 ;  /* 0x000000ffff097224 */ /* 0x000fc800078e0a07 */
[----:B------:R-:W-:-:S05]  /*1bb0*/  IMAD R8, R11, R9, R8 ;  /* 0x000000090b087224 */ /* 0x000fca00078e0208 */
[----:B------:R-:W-:-:S13]  /*1bc0*/  ISETP.GT.U32.AND P1, PT, R11, R8, PT ;  /* 0x000000080b00720c */ /* 0x000fda0003f24070 */
[----:B------:R-:W-:Y:S01]  /*1bd0*/  @!P1 IMAD.IADD R8, R8, 0x1, -R11 ;  /* 0x0000000108089824 */ /* 0x000fe200078e0a0b */
[----:B------:R-:W-:Y:S02]  /*1be0*/  @!P1 IADD3 R7, PT, PT, R7, 0x1, RZ ;  /* 0x0000000107079810 */ /* 0x000fe40007ffe0ff */
[----:B------:R-:W-:Y:S02]  /*1bf0*/  IADD3 R9, P1, PT, R14, R5, RZ ;  /* 0x000000050e097210 */ /* 0x000fe40007f3e0ff */
[----:B------:R-:W-:Y:S02]  /*1c00*/  ISETP.GE.U32.AND P0, PT, R8, R11, PT ;  /* 0x0000000b0800720c */ /* 0x000fe40003f06070 */
[----:B------:R-:W-:Y:S02]  /*1c10*/  LOP3.LUT R8, R5, R16, RZ, 0x3c, !PT ;  /* 0x0000001005087212 */ /* 0x000fe400078e3cff */
[----:B------:R-:W-:Y:S02]  /*1c20*/  LEA.HI.X.SX32 R10, R14, RZ, 0x1, P1 ;  /* 0x000000ff0e0a7211 */ /* 0x000fe400008f0eff */
[----:B------:R-:W-:-:S02]  /*1c30*/  ISETP.GE.AND P3, PT, R8, RZ, PT ;  /* 0x000000ff0800720c */ /* 0x000fc40003f66270 */
[----:B------:R-:W-:-:S05]  /*1c40*/  LOP3.LUT R11, RZ, R16, RZ, 0x33, !PT ;  /* 0x00000010ff0b7212 */ /* 0x000fca00078e33ff */
[----:B------:R-:W-:Y:S01]  /*1c50*/  @P0 VIADD R7, R7, 0x1 ;  /* 0x0000000107070836 */ /* 0x000fe20000000000 */
[----:B---3--:R-:W-:-:S04]  /*1c60*/  LEA R8, P0, R9, UR8, 0x2 ;  /* 0x0000000809087c11 */ /* 0x008fc8000f8010ff */
[----:B------:R-:W-:Y:S01]  /*1c70*/  LEA.HI.X R9, R9, UR9, R10, 0x2, P0 ;  /* 0x0000000909097c11 */ /* 0x000fe200080f140a */
[----:B------:R-:W-:-:S05]  /*1c80*/  @!P3 IMAD.MOV R7, RZ, RZ, -R7 ;  /* 0x000000ffff07b224 */ /* 0x000fca00078e0a07 */
[----:B------:R-:W-:Y:S01]  /*1c90*/  SEL R7, R11, R7, !P4 ;  /* 0x000000070b077207 */ /* 0x000fe20006000000 */
[----:B------:R-:W-:Y:S06]  /*1ca0*/  BRA.U !UP0, `(.L_x_32) ;  /* 0x0000002108887547 */ /* 0x000fec000b800000 */
[----:B------:R-:W0:Y:S01]  /*1cb0*/  I2F.U32.RP R17, R6 ;  /* 0x0000000600117306 */ /* 0x000e220000209000 */
[C---:B------:R-:W-:Y:S01]  /*1cc0*/  IMAD.IADD R10, R6.reuse, 0x1, R5 ;  /* 0x00000001060a7824 */ /* 0x040fe200078e0205 */
[----:B------:R1:W5:Y:S01]  /*1cd0*/  LDG.E R8, desc[UR14][R8.64] ;  /* 0x0000000e08087981 */ /* 0x000362000c1e1900 */
[----:B------:R-:W-:Y:S01]  /*1ce0*/  IMAD.MOV R19, RZ, RZ, -R6 ;  /* 0x000000ffff137224 */ /* 0x000fe200078e0a06 */
[----:B------:R-:W2:Y:S01]  /*1cf0*/  LDCU.64 UR12, c[0x0][0x3b8] ;  /* 0x00007700ff0c77ac */ /* 0x000ea20008000a00 */
[----:B------:R-:W-:Y:S02]  /*1d00*/  ISETP.NE.U32.AND P5, PT, R6, RZ, PT ;  /* 0x000000ff0600720c */ /* 0x000fe40003fa5070 */
[C---:B------:R-:W-:Y:S01]  /*1d10*/  ISETP.GE.U32.AND P3, PT, R10.reuse, UR17, PT ;  /* 0x000000110a007c0c */ /* 0x040fe2000bf66070 */
[----:B------:R-:W3:Y:S01]  /*1d20*/  LDCU UR8, c[0x0][0x374] ;  /* 0x00006e80ff0877ac */ /* 0x000ee20008000800 */
[----:B------:R-:W-:Y:S02]  /*1d30*/  VIMNMX.U32 R15, PT, PT, R10, UR17, !PT ;  /* 0x000000110a0f7c48 */ /* 0x000fe4000ffe0000 */
[----:B-1----:R-:W-:Y:S01]  /*1d40*/  SEL R9, RZ, 0x1, P3 ;  /* 0x00000001ff097807 */ /* 0x002fe20001800000 */
[----:B------:R-:W-:Y:S01]  /*1d50*/  ULEA UR10, UR17, UR5, 0x2 ;  /* 0x00000005110a7291 */ /* 0x000fe2000f8e10ff */
[----:B0-----:R-:W0:Y:S02]  /*1d60*/  MUFU.RCP R17, R17 ;  /* 0x0000001100117308 */ /* 0x001e240000001000 */
[----:B------:R-:W-:Y:S01]  /*1d70*/  IADD3 R15, PT, PT, R15, -R10, -R9 ;  /* 0x8000000a0f0f7210 */ /* 0x000fe20007ffe809 */
[----:B------:R-:W-:Y:S01]  /*1d80*/  UMOV UR4, URZ ;  /* 0x000000ff00047c82 */ /* 0x000fe20008000000 */
[----:B--2---:R-:W-:-:S04]  /*1d90*/  UIMAD UR7, UR12, UR13, URZ ;  /* 0x0000000d0c0772a4 */ /* 0x004fc8000f8e02ff */
[----:B------:R-:W-:Y:S02]  /*1da0*/  UIADD3 UR9, UPT, UPT, UR7, -UR12, URZ ;  /* 0x8000000c07097290 */ /* 0x000fe4000fffe0ff */
[----:B---3--:R-:W-:Y:S01]  /*1db0*/  UIADD3 UR8, UPT, UPT, UR8, -0x1, URZ ;  /* 0xffffffff08087890 */ /* 0x008fe2000fffe0ff */
[----:B0-----:R-:W-:-:S04]  /*1dc0*/  VIADD R12, R17, 0xffffffe ;  /* 0x0ffffffe110c7836 */ /* 0x001fc80000000000 */
[----:B------:R0:W1:Y:S02]  /*1dd0*/  F2I.FTZ.U32.TRUNC.NTZ R13, R12 ;  /* 0x0000000c000d7305 */ /* 0x000064000021f000 */
[----:B0-----:R-:W-:Y:S02]  /*1de0*/  IMAD.MOV.U32 R12, RZ, RZ, RZ ;  /* 0x000000ffff0c7224 */ /* 0x001fe400078e00ff */
[----:B-1----:R-:W-:-:S04]  /*1df0*/  IMAD R19, R19, R13, RZ ;  /* 0x0000000d13137224 */ /* 0x002fc800078e02ff */
[----:B------:R-:W-:-:S04]  /*1e00*/  IMAD.HI.U32 R18, R13, R19, R12 ;  /* 0x000000130d127227 */ /* 0x000fc800078e000c */
[----:B------:R-:W-:Y:S02]  /*1e10*/  IMAD.IADD R13, R5, 0x1, -R16 ;  /* 0x00000001050d7824 */ /* 0x000fe400078e0a10 */
[----:B------:R-:W-:-:S04]  /*1e20*/  IMAD.HI.U32 R9, R18, R15, RZ ;  /* 0x0000000f12097227 */ /* 0x000fc800078e00ff */
[----:B------:R-:W-:-:S04]  /*1e30*/  IMAD.MOV R12, RZ, RZ, -R9 ;  /* 0x000000ffff0c7224 */ /* 0x000fc800078e0a09 */
[----:B------:R-:W-:Y:S01]  /*1e40*/  IMAD R15, R6, R12, R15 ;  /* 0x0000000c060f7224 */ /* 0x000fe200078e020f */
[----:B------:R-:W-:Y:S01]  /*1e50*/  IADD3 R12, PT, PT, R11, UR17, RZ ;  /* 0x000000110b0c7c10 */ /* 0x000fe2000fffe0ff */
[----:B------:R-:W-:-:S03]  /*1e60*/  IMAD.MOV R11, RZ, RZ, -R7 ;  /* 0x000000ffff0b7224 */ /* 0x000fc600078e0a07 */
[----:B------:R-:W-:Y:S01]  /*1e70*/  ISETP.GE.U32.AND P1, PT, R15, R6, PT ;  /* 0x000000060f00720c */ /* 0x000fe20003f26070 */
[----:B------:R-:W-:Y:S01]  /*1e80*/  IMAD R11, R16, R11, R5 ;  /* 0x0000000b100b7224 */ /* 0x000fe200078e0205 */
[----:B------:R-:W-:-:S03]  /*1e90*/  ISETP.GE.AND P0, PT, R5, R12, PT ;  /* 0x0000000c0500720c */ /* 0x000fc60003f06270 */
[----:B------:R-:W-:Y:S01]  /*1ea0*/  IMAD.IADD R17, R14, 0x1, R11 ;  /* 0x000000010e117824 */ /* 0x000fe200078e020b */
[----:B------:R-:W-:Y:S01]  /*1eb0*/  ISETP.GE.AND P0, PT, R5, R16, !P0 ;  /* 0x000000100500720c */ /* 0x000fe20004706270 */
[----:B------:R-:W-:-:S06]  /*1ec0*/  VIADD R16, R7, UR11 ;  /* 0x0000000b07107c36 */ /* 0x000fcc0008000000 */
[----:B------:R-:W-:Y:S02]  /*1ed0*/  @P1 IMAD.IADD R15, R15, 0x1, -R6 ;  /* 0x000000010f0f1824 */ /* 0x000fe400078e0a06 */
[----:B------:R-:W-:-:S03]  /*1ee0*/  @P1 VIADD R9, R9, 0x1 ;  /* 0x0000000109091836 */ /* 0x000fc60000000000 */
[----:B------:R-:W-:-:S13]  /*1ef0*/  ISETP.GE.U32.AND P4, PT, R15, R6, PT ;  /* 0x000000060f00720c */ /* 0x000fda0003f86070 */
[----:B------:R-:W-:Y:S01]  /*1f00*/  @P4 VIADD R9, R9, 0x1 ;  /* 0x0000000109094836 */ /* 0x000fe20000000000 */
[----:B------:R-:W-:-:S07]  /*1f10*/  @!P5 LOP3.LUT R9, RZ, R6, RZ, 0x33, !PT ;  /* 0x00000006ff09d212 */ /* 0x000fce00078e33ff */
.L_x_50:
[----:B------:R-:W-:Y:S01]  /*1f20*/  UMOV UR12, UR5 ;  /* 0x00000005000c7c82 */ /* 0x000fe20008000000 */
[----:B------:R-:W-:Y:S01]  /*1f30*/  UMOV UR5, UR10 ;  /* 0x0000000a00057c82 */ /* 0x000fe20008000000 */
[----:B------:R-:W-:Y:S04]  /*1f40*/  BSSY.RECONVERGENT B0, `(.L_x_33) ;  /* 0x00001f2000007945 */ /* 0x000fe80003800200 */
[----:B0-----:R-:W-:Y:S05]  /*1f50*/  @P2 BRA `(.L_x_34) ;  /* 0x0000001c00c02947 */ /* 0x001fea0003800000 */
[----:B------:R-:W-:Y:S01]  /*1f60*/  SEL R14, RZ, 0x1, P3 ;  /* 0x00000001ff0e7807 */ /* 0x000fe20001800000 */
[----:B------:R-:W-:Y:S04]  /*1f70*/  BSSY.RECONVERGENT B1, `(.L_x_35) ;  /* 0x0000095000017945 */ /* 0x000fe80003800200 */
[----:B------:R-:W-:-:S05]  /*1f80*/  IMAD.IADD R14, R14, 0x1, R9 ;  /* 0x000000010e0e7824 */ /* 0x000fca00078e0209 */
[----:B------:R-:W-:-:S04]  /*1f90*/  LOP3.LUT P1, RZ, R14, 0x1, RZ, 0xc0, !PT ;  /* 0x000000010eff7812 */ /* 0x000fc8000782c0ff */
[----:B------:R-:W-:Y:S02]  /*1fa0*/  ISETP.EQ.OR P4, PT, R11, RZ, P1 ;  /* 0x000000ff0b00720c */ /* 0x000fe40000f82670 */
[----:B------:R-:W-:-:S11]  /*1fb0*/  SEL R19, R5, R10, P1 ;  /* 0x0000000a05137207 */ /* 0x000fd60000800000 */
[----:B------:R-:W-:Y:S05]  /*1fc0*/  @P4 BRA `(.L_x_36) ;  /* 0x00000008003c4947 */ /* 0x000fea0003800000 */
[----:B------:R-:W0:Y:S01]  /*1fd0*/  LDC R21, c[0x0][0x3c4] ;  /* 0x0000f100ff157b82 */ /* 0x000e220000000800 */
[----:B------:R-:W-:Y:S02]  /*1fe0*/  VIADD R18, R5, 0x1 ;  /* 0x0000000105127836 */ /* 0x000fe40000000000 */
[----:B------:R-:W-:-:S03]  /*1ff0*/  IMAD.MOV.U32 R14, RZ, RZ, RZ ;  /* 0x000000ffff0e7224 */ /* 0x000fc600078e00ff */
[----:B------:R-:W-:Y:S02]  /*2000*/  IABS R24, R18 ;  /* 0x0000001200187213 */ /* 0x000fe40000000000 */
[----:B------:R-:W-:Y:S02]  /*2010*/  ISETP.GE.AND P4, PT, R18, RZ, PT ;  /* 0x000000ff1200720c */ /* 0x000fe40003f86270 */
[----:B0-----:R-:W-:-:S04]  /*2020*/  IABS R20, R21 ;  /* 0x0000001500147213 */ /* 0x001fc80000000000 */
[----:B------:R-:W0:Y:S08]  /*2030*/  I2F.RP R22, R20 ;  /* 0x0000001400167306 */ /* 0x000e300000209400 */
[----:B0-----:R-:W0:Y:S02]  /*2040*/  MUFU.RCP R22, R22 ;  /* 0x0000001600167308 */ /* 0x001e240000001000 */
[----:B0-----:R-:W-:Y:S01]  /*2050*/  VIADD R23, R22, 0xffffffe ;  /* 0x0ffffffe16177836 */ /* 0x001fe20000000000 */
[----:B------:R-:W-:-:S05]  /*2060*/  LOP3.LUT R22, RZ, R21, RZ, 0x33, !PT ;  /* 0x00000015ff167212 */ /* 0x000fca00078e33ff */
[----:B------:R-:W0:Y:S02]  /*2070*/  F2I.FTZ.U32.TRUNC.NTZ R15, R23 ;  /* 0x00000017000f7305 */ /* 0x000e24000021f000 */
[----:B0-----:R-:W-:-:S05]  /*2080*/  IADD3 R19, PT, PT, RZ, -R15, RZ ;  /* 0x8000000fff137210 */ /* 0x001fca0007ffe0ff */
[----:B------:R-:W-:-:S04]  /*2090*/  IMAD R19, R19, R20, RZ ;  /* 0x0000001413137224 */ /* 0x000fc800078e02ff */
[----:B------:R-:W-:-:S04]  /*20a0*/  IMAD.HI.U32 R14, R15, R19, R14 ;  /* 0x000000130f0e7227 */ /* 0x000fc800078e000e */
[----:B------:R-:W-:-:S04]  /*20b0*/  IMAD.MOV.U32 R19, RZ, RZ, R24 ;  /* 0x000000ffff137224 */ /* 0x000fc800078e0018 */
[----:B------:R-:W-:-:S04]  /*20c0*/  IMAD.HI.U32 R15, R14, R19, RZ ;  /* 0x000000130e0f7227 */ /* 0x000fc800078e00ff */
[----:B------:R-:W-:-:S04]  /*20d0*/  IMAD.MOV R15, RZ, RZ, -R15 ;  /* 0x000000ffff0f7224 */ /* 0x000fc800078e0a0f */
[----:B------:R-:W-:Y:S02]  /*20e0*/  IMAD R15, R20, R15, R19 ;  /* 0x0000000f140f7224 */ /* 0x000fe400078e0213 */
[----:B------:R-:W-:-:S03]  /*20f0*/  IMAD.MOV.U32 R19, RZ, RZ, R10 ;  /* 0x000000ffff137224 */ /* 0x000fc600078e000a */
[----:B------:R-:W-:-:S13]  /*2100*/  ISETP.GT.U32.AND P1, PT, R20, R15, PT ;  /* 0x0000000f1400720c */ /* 0x000fda0003f24070 */
[----:B------:R-:W-:-:S05]  /*2110*/  @!P1 IMAD.IADD R15, R15, 0x1, -R20 ;  /* 0x000000010f0f9824 */ /* 0x000fca00078e0a14 */
[----:B------:R-:W-:-:S13]  /*2120*/  ISETP.GT.U32.AND P1, PT, R20, R15, PT ;  /* 0x0000000f1400720c */ /* 0x000fda0003f24070 */
[----:B------:R-:W-:Y:S01]  /*2130*/  @!P1 IMAD.IADD R15, R15, 0x1, -R20 ;  /* 0x000000010f0f9824 */ /* 0x000fe200078e0a14 */
[----:B------:R-:W-:-:S03]  /*2140*/  ISETP.NE.AND P1, PT, R21, RZ, PT ;  /* 0x000000ff1500720c */ /* 0x000fc60003f25270 */
[----:B------:R-:W-:-:S05]  /*2150*/  @!P4 IMAD.MOV R15, RZ, RZ, -R15 ;  /* 0x000000ffff0fc224 */ /* 0x000fca00078e0a0f */
[----:B------:R-:W-:-:S04]  /*2160*/  SEL R15, R22, R15, !P1 ;  /* 0x0000000f160f7207 */ /* 0x000fc80004800000 */
[----:B------:R-:W-:-:S13]  /*2170*/  ISETP.EQ.OR P4, PT, R15, RZ, !P0 ;  /* 0x000000ff0f00720c */ /* 0x000fda0004782670 */
[----:B------:R-:W-:Y:S05]  /*2180*/  @P4 BRA `(.L_x_36) ;  /* 0x0000000400cc4947 */ /* 0x000fea0003800000 */
[----:B------:R-:W0:Y:S01]  /*2190*/  I2F.U32.RP R18, R6 ;  /* 0x0000000600127306 */ /* 0x000e220000209000 */
[----:B------:R-:W-:Y:S01]  /*21a0*/  IABS R25, R6 ;  /* 0x0000000600197213 */ /* 0x000fe20000000000 */
[----:B------:R-:W1:Y:S01]  /*21b0*/  LDC R23, c[0x0][0x3b8] ;  /* 0x0000ee00ff177b82 */ /* 0x000e620000000800 */
[----:B------:R-:W-:Y:S01]  /*21c0*/  IMAD.MOV R27, RZ, RZ, -R6 ;  /* 0x000000ffff1b7224 */ /* 0x000fe200078e0a06 */
[----:B------:R-:W-:Y:S01]  /*21d0*/  UISETP.NE.AND UP0, UPT, UR18, UR8, UPT ;  /* 0x000000081200728c */ /* 0x000fe2000bf05270 */
[----:B------:R-:W-:Y:S01]  /*21e0*/  LEA R26, R5, UR12, 0x2 ;  /* 0x0000000c051a7c11 */ /* 0x000fe2000f8e10ff */
[----:B------:R-:W-:Y:S01]  /*21f0*/  IMAD.HI.U32 R24, R14, R25, RZ ;  /* 0x000000190e187227 */ /* 0x000fe200078e00ff */
[----:B------:R-:W-:Y:S01]  /*2200*/  BSSY.RECONVERGENT B2, `(.L_x_37) ;  /* 0x0000069000027945 */ /* 0x000fe20003800200 */
[----:B------:R-:W-:Y:S02]  /*2210*/  USEL UR10, UR7, URZ, !UP0 ;  /* 0x000000ff070a7287 */ /* 0x000fe4000c000000 */
[----:B------:R-:W-:-:S04]  /*2220*/  IMAD.MOV R14, RZ, RZ, -R24 ;  /* 0x000000ffff0e7224 */ /* 0x000fc800078e0a18 */
[----:B------:R-:W-:Y:S01]  /*2230*/  IMAD R25, R20, R14, R25 ;  /* 0x0000000e14197224 */ /* 0x000fe200078e0219 */
[----:B0-----:R-:W0:Y:S01]  /*2240*/  MUFU.RCP R18, R18 ;  /* 0x0000001200127308 */ /* 0x001e220000001000 */
[----:B------:R-:W-:-:S03]  /*2250*/  IMAD.MOV.U32 R14, RZ, RZ, RZ ;  /* 0x000000ffff0e7224 */ /* 0x000fc600078e00ff */
[----:B------:R-:W-:Y:S02]  /*2260*/  ISETP.GT.U32.AND P5, PT, R20, R25, PT ;  /* 0x000000191400720c */ /* 0x000fe40003fa4070 */
[----:B0-----:R-:W-:-:S11]  /*2270*/  IADD3 R15, PT, PT, R18, 0xffffffe, RZ ;  /* 0x0ffffffe120f7810 */ /* 0x001fd60007ffe0ff */
[----:B------:R-:W-:Y:S01]  /*2280*/  @!P5 IMAD.IADD R25, R25, 0x1, -R20 ;  /* 0x000000011919d824 */ /* 0x000fe200078e0a14 */
[----:B-1----:R-:W-:Y:S01]  /*2290*/  IABS R18, R23 ;  /* 0x0000001700127213 */ /* 0x002fe20000000000 */
[----:B------:R-:W-:Y:S01]  /*22a0*/  @!P5 VIADD R24, R24, 0x1 ;  /* 0x000000011818d836 */ /* 0x000fe20000000000 */
[----:B------:R-:W0:Y:S02]  /*22b0*/  F2I.FTZ.U32.TRUNC.NTZ R15, R15 ;  /* 0x0000000f000f7305 */ /* 0x000e24000021f000 */
[----:B------:R-:W-:Y:S02]  /*22c0*/  ISETP.GE.U32.AND P6, PT, R25, R20, PT ;  /* 0x000000141900720c */ /* 0x000fe40003fc6070 */
[----:B------:R-:W-:-:S04]  /*22d0*/  LOP3.LUT R20, R6, R21, RZ, 0x3c, !PT ;  /* 0x0000001506147212 */ /* 0x000fc800078e3cff */
[----:B------:R-:W-:Y:S01]  /*22e0*/  ISETP.GE.AND P5, PT, R20, RZ, PT ;  /* 0x000000ff1400720c */ /* 0x000fe20003fa6270 */
[----:B------:R-:W1:Y:S06]  /*22f0*/  I2F.RP R25, R18 ;  /* 0x0000001200197306 */ /* 0x000e6c0000209400 */
[----:B------:R-:W-:Y:S02]  /*2300*/  @P6 VIADD R24, R24, 0x1 ;  /* 0x0000000118186836 */ /* 0x000fe40000000000 */
[----:B0-----:R-:W-:-:S04]  /*2310*/  IMAD R27, R27, R15, RZ ;  /* 0x0000000f1b1b7224 */ /* 0x001fc800078e02ff */
[----:B------:R-:W-:Y:S01]  /*2320*/  IMAD.HI.U32 R14, R15, R27, R14 ;  /* 0x0000001b0f0e7227 */ /* 0x000fe200078e000e */
[----:B------:R-:W-:Y:S01]  /*2330*/  @!P5 IADD3 R24, PT, PT, -R24, RZ, RZ ;  /* 0x000000ff1818d210 */ /* 0x000fe20007ffe1ff */
[----:B-1----:R-:W0:Y:S01]  /*2340*/  MUFU.RCP R25, R25 ;  /* 0x0000001900197308 */ /* 0x002e220000001000 */
[----:B------:R-:W-:-:S03]  /*2350*/  ISETP.NE.U32.AND P5, PT, R6, RZ, PT ;  /* 0x000000ff0600720c */ /* 0x000fc60003fa5070 */
[----:B------:R-:W-:Y:S01]  /*2360*/  IMAD.HI.U32 R14, R14, R5, RZ ;  /* 0x000000050e0e7227 */ /* 0x000fe200078e00ff */
[----:B------:R-:W-:Y:S02]  /*2370*/  SEL R22, R22, R24, !P1 ;  /* 0x0000001816167207 */ /* 0x000fe40004800000 */
[----:B------:R-:W-:Y:S01]  /*2380*/  ISETP.GE.AND P1, PT, R7, UR11, PT ;  /* 0x0000000b07007c0c */ /* 0x000fe2000bf26270 */
[----:B------:R-:W-:Y:S02]  /*2390*/  IMAD.MOV R15, RZ, RZ, -R14 ;  /* 0x000000ffff0f7224 */ /* 0x000fe400078e0a0e */
[----:B------:R-:W-:Y:S02]  /*23a0*/  IMAD.MOV R20, RZ, RZ, -R22 ;  /* 0x000000ffff147224 */ /* 0x000fe400078e0a16 */
[----:B------:R-:W-:Y:S02]  /*23b0*/  IMAD R15, R6, R15, R5 ;  /* 0x0000000f060f7224 */ /* 0x000fe400078e0205 */
[----:B------:R-:W-:-:S02]  /*23c0*/  IMAD R20, R21, R20, R6 ;  /* 0x0000001415147224 */ /* 0x000fc400078e0206 */
[----:B------:R-:W-:Y:S01]  /*23d0*/  IMAD R24, R21, 0x4, R26 ;  /* 0x0000000415187824 */ /* 0x000fe200078e021a */
[C---:B------:R-:W-:Y:S01]  /*23e0*/  ISETP.GE.U32.AND P4, PT, R15.reuse, R6, PT ;  /* 0x000000060f00720c */ /* 0x040fe20003f86070 */
[----:B------:R-:W-:Y:S01]  /*23f0*/  IMAD R20, R22, R23, R20 ;  /* 0x0000001716147224 */ /* 0x000fe200078e0214 */
[----:B------:R-:W1:Y:S04]  /*2400*/  LDS R21, [R26+-0x4] ;  /* 0xfffffc001a157984 */ /* 0x000e680000000800 */
[----:B------:R-:W-:Y:S07]  /*2410*/  LDS R24, [R24] ;  /* 0x0000000018187984 */ /* 0x000fee0000000800 */
[----:B------:R-:W-:-:S02]  /*2420*/  @P4 IMAD.IADD R15, R15, 0x1, -R6 ;  /* 0x000000010f0f4824 */ /* 0x000fc400078e0a06 */
[----:B------:R-:W-:-:S03]  /*2430*/  @P4 VIADD R14, R14, 0x1 ;  /* 0x000000010e0e4836 */ /* 0x000fc60000000000 */
[----:B------:R-:W-:Y:S01]  /*2440*/  ISETP.GE.U32.AND P6, PT, R15, R6, PT ;  /* 0x000000060f00720c */ /* 0x000fe20003fc6070 */
[----:B0-----:R-:W-:-:S06]  /*2450*/  VIADD R15, R25, 0xffffffe ;  /* 0x0ffffffe190f7836 */ /* 0x001fcc0000000000 */
[----:B------:R-:W0:Y:S06]  /*2460*/  F2I.FTZ.U32.TRUNC.NTZ R15, R15 ;  /* 0x0000000f000f7305 */ /* 0x000e2c000021f000 */
[----:B------:R-:W-:Y:S01]  /*2470*/  @P6 VIADD R14, R14, 0x1 ;  /* 0x000000010e0e6836 */ /* 0x000fe20000000000 */
[----:B------:R-:W-:-:S05]  /*2480*/  @!P5 LOP3.LUT R14, RZ, R6, RZ, 0x33, !PT ;  /* 0x00000006ff0ed212 */ /* 0x000fca00078e33ff */
[----:B------:R-:W-:Y:S01]  /*2490*/  IMAD R25, R14, R20, R17 ;  /* 0x000000140e197224 */ /* 0x000fe200078e0211 */
[----:B------:R-:W-:Y:S01]  /*24a0*/  SEL R14, RZ, UR10, !P1 ;  /* 0x0000000aff0e7c07 */ /* 0x000fe2000c800000 */
[----:B0-----:R-:W-:-:S04]  /*24b0*/  IMAD.MOV R20, RZ, RZ, -R15 ;  /* 0x000000ffff147224 */ /* 0x001fc800078e0a0f */
[----:B------:R-:W-:Y:S02]  /*24c0*/  IMAD.IADD R14, R25, 0x1, -R14 ;  /* 0x00000001190e7824 */ /* 0x000fe400078e0a0e */
[----:B------:R-:W-:Y:S02]  /*24d0*/  IMAD.MOV.U32 R25, RZ, RZ, R20 ;  /* 0x000000ffff197224 */ /* 0x000fe400078e0014 */
[----:B------:R-:W-:Y:S02]  /*24e0*/  IMAD R20, R16, R23, R14 ;  /* 0x0000001710147224 */ /* 0x000fe400078e020e */
[----:B------:R-:W-:Y:S02]  /*24f0*/  IMAD R25, R25, R18, RZ ;  /* 0x0000001219197224 */ /* 0x000fe400078e02ff */
[----:B------:R-:W-:Y:S01]  /*2500*/  IMAD.MOV.U32 R14, RZ, RZ, RZ ;  /* 0x000000ffff0e7224 */ /* 0x000fe200078e00ff */
[----:B------:R-:W-:Y:S01]  /*2510*/  IABS R22, R20 ;  /* 0x0000001400167213 */ /* 0x000fe20000000000 */
[C---:B------:R-:W-:Y:S01]  /*2520*/  VIADD R27, R20.reuse, 0x1 ;  /* 0x00000001141b7836 */ /* 0x040fe20000000000 */
[----:B------:R-:W-:Y:S01]  /*2530*/  ISETP.GE.AND P4, PT, R20, RZ, PT ;  /* 0x000000ff1400720c */ /* 0x000fe20003f86270 */
[----:B------:R-:W-:Y:S01]  /*2540*/  IMAD.HI.U32 R14, R15, R25, R14 ;  /* 0x000000190f0e7227 */ /* 0x000fe200078e000e */
[----:B------:R-:W-:-:S02]  /*2550*/  MOV R25, R22 ;  /* 0x0000001600197202 */ /* 0x000fc40000000f00 */
[----:B------:R-:W0:Y:S01]  /*2560*/  LDS R22, [R26+0x4] ;  /* 0x000004001a167984 */ /* 0x000e220000000800 */
[----:B------:R-:W-:Y:S02]  /*2570*/  ISETP.GE.AND P6, PT, R27, RZ, PT ;  /* 0x000000ff1b00720c */ /* 0x000fe40003fc6270 */
[----:B------:R-:W-:-:S04]  /*2580*/  IMAD.HI.U32 R15, R14, R25, RZ ;  /* 0x000000190e0f7227 */ /* 0x000fc800078e00ff */
[----:B------:R-:W-:-:S04]  /*2590*/  IMAD.MOV R15, RZ, RZ, -R15 ;  /* 0x000000ffff0f7224 */ /* 0x000fc800078e0a0f */
[----:B------:R-:W-:Y:S01]  /*25a0*/  IMAD R25, R18, R15, R25 ;  /* 0x0000000f12197224 */ /* 0x000fe200078e0219 */
[----:B------:R-:W-:-:S04]  /*25b0*/  IABS R15, R27 ;  /* 0x0000001b000f7213 */ /* 0x000fc80000000000 */
[----:B------:R-:W-:Y:S01]  /*25c0*/  ISETP.GT.U32.AND P1, PT, R18, R25, PT ;  /* 0x000000191200720c */ /* 0x000fe20003f24070 */
[----:B------:R-:W-:-:S04]  /*25d0*/  IMAD.HI.U32 R14, R14, R15, RZ ;  /* 0x0000000f0e0e7227 */ /* 0x000fc800078e00ff */
[----:B------:R-:W-:-:S04]  /*25e0*/  IMAD.MOV R14, RZ, RZ, -R14 ;  /* 0x000000ffff0e7224 */ /* 0x000fc800078e0a0e */
[----:B------:R-:W-:Y:S01]  /*25f0*/  IMAD R15, R18, R14, R15 ;  /* 0x0000000e120f7224 */ /* 0x000fe200078e020f */
[----:B------:R-:W-:-:S03]  /*2600*/  LOP3.LUT R14, RZ, R23, RZ, 0x33, !PT ;  /* 0x00000017ff0e7212 */ /* 0x000fc600078e33ff */
[----:B------:R-:W-:Y:S01]  /*2610*/  @!P1 IMAD.IADD R25, R25, 0x1, -R18 ;  /* 0x0000000119199824 */ /* 0x000fe200078e0a12 */
[----:B------:R-:W-:-:S04]  /*2620*/  ISETP.GT.U32.AND P5, PT, R18, R15, PT ;  /* 0x0000000f1200720c */ /* 0x000fc80003fa4070 */
[----:B------:R-:W-:-:S09]  /*2630*/  ISETP.GT.U32.AND P1, PT, R18, R25, PT ;  /* 0x000000191200720c */ /* 0x000fd20003f24070 */
[----:B------:R-:W-:-:S04]  /*2640*/  @!P5 IMAD.IADD R15, R15, 0x1, -R18 ;  /* 0x000000010f0fd824 */ /* 0x000fc800078e0a12 */
[----:B------:R-:W-:Y:S01]  /*2650*/  @!P1 IMAD.IADD R25, R25, 0x1, -R18 ;  /* 0x0000000119199824 */ /* 0x000fe200078e0a12 */
[----:B------:R-:W-:Y:S02]  /*2660*/  ISETP.NE.AND P1, PT, R23, RZ, PT ;  /* 0x000000ff1700720c */ /* 0x000fe40003f25270 */
[----:B------:R-:W-:Y:S01]  /*2670*/  ISETP.GT.U32.AND P5, PT, R18, R15, PT ;  /* 0x0000000f1200720c */ /* 0x000fe20003fa4070 */
[----:B------:R-:W-:-:S05]  /*2680*/  @!P4 IMAD.MOV R25, RZ, RZ, -R25 ;  /* 0x000000ffff19c224 */ /* 0x000fca00078e0a19 */
[----:B------:R-:W-:-:S04]  /*2690*/  SEL R25, R14, R25, !P1 ;  /* 0x000000190e197207 */ /* 0x000fc80004800000 */
[----:B------:R-:W-:Y:S02]  /*26a0*/  ISETP.NE.AND P4, PT, R25, RZ, PT ;  /* 0x000000ff1900720c */ /* 0x000fe40003f85270 */
[----:B------:R-:W-:Y:S02]  /*26b0*/  LEA R25, R13, UR12, 0x2 ;  /* 0x0000000c0d197c11 */ /* 0x000fe4000f8e10ff */
[----:B------:R-:W-:Y:S01]  /*26c0*/  @!P5 IADD3 R15, PT, PT, R15, -R18, RZ ;  /* 0x800000120f0fd210 */ /* 0x000fe20007ffe0ff */
[----:B------:R-:W-:Y:S01]  /*26d0*/  IMAD.U32 R18, RZ, RZ, UR16 ;  /* 0x00000010ff127e24 */ /* 0x000fe2000f8e00ff */
[----:B------:R-:W-:Y:S02]  /*26e0*/  ISETP.GE.AND P5, PT, R20, UR9, PT ;  /* 0x0000000914007c0c */ /* 0x000fe4000bfa6270 */
[----:B------:R-:W2:Y:S01]  /*26f0*/  LDS R25, [R25] ;  /* 0x0000000019197984 */ /* 0x000ea20000000800 */
[----:B------:R-:W-:-:S05]  /*2700*/  @!P6 IMAD.MOV R15, RZ, RZ, -R15 ;  /* 0x000000ffff0fe224 */ /* 0x000fca00078e0a0f */
[----:B------:R-:W-:Y:S02]  /*2710*/  SEL R14, R14, R15, !P1 ;  /* 0x0000000f0e0e7207 */ /* 0x000fe40004800000 */
[----:B------:R-:W3:Y:S02]  /*2720*/  MUFU.RCP R15, UR16 ;  /* 0x00000010000f7d08 */ /* 0x000ee40008001000 */
[----:B------:R-:W-:Y:S02]  /*2730*/  ISETP.NE.AND P1, PT, R14, RZ, PT ;  /* 0x000000ff0e00720c */ /* 0x000fe40003f25270 */
[----:B-1----:R-:W-:Y:S02]  /*2740*/  FSEL R14, R21, RZ, P4 ;  /* 0x000000ff150e7208 */ /* 0x002fe40002000000 */
[----:B0-----:R-:W-:Y:S02]  /*2750*/  FSEL R22, R22, RZ, P1 ;  /* 0x000000ff16167208 */ /* 0x001fe40000800000 */
[----:B------:R-:W-:-:S02]  /*2760*/  ISETP.GE.AND P1, PT, R20, R23, PT ;  /* 0x000000171400720c */ /* 0x000fc40003f26270 */
[----:B------:R-:W-:Y:S01]  /*2770*/  FSEL R21, R24, RZ, !P5 ;  /* 0x000000ff18157208 */ /* 0x000fe20006800000 */
[----:B-----5:R-:W-:-:S04]  /*2780*/  FMUL R27, R3, R22 ;  /* 0x00000016031b7220 */ /* 0x020fc80000400000 */
[----:B------:R-:W-:Y:S01]  /*2790*/  FFMA R27, R2, R14, R27 ;  /* 0x0000000e021b7223 */ /* 0x000fe2000000001b */
[----:B---3--:R-:W-:-:S03]  /*27a0*/  FFMA R18, R15, -R18, 1 ;  /* 0x3f8000000f127423 */ /* 0x008fc60000000812 */
[----:B------:R-:W-:Y:S01]  /*27b0*/  FFMA R21, R4, R21, R27 ;  /* 0x0000001504157223 */ /* 0x000fe2000000001b */
[----:B------:R-:W-:Y:S01]  /*27c0*/  FFMA R15, R15, R18, R15 ;  /* 0x000000120f0f7223 */ /* 0x000fe2000000000f */
[----:B--2---:R-:W-:-:S05]  /*27d0*/  FSEL R25, R25, RZ, P1 ;  /* 0x000000ff19197208 */ /* 0x004fca0000800000 */
[----:B------:R-:W-:-:S04]  /*27e0*/  FFMA R21, R0, R25, R21 ;  /* 0x0000001900157223 */ /* 0x000fc80000000015 */
[----:B------:R-:W-:-:S04]  /*27f0*/  FADD R14, R8, -R21 ;  /* 0x80000015080e7221 */ /* 0x000fc80000000000 */
[----:B------:R-:W0:Y:S01]  /*2800*/  FCHK P1, R14, UR16 ;  /* 0x000000100e007d02 */ /* 0x000e220008020000 */
[----:B------:R-:W-:-:S04]  /*2810*/  FFMA R18, R14, R15, RZ ;  /* 0x0000000f0e127223 */ /* 0x000fc800000000ff */
[----:B------:R-:W-:-:S04]  /*2820*/  FFMA R20, R18, -UR16, R14 ;  /* 0x8000001012147c23 */ /* 0x000fc8000800000e */
[----:B------:R-:W-:Y:S01]  /*2830*/  FFMA R15, R15, R20, R18 ;  /* 0x000000140f0f7223 */ /* 0x000fe20000000012 */
[----:B0-----:R-:W-:Y:S06]  /*2840*/  @!P1 BRA `(.L_x_38) ;  /* 0x0000000000109947 */ /* 0x001fec0003800000 */
[----:B------:R-:W-:Y:S01]  /*2850*/  IMAD.U32 R15, RZ, RZ, UR16 ;  /* 0x00000010ff0f7e24 */ /* 0x000fe2000f8e00ff */
[----:B------:R-:W-:-:S07]  /*2860*/  MOV R21, 0x2880 ;  /* 0x0000288000157802 */ /* 0x000fce0000000f00 */
[----:B------:R-:W-:Y:S05]  /*2870*/  CALL.REL.NOINC `($__internal_0_$__cuda_sm3x_div_rn_noftz_f32_slowpath) ;  /* 0x0000002400b87944 */ /* 0x000fea0003c00000 */
[----:B------:R-:W-:-:S07]  /*2880*/  IMAD.MOV.U32 R15, RZ, RZ, R18 ;  /* 0x000000ffff0f7224 */ /* 0x000fce00078e0012 */
.L_x_38:
[----:B------:R-:W-:Y:S05]  /*2890*/  BSYNC.RECONVERGENT B2 ;  /* 0x0000000000027941 */ /* 0x000fea0003800200 */
.L_x_37:
[----:B------:R-:W-:-:S05]  /*28a0*/  LEA R14, R5, UR5, 0x2 ;  /* 0x00000005050e7c11 */ /* 0x000fca000f8e10ff */
[----:B------:R0:W-:Y:S02]  /*28b0*/  STS [R14], R15 ;  /* 0x0000000f0e007388 */ /* 0x0001e40000000800 */
.L_x_36:
[----:B------:R-:W-:Y:S05]  /*28c0*/  BSYNC.RECONVERGENT B1 ;  /* 0x0000000000017941 */ /* 0x000fea0003800200 */
.L_x_35:
[----:B0-----:R-:W-:-:S04]  /*28d0*/  SEL R14, RZ, 0xffffffff, P3 ;  /* 0xffffffffff0e7807 */ /* 0x001fc80001800000 */
[----:B------:R-:W-:-:S13]  /*28e0*/  ISETP.NE.AND P1, PT, R9, R14, PT ;  /* 0x0000000e0900720c */ /* 0x000fda0003f25270 */
[----:B------:R-:W-:Y:S05]  /*28f0*/  @!P1 BRA `(.L_x_34) ;  /* 0x0000001400589947 */ /* 0x000fea0003800000 */
.L_x_49:
[----:B0-----:R-:W0:Y:S01]  /*2900*/  LDC R18, c[0x0][0x3c4] ;  /* 0x0000f100ff127b82 */ /* 0x001e220000000800 */
[----:B------:R-:W-:Y:S01]  /*2910*/  IABS R24, R19 ;  /* 0x0000001300187213 */ /* 0x000fe20000000000 */
[----:B------:R-:W-:Y:S01]  /*2920*/  BSSY.RECONVERGENT B1, `(.L_x_39) ;  /* 0x00000a6000017945 */ /* 0x000fe20003800200 */
[----:B------:R-:W-:Y:S02]  /*2930*/  ISETP.GE.AND P6, PT, R19, RZ, PT ;  /* 0x000000ff1300720c */ /* 0x000fe40003fc6270 */
[----:B0-----:R-:W-:Y:S02]  /*2940*/  IABS R21, R18 ;  /* 0x0000001200157213 */ /* 0x001fe40000000000 */
[----:B------:R-:W-:Y:S02]  /*2950*/  ISETP.NE.AND P5, PT, R18, RZ, PT ;  /* 0x000000ff1200720c */ /* 0x000fe40003fa5270 */
[----:B------:R-:W0:Y:S08]  /*2960*/  I2F.RP R20, R21 ;  /* 0x0000001500147306 */ /* 0x000e300000209400 */
[----:B0-----:R-:W0:Y:S02]  /*2970*/  MUFU.RCP R20, R20 ;  /* 0x0000001400147308 */ /* 0x001e240000001000 */
[----:B0-----:R-:W-:-:S06]  /*2980*/  VIADD R22, R20, 0xffffffe ;  /* 0x0ffffffe14167836 */ /* 0x001fcc0000000000 */
[----:B------:R0:W1:Y:S02]  /*2990*/  F2I.FTZ.U32.TRUNC.NTZ R15, R22 ;  /* 0x00000016000f7305 */ /* 0x000064000021f000 */
[----:B0-----:R-:W-:Y:S01]  /*29a0*/  LOP3.LUT R22, RZ, R18, RZ, 0x33, !PT ;  /* 0x00000012ff167212 */ /* 0x001fe200078e33ff */
[----:B-1----:R-:W-:-:S04]  /*29b0*/  IMAD.MOV R14, RZ, RZ, -R15 ;  /* 0x000000ffff0e7224 */ /* 0x002fc800078e0a0f */
[----:B------:R-:W-:Y:S02]  /*29c0*/  IMAD R23, R14, R21, RZ ;  /* 0x000000150e177224 */ /* 0x000fe400078e02ff */
[----:B------:R-:W-:-:S04]  /*29d0*/  IMAD.MOV.U32 R14, RZ, RZ, RZ ;  /* 0x000000ffff0e7224 */ /* 0x000fc800078e00ff */
[----:B------:R-:W-:-:S06]  /*29e0*/  IMAD.HI.U32 R14, R15, R23, R14 ;  /* 0x000000170f0e7227 */ /* 0x000fcc00078e000e */
[----:B------:R-:W-:-:S04]  /*29f0*/  IMAD.HI.U32 R15, R14, R24, RZ ;  /* 0x000000180e0f7227 */ /* 0x000fc800078e00ff */
[----:B------:R-:W-:-:S04]  /*2a00*/  IMAD.MOV R20, RZ, RZ, -R15 ;  /* 0x000000ffff147224 */ /* 0x000fc800078e0a0f */
[----:B------:R-:W-:-:S05]  /*2a10*/  IMAD R24, R21, R20, R24 ;  /* 0x0000001415187224 */ /* 0x000fca00078e0218 */
[----:B------:R-:W-:-:S13]  /*2a20*/  ISETP.GT.U32.AND P4, PT, R21, R24, PT ;  /* 0x000000181500720c */ /* 0x000fda0003f84070 */
[----:B------:R-:W-:-:S04]  /*2a30*/  @!P4 IADD3 R24, PT, PT, R24, -R21, RZ ;  /* 0x800000151818c210 */ /* 0x000fc80007ffe0ff */
[----:B------:R-:W-:Y:S01]  /*2a40*/  ISETP.GT.U32.AND P1, PT, R21, R24, PT ;  /* 0x000000181500720c */ /* 0x000fe20003f24070 */
[----:B------:R-:W-:-:S05]  /*2a50*/  IMAD.IADD R23, R24, 0x1, -R21 ;  /* 0x0000000118177824 */ /* 0x000fca00078e0a15 */
[----:B------:R-:W-:-:S05]  /*2a60*/  SEL R23, R23, R24, !P1 ;  /* 0x0000001817177207 */ /* 0x000fca0004800000 */
[----:B------:R-:W-:-:S05]  /*2a70*/  @!P6 IMAD.MOV R23, RZ, RZ, -R23 ;  /* 0x000000ffff17e224 */ /* 0x000fca00078e0a17 */
[----:B------:R-:W-:-:S04]  /*2a80*/  SEL R23, R22, R23, !P5 ;  /* 0x0000001716177207 */ /* 0x000fc80006800000 */
[----:B------:R-:W-:-:S13]  /*2a90*/  ISETP.NE.AND P1, PT, R23, RZ, PT ;  /* 0x000000ff1700720c */ /* 0x000fda0003f25270 */
[----:B------:R-:W-:Y:S05]  /*2aa0*/  @!P1 BRA `(.L_x_40) ;  /* 0x0000000800349947 */ /* 0x000fea0003800000 */
[----:B------:R-:W-:-:S05]  /*2ab0*/  VIADD R25, R19, 0x1 ;  /* 0x0000000113197836 */ /* 0x000fca0000000000 */
[----:B------:R-:W-:Y:S02]  /*2ac0*/  IABS R23, R25 ;  /* 0x0000001900177213 */ /* 0x000fe40000000000 */
[----:B------:R-:W-:-:S03]  /*2ad0*/  ISETP.GE.AND P6, PT, R25, RZ, PT ;  /* 0x000000ff1900720c */ /* 0x000fc60003fc6270 */
[----:B------:R-:W-:-:S04]  /*2ae0*/  IMAD.HI.U32 R20, R14, R23, RZ ;  /* 0x000000170e147227 */ /* 0x000fc800078e00ff */
[----:B------:R-:W-:-:S04]  /*2af0*/  IMAD.MOV R20, RZ, RZ, -R20 ;  /* 0x000000ffff147224 */ /* 0x000fc800078e0a14 */
[----:B------:R-:W-:-:S05]  /*2b00*/  IMAD R20, R21, R20, R23 ;  /* 0x0000001415147224 */ /* 0x000fca00078e0217 */
[----:B------:R-:W-:-:S13]  /*2b10*/  ISETP.GT.U32.AND P1, PT, R21, R20, PT ;  /* 0x000000141500720c */ /* 0x000fda0003f24070 */
[----:B------:R-:W-:-:S05]  /*2b20*/  @!P1 IMAD.IADD R20, R20, 0x1, -R21 ;  /* 0x0000000114149824 */ /* 0x000fca00078e0a15 */
[----:B------:R-:W-:-:S13]  /*2b30*/  ISETP.GT.U32.AND P1, PT, R21, R20, PT ;  /* 0x000000141500720c */ /* 0x000fda0003f24070 */
[----:B------:R-:W-:-:S04]  /*2b40*/  @!P1 IMAD.IADD R20, R20, 0x1, -R21 ;  /* 0x0000000114149824 */ /* 0x000fc800078e0a15 */
[----:B------:R-:W-:-:S05]  /*2b50*/  @!P6 IMAD.MOV R20, RZ, RZ, -R20 ;  /* 0x000000ffff14e224 */ /* 0x000fca00078e0a14 */
[----:B------:R-:W-:-:S04]  /*2b60*/  SEL R20, R22, R20, !P5 ;  /* 0x0000001416147207 */ /* 0x000fc80006800000 */
[----:B------:R-:W-:-:S04]  /*2b70*/  ISETP.NE.AND P1, PT, R20, RZ, PT ;  /* 0x000000ff1400720c */ /* 0x000fc80003f25270 */
[----:B------:R-:W-:-:S04]  /*2b80*/  ISETP.LT.OR P1, PT, R19, R18, !P1 ;  /* 0x000000121300720c */ /* 0x000fc80004f21670 */
[----:B------:R-:W-:-:S13]  /*2b90*/  ISETP.GE.OR P1, PT, R19, R12, P1 ;  /* 0x0000000c1300720c */ /* 0x000fda0000f26670 */
[----:B------:R-:W-:Y:S05]  /*2ba0*/  @P1 BRA `(.L_x_40) ;  /* 0x0000000400f41947 */ /* 0x000fea0003800000 */
[----:B------:R-:W-:Y:S01]  /*2bb0*/  UISETP.NE.AND UP0, UPT, UR18, UR8, UPT ;  /* 0x000000081200728c */ /* 0x000fe2000bf05270 */
[----:B------:R-:W-:-:S08]  /*2bc0*/  IMAD.MOV.U32 R20, RZ, RZ, RZ ;  /* 0x000000ffff147224 */ /* 0x000fd000078e00ff */
[----:B------:R-:W-:Y:S05]  /*2bd0*/  BRA.U UP0, `(.L_x_41) ;  /* 0x0000000100247547 */ /* 0x000fea000b800000 */
[----:B------:R-:W-:Y:S02]  /*2be0*/  ISETP.GE.U32.AND P1, PT, R24, R21, PT ;  /* 0x000000151800720c */ /* 0x000fe40003f26070 */
[----:B------:R-:W-:Y:S02]  /*2bf0*/  LOP3.LUT R20, R19, R18, RZ, 0x3c, !PT ;  /* 0x0000001213147212 */ /* 0x000fe400078e3cff */
[----:B------:R-:W-:Y:S02]  /*2c00*/  @!P4 IADD3 R15, PT, PT, R15, 0x1, RZ ;  /* 0x000000010f0fc810 */ /* 0x000fe40007ffe0ff */
[----:B------:R-:W-:-:S07]  /*2c10*/  ISETP.GE.AND P6, PT, R20, RZ, PT ;  /* 0x000000ff1400720c */ /* 0x000fce0003fc6270 */
[----:B------:R-:W-:-:S06]  /*2c20*/  @P1 VIADD R15, R15, 0x1 ;  /* 0x000000010f0f1836 */ /* 0x000fcc0000000000 */
[----:B------:R-:W-:-:S05]  /*2c30*/  @!P6 IMAD.MOV R15, RZ, RZ, -R15 ;  /* 0x000000ffff0fe224 */ /* 0x000fca00078e0a0f */
[----:B------:R-:W-:-:S04]  /*2c40*/  SEL R15, R22, R15, !P5 ;  /* 0x0000000f160f7207 */ /* 0x000fc80006800000 */
[----:B------:R-:W-:-:S04]  /*2c50*/  ISETP.GE.AND P1, PT, R15, UR11, PT ;  /* 0x0000000b0f007c0c */ /* 0x000fc8000bf26270 */
[----:B------:R-:W-:-:S09]  /*2c60*/  SEL R20, RZ, UR7, !P1 ;  /* 0x00000007ff147c07 */ /* 0x000fd2000c800000 */
.L_x_41:
[----:B------:R-:W0:Y:S01]  /*2c70*/  I2F.U32.RP R25, R6 ;  /* 0x0000000600197306 */ /* 0x000e220000209000 */
[----:B------:R-:W-:Y:S01]  /*2c80*/  IABS R23, R6 ;  /* 0x0000000600177213 */ /* 0x000fe20000000000 */
[----:B------:R-:W-:Y:S01]  /*2c90*/  IMAD.MOV R27, RZ, RZ, -R6 ;  /* 0x000000ffff1b7224 */ /* 0x000fe200078e0a06 */
[----:B------:R-:W-:Y:S03]  /*2ca0*/  BSSY.RECONVERGENT B2, `(.L_x_42) ;  /* 0x000006b000027945 */ /* 0x000fe60003800200 */
[----:B------:R-:W-:-:S04]  /*2cb0*/  IMAD.HI.U32 R24, R14, R23, RZ ;  /* 0x000000170e187227 */ /* 0x000fc800078e00ff */
[----:B------:R-:W-:-:S04]  /*2cc0*/  IMAD.MOV R14, RZ, RZ, -R24 ;  /* 0x000000ffff0e7224 */ /* 0x000fc800078e0a18 */
[C---:B------:R-:W-:Y:S01]  /*2cd0*/  IMAD R26, R21.reuse, R14, R23 ;  /* 0x0000000e151a7224 */ /* 0x040fe200078e0217 */
[----:B0-----:R-:W0:Y:S01]  /*2ce0*/  MUFU.RCP R25, R25 ;  /* 0x0000001900197308 */ /* 0x001e220000001000 */
[----:B------:R-:W1:Y:S01]  /*2cf0*/  LDC R23, c[0x0][0x3b8] ;  /* 0x0000ee00ff177b82 */ /* 0x000e620000000800 */
[----:B------:R-:W-:Y:S02]  /*2d00*/  IMAD.MOV.U32 R14, RZ, RZ, RZ ;  /* 0x000000ffff0e7224 */ /* 0x000fe400078e00ff */
[----:B------:R-:W-:Y:S01]  /*2d10*/  ISETP.GT.U32.AND P4, PT, R21, R26, PT ;  /* 0x0000001a1500720c */ /* 0x000fe20003f84070 */
[----:B0-----:R-:W-:Y:S01]  /*2d20*/  VIADD R15, R25, 0xffffffe ;  /* 0x0ffffffe190f7836 */ /* 0x001fe20000000000 */
[----:B------:R-:W-:-:S11]  /*2d30*/  LOP3.LUT R25, R6, R18, RZ, 0x3c, !PT ;  /* 0x0000001206197212 */ /* 0x000fd600078e3cff */
[----:B------:R-:W-:Y:S02]  /*2d40*/  @!P4 IMAD.IADD R26, R26, 0x1, -R21 ;  /* 0x000000011a1ac824 */ /* 0x000fe400078e0a15 */
[----:B------:R-:W-:Y:S01]  /*2d50*/  @!P4 VIADD R24, R24, 0x1 ;  /* 0x000000011818c836 */ /* 0x000fe20000000000 */
[----:B------:R-:W-:Y:S01]  /*2d60*/  ISETP.GE.AND P4, PT, R25, RZ, PT ;  /* 0x000000ff1900720c */ /* 0x000fe20003f86270 */
[----:B------:R-:W0:Y:S01]  /*2d70*/  F2I.FTZ.U32.TRUNC.NTZ R15, R15 ;  /* 0x0000000f000f7305 */ /* 0x000e22000021f000 */
[----:B------:R-:W-:-:S13]  /*2d80*/  ISETP.GE.U32.AND P6, PT, R26, R21, PT ;  /* 0x000000151a00720c */ /* 0x000fda0003fc6070 */
[----:B------:R-:W-:Y:S02]  /*2d90*/  @P6 VIADD R24, R24, 0x1 ;  /* 0x0000000118186836 */ /* 0x000fe40000000000 */
[----:B0-----:R-:W-:Y:S02]  /*2da0*/  IMAD R27, R27, R15, RZ ;  /* 0x0000000f1b1b7224 */ /* 0x001fe400078e02ff */
[----:B------:R-:W-:Y:S01]  /*2db0*/  @!P4 IMAD.MOV R24, RZ, RZ, -R24 ;  /* 0x000000ffff18c224 */ /* 0x000fe200078e0a18 */
[----:B------:R-:W-:Y:S01]  /*2dc0*/  ISETP.NE.U32.AND P4, PT, R6, RZ, PT ;  /* 0x000000ff0600720c */ /* 0x000fe20003f85070 */
[----:B------:R-:W-:Y:S01]  /*2dd0*/  IMAD.HI.U32 R14, R15, R27, R14 ;  /* 0x0000001b0f0e7227 */ /* 0x000fe200078e000e */
[----:B-1----:R-:W-:Y:S02]  /*2de0*/  IABS R15, R23 ;  /* 0x00000017000f7213 */ /* 0x002fe40000000000 */
[----:B------:R-:W-:-:S03]  /*2df0*/  SEL R22, R22, R24, !P5 ;  /* 0x0000001816167207 */ /* 0x000fc60006800000 */
[----:B------:R-:W-:Y:S02]  /*2e00*/  IMAD.MOV.U32 R21, RZ, RZ, R15 ;  /* 0x000000ffff157224 */ /* 0x000fe400078e000f */
[----:B------:R-:W-:Y:S02]  /*2e10*/  IMAD.HI.U32 R14, R14, R19, RZ ;  /* 0x000000130e0e7227 */ /* 0x000fe400078e00ff */
[----:B------:R-:W0:Y:S02]  /*2e20*/  I2F.RP R26, R21 ;  /* 0x00000015001a7306 */ /* 0x000e240000209400 */
[----:B------:R-:W-:Y:S01]  /*2e30*/  IMAD.MOV R25, RZ, RZ, -R22 ;  /* 0x000000ffff197224 */ /* 0x000fe200078e0a16 */
[----:B------:R-:W-:-:S03]  /*2e40*/  IADD3 R15, PT, PT, -R14, RZ, RZ ;  /* 0x000000ff0e0f7210 */ /* 0x000fc60007ffe1ff */
[----:B------:R-:W-:Y:S02]  /*2e50*/  IMAD R24, R18, R25, R6 ;  /* 0x0000001912187224 */ /* 0x000fe400078e0206 */
[----:B------:R-:W-:Y:S02]  /*2e60*/  IMAD R15, R6, R15, R19 ;  /* 0x0000000f060f7224 */ /* 0x000fe400078e0213 */
[----:B------:R-:W-:-:S03]  /*2e70*/  IMAD R24, R22, R23, R24 ;  /* 0x0000001716187224 */ /* 0x000fc600078e0218 */
[----:B------:R-:W-:Y:S01]  /*2e80*/  ISETP.GE.U32.AND P1, PT, R15, R6, PT ;  /* 0x000000060f00720c */ /* 0x000fe20003f26070 */
[----:B0-----:R-:W0:-:S12]  /*2e90*/  MUFU.RCP R26, R26 ;  /* 0x0000001a001a7308 */ /* 0x001e180000001000 */
[----:B------:R-:W-:Y:S02]  /*2ea0*/  @P1 IMAD.IADD R15, R15, 0x1, -R6 ;  /* 0x000000010f0f1824 */ /* 0x000fe400078e0a06 */
[----:B------:R-:W-:-:S03]  /*2eb0*/  @P1 VIADD R14, R14, 0x1 ;  /* 0x000000010e0e1836 */ /* 0x000fc60000000000 */
[----:B------:R-:W-:Y:S01]  /*2ec0*/  ISETP.GE.U32.AND P6, PT, R15, R6, PT ;  /* 0x000000060f00720c */ /* 0x000fe20003fc6070 */
[----:B0-----:R-:W-:-:S06]  /*2ed0*/  VIADD R15, R26, 0xffffffe ;  /* 0x0ffffffe1a0f7836 */ /* 0x001fcc0000000000 */
[----:B------:R-:W0:Y:S06]  /*2ee0*/  F2I.FTZ.U32.TRUNC.NTZ R15, R15 ;  /* 0x0000000f000f7305 */ /* 0x000e2c000021f000 */
[----:B------:R-:W-:Y:S01]  /*2ef0*/  @P6 VIADD R14, R14, 0x1 ;  /* 0x000000010e0e6836 */ /* 0x000fe20000000000 */
[----:B------:R-:W-:-:S05]  /*2f00*/  @!P4 LOP3.LUT R14, RZ, R6, RZ, 0x33, !PT ;  /* 0x00000006ff0ec212 */ /* 0x000fca00078e33ff */
[----:B------:R-:W-:Y:S02]  /*2f10*/  IMAD R25, R24, R14, R17 ;  /* 0x0000000e18197224 */ /* 0x000fe400078e0211 */
[----:B------:R-:W-:Y:S01]  /*2f20*/  IMAD.IADD R24, R19, 0x1, -R18 ;  /* 0x0000000113187824 */ /* 0x000fe200078e0a12 */
[----:B0-----:R-:W-:Y:S01]  /*2f30*/  IADD3 R14, PT, PT, RZ, -R15, RZ ;  /* 0x8000000fff0e7210 */ /* 0x001fe20007ffe0ff */
[----:B------:R-:W-:-:S03]  /*2f40*/  IMAD.IADD R20, R25, 0x1, -R20 ;  /* 0x0000000119147824 */ /* 0x000fc600078e0a14 */
[----:B------:R-:W-:Y:S01]  /*2f50*/  LEA R24, R24, UR12, 0x2 ;  /* 0x0000000c18187c11 */ /* 0x000fe2000f8e10ff */
[----:B------:R-:W-:Y:S02]  /*2f60*/  IMAD R25, R14, R21, RZ ;  /* 0x000000150e197224 */ /* 0x000fe400078e02ff */
[----:B------:R-:W-:Y:S02]  /*2f70*/  IMAD R20, R16, R23, R20 ;  /* 0x0000001710147224 */ /* 0x000fe400078e0214 */
[----:B------:R-:W-:Y:S01]  /*2f80*/  IMAD.MOV.U32 R14, RZ, RZ, RZ ;  /* 0x000000ffff0e7224 */ /* 0x000fe200078e00ff */
[----:B------:R-:W-:Y:S01]  /*2f90*/  LDS R24, [R24] ;  /* 0x0000000018187984 */ /* 0x000fe20000000800 */
[C---:B------:R-:W-:Y:S01]  /*2fa0*/  VIADD R26, R20.reuse, 0x1 ;  /* 0x00000001141a7836 */ /* 0x040fe20000000000 */
[----:B------:R-:W-:Y:S01]  /*2fb0*/  IABS R22, R20 ;  /* 0x0000001400167213 */ /* 0x000fe20000000000 */
[----:B------:R-:W-:Y:S01]  /*2fc0*/  IMAD.HI.U32 R15, R15, R25, R14 ;  /* 0x000000190f0f7227 */ /* 0x000fe200078e000e */
[----:B------:R-:W-:-:S02]  /*2fd0*/  ISETP.GE.AND P4, PT, R20, RZ, PT ;  /* 0x000000ff1400720c */ /* 0x000fc40003f86270 */
[----:B------:R-:W-:-:S03]  /*2fe0*/  LEA R25, R19, UR12, 0x2 ;  /* 0x0000000c13197c11 */ /* 0x000fc6000f8e10ff */
[----:B------:R-:W-:-:S04]  /*2ff0*/  IMAD.HI.U32 R14, R15, R22, RZ ;  /* 0x000000160f0e7227 */ /* 0x000fc800078e00ff */
[----:B------:R-:W-:-:S04]  /*3000*/  IMAD.MOV R14, RZ, RZ, -R14 ;  /* 0x000000ffff0e7224 */ /* 0x000fc800078e0a0e */
[----:B------:R-:W-:Y:S01]  /*3010*/  IMAD R14, R21, R14, R22 ;  /* 0x0000000e150e7224 */ /* 0x000fe200078e0216 */
[----:B------:R-:W-:-:S04]  /*3020*/  IABS R22, R26 ;  /* 0x0000001a00167213 */ /* 0x000fc80000000000 */
[----:B------:R-:W-:Y:S01]  /*3030*/  ISETP.GT.U32.AND P1, PT, R21, R14, PT ;  /* 0x0000000e1500720c */ /* 0x000fe20003f24070 */
[----:B------:R-:W-:-:S04]  /*3040*/  IMAD.HI.U32 R15, R15, R22, RZ ;  /* 0x000000160f0f7227 */ /* 0x000fc800078e00ff */
[----:B------:R-:W-:-:S04]  /*3050*/  IMAD.MOV R15, RZ, RZ, -R15 ;  /* 0x000000ffff0f7224 */ /* 0x000fc800078e0a0f */
[----:B------:R-:W-:-:S04]  /*3060*/  IMAD R22, R21, R15, R22 ;  /* 0x0000000f15167224 */ /* 0x000fc800078e0216 */
[----:B------:R-:W-:Y:S01]  /*3070*/  @!P1 IMAD.IADD R14, R14, 0x1, -R21 ;  /* 0x000000010e0e9824 */ /* 0x000fe200078e0a15 */
[----:B------:R-:W-:-:S04]  /*3080*/  ISETP.GT.U32.AND P5, PT, R21, R22, PT ;  /* 0x000000161500720c */ /* 0x000fc80003fa4070 */
[----:B------:R-:W-:-:S09]  /*3090*/  ISETP.GT.U32.AND P1, PT, R21, R14, PT ;  /* 0x0000000e1500720c */ /* 0x000fd20003f24070 */
[----:B------:R-:W-:-:S04]  /*30a0*/  @!P5 IMAD.IADD R22, R22, 0x1, -R21 ;  /* 0x000000011616d824 */ /* 0x000fc800078e0a15 */
[----:B------:R-:W-:Y:S01]  /*30b0*/  @!P1 IMAD.IADD R14, R14, 0x1, -R21 ;  /* 0x000000010e0e9824 */ /* 0x000fe200078e0a15 */
[----:B------:R-:W-:Y:S02]  /*30c0*/  ISETP.NE.AND P1, PT, R23, RZ, PT ;  /* 0x000000ff1700720c */ /* 0x000fe40003f25270 */
[----:B------:R-:W-:Y:S01]  /*30d0*/  ISETP.GT.U32.AND P6, PT, R21, R22, PT ;  /* 0x000000161500720c */ /* 0x000fe20003fc4070 */
[----:B------:R-:W-:Y:S01]  /*30e0*/  IMAD.MOV.U32 R15, RZ, RZ, R14 ;  /* 0x000000ffff0f7224 */ /* 0x000fe200078e000e */
[----:B------:R-:W-:-:S04]  /*30f0*/  LOP3.LUT R14, RZ, R23, RZ, 0x33, !PT ;  /* 0x00000017ff0e7212 */ /* 0x000fc800078e33ff */
[----:B------:R-:W-:Y:S02]  /*3100*/  @!P4 IADD3 R15, PT, PT, -R15, RZ, RZ ;  /* 0x000000ff0f0fc210 */ /* 0x000fe40007ffe1ff */
[----:B------:R-:W-:Y:S01]  /*3110*/  ISETP.GE.AND P4, PT, R20, R23, PT ;  /* 0x000000171400720c */ /* 0x000fe20003f86270 */
[----:B------:R-:W-:Y:S01]  /*3120*/  IMAD R23, R18, 0x4, R25 ;  /* 0x0000000412177824 */ /* 0x000fe200078e0219 */
[----:B------:R-:W-:Y:S01]  /*3130*/  SEL R15, R14, R15, !P1 ;  /* 0x0000000f0e0f7207 */ /* 0x000fe20004800000 */
[----:B------:R-:W0:Y:S02]  /*3140*/  LDS R18, [R25+-0x4] ;  /* 0xfffffc0019127984 */ /* 0x000e240000000800 */
[----:B------:R-:W-:Y:S01]  /*3150*/  @!P6 IMAD.IADD R22, R22, 0x1, -R21 ;  /* 0x000000011616e824 */ /* 0x000fe200078e0a15 */
[----:B------:R-:W-:Y:S01]  /*3160*/  ISETP.NE.AND P5, PT, R15, RZ, PT ;  /* 0x000000ff0f00720c */ /* 0x000fe20003fa5270 */
[----:B------:R-:W-:Y:S01]  /*3170*/  LDS R23, [R23] ;  /* 0x0000000017177984 */ /* 0x000fe20000000800 */
[----:B------:R-:W-:-:S03]  /*3180*/  ISETP.GE.AND P6, PT, R26, RZ, PT ;  /* 0x000000ff1a00720c */ /* 0x000fc60003fc6270 */
[----:B------:R-:W1:Y:S10]  /*3190*/  LDS R15, [R25+0x4] ;  /* 0x00000400190f7984 */ /* 0x000e740000000800 */
[----:B------:R-:W-:-:S05]  /*31a0*/  @!P6 IMAD.MOV R22, RZ, RZ, -R22 ;  /* 0x000000ffff16e224 */ /* 0x000fca00078e0a16 */
[----:B------:R-:W-:-:S04]  /*31b0*/  SEL R14, R14, R22, !P1 ;  /* 0x000000160e0e7207 */ /* 0x000fc80004800000 */
[----:B------:R-:W-:Y:S02]  /*31c0*/  ISETP.NE.AND P1, PT, R14, RZ, PT ;  /* 0x000000ff0e00720c */ /* 0x000fe40003f25270 */
[----:B------:R-:W2:Y:S01]  /*31d0*/  MUFU.RCP R14, UR16 ;  /* 0x00000010000e7d08 */ /* 0x000ea20008001000 */
[----:B0-----:R-:W-:Y:S02]  /*31e0*/  FSEL R18, R18, RZ, P5 ;  /* 0x000000ff12127208 */ /* 0x001fe40002800000 */
[----:B-1----:R-:W-:Y:S02]  /*31f0*/  FSEL R22, R15, RZ, P1 ;  /* 0x000000ff0f167208 */ /* 0x002fe40000800000 */
[----:B------:R-:W-:-:S03]  /*3200*/  ISETP.GE.AND P1, PT, R20, UR9, PT ;  /* 0x0000000914007c0c */ /* 0x000fc6000bf26270 */
[----:B-----5:R-:W-:Y:S01]  /*3210*/  FMUL R15, R3, R22 ;  /* 0x00000016030f7220 */ /* 0x020fe20000400000 */
[----:B------:R-:W-:-:S03]  /*3220*/  FSEL R23, R23, RZ, !P1 ;  /* 0x000000ff17177208 */ /* 0x000fc60004800000 */
[----:B------:R-:W-:Y:S01]  /*3230*/  FFMA R21, R2, R18, R15 ;  /* 0x0000001202157223 */ /* 0x000fe2000000000f */
[----:B------:R-:W-:-:S03]  /*3240*/  FSEL R15, R24, RZ, P4 ;  /* 0x000000ff180f7208 */ /* 0x000fc60002000000 */
[----:B------:R-:W-:Y:S01]  /*3250*/  FFMA R21, R4, R23, R21 ;  /* 0x0000001704157223 */ /* 0x000fe20000000015 */
[----:B------:R-:W-:-:S03]  /*3260*/  IMAD.U32 R23, RZ, RZ, UR16 ;  /* 0x00000010ff177e24 */ /* 0x000fc6000f8e00ff */
[----:B------:R-:W-:Y:S01]  /*3270*/  FFMA R15, R0, R15, R21 ;  /* 0x0000000f000f7223 */ /* 0x000fe20000000015 */
[----:B--2---:R-:W-:-:S03]  /*3280*/  FFMA R21, R14, -R23, 1 ;  /* 0x3f8000000e157423 */ /* 0x004fc60000000817 */
[----:B------:R-:W-:Y:S01]  /*3290*/  FADD R20, R8, -R15 ;  /* 0x8000000f08147221 */ /* 0x000fe20000000000 */
[----:B------:R-:W-:-:S03]  /*32a0*/  FFMA R14, R14, R21, R14 ;  /* 0x000000150e0e7223 */ /* 0x000fc6000000000e */
[----:B------:R-:W0:Y:S01]  /*32b0*/  FCHK P1, R20, UR16 ;  /* 0x0000001014007d02 */ /* 0x000e220008020000 */
[----:B------:R-:W-:-:S04]  /*32c0*/  FFMA R15, R14, R20, RZ ;  /* 0x000000140e0f7223 */ /* 0x000fc800000000ff */
[----:B------:R-:W-:-:S04]  /*32d0*/  FFMA R18, R15, -UR16, R20 ;  /* 0x800000100f127c23 */ /* 0x000fc80008000014 */
[----:B------:R-:W-:Y:S01]  /*32e0*/  FFMA R14, R14, R18, R15 ;  /* 0x000000120e0e7223 */ /* 0x000fe2000000000f */
[----:B0-----:R-:W-:Y:S06]  /*32f0*/  @!P1 BRA `(.L_x_43) ;  /* 0x0000000000149947 */ /* 0x001fec0003800000 */
[----:B------:R-:W-:Y:S01]  /*3300*/  IMAD.MOV.U32 R14, RZ, RZ, R20 ;  /* 0x000000ffff0e7224 */ /* 0x000fe200078e0014 */
[----:B------:R-:W-:Y:S01]  /*3310*/  MOV R21, 0x3340 ;  /* 0x0000334000157802 */ /* 0x000fe20000000f00 */
[----:B------:R-:W-:-:S07]  /*3320*/  IMAD.U32 R15, RZ, RZ, UR16 ;  /* 0x00000010ff0f7e24 */ /* 0x000fce000f8e00ff */
[----:B------:R-:W-:Y:S05]  /*3330*/  CALL.REL.NOINC `($__internal_0_$__cuda_sm3x_div_rn_noftz_f32_slowpath) ;  /* 0x0000001c00087944 */ /* 0x000fea0003c00000 */
[----:B------:R-:W-:-:S07]  /*3340*/  MOV R14, R18 ;  /* 0x00000012000e7202 */ /* 0x000fce0000000f00 */
.L_x_43:
[----:B------:R-:W-:Y:S05]  /*3350*/  BSYNC.RECONVERGENT B2 ;  /* 0x0000000000027941 */ /* 0x000fea0003800200 */
.L_x_42:
[----:B------:R-:W-:-:S05]  /*3360*/  LEA R15, R19, UR5, 0x2 ;  /* 0x00000005130f7c11 */ /* 0x000fca000f8e10ff */
[----:B------:R0:W-:Y:S02]  /*3370*/  STS [R15], R14 ;  /* 0x0000000e0f007388 */ /* 0x0001e40000000800 */
.L_x_40:
[----:B------:R-:W-:Y:S05]  /*3380*/  BSYNC.RECONVERGENT B1 ;  /* 0x0000000000017941 */ /* 0x000fea0003800200 */
.L_x_39:
[----:B------:R-:W1:Y:S01]  /*3390*/  LDC R18, c[0x0][0x3c4] ;  /* 0x0000f100ff127b82 */ /* 0x000e620000000800 */
[----:B------:R-:W-:Y:S01]  /*33a0*/  IMAD.IADD R19, R6, 0x1, R19 ;  /* 0x0000000106137824 */ /* 0x000fe200078e0213 */
[----:B------:R-:W-:Y:S04]  /*33b0*/  BSSY.RECONVERGENT B1, `(.L_x_44) ;  /* 0x00000a7000017945 */ /* 0x000fe80003800200 */
[----:B------:R-:W-:Y:S02]  /*33c0*/  IABS R24, R19 ;  /* 0x0000001300187213 */ /* 0x000fe40000000000 */
[----:B------:R-:W-:Y:S02]  /*33d0*/  ISETP.GE.AND P6, PT, R19, RZ, PT ;  /* 0x000000ff1300720c */ /* 0x000fe40003fc6270 */
[----:B-1----:R-:W-:-:S02]  /*33e0*/  IABS R21, R18 ;  /* 0x0000001200157213 */ /* 0x002fc40000000000 */
[----:B------:R-:W-:Y:S02]  /*33f0*/  ISETP.NE.AND P5, PT, R18, RZ, PT ;  /* 0x000000ff1200720c */ /* 0x000fe40003fa5270 */
[----:B------:R-:W1:Y:S08]  /*3400*/  I2F.RP R20, R21 ;  /* 0x0000001500147306 */ /* 0x000e700000209400 */
[----:B-1----:R-:W1:Y:S02]  /*3410*/  MUFU.RCP R20, R20 ;  /* 0x0000001400147308 */ /* 0x002e640000001000 */
[----:B-1----:R-:W-:-:S06]  /*3420*/  VIADD R22, R20, 0xffffffe ;  /* 0x0ffffffe14167836 */ /* 0x002fcc0000000000 */
[----:B0-----:R0:W1:Y:S02]  /*3430*/  F2I.FTZ.U32.TRUNC.NTZ R15, R22 ;  /* 0x00000016000f7305 */ /* 0x001064000021f000 */
        /* <DEDUP_REMOVED lines=9> */
[----:B------:R-:W-:-:S04]  /*34d0*/  @!P4 IMAD.IADD R24, R24, 0x1, -R21 ;  /* 0x000000011818c824 */ /* 0x000fc800078e0a15 */
[----:B------:R-:W-:Y:S01]  /*34e0*/  IMAD.IADD R23, R24, 0x1, -R21 ;  /* 0x0000000118177824 */ /* 0x000fe200078e0a15 */
[----:B------:R-:W-:-:S04]  /*34f0*/  ISETP.GT.U32.AND P1, PT, R21, R24, PT ;  /* 0x000000181500720c */ /* 0x000fc80003f24070 */
[----:B------:R-:W-:-:S05]  /*3500*/  SEL R23, R23, R24, !P1 ;  /* 0x0000001817177207 */ /* 0x000fca0004800000 */
[----:B------:R-:W-:-:S05]  /*3510*/  @!P6 IMAD.MOV R23, RZ, RZ, -R23 ;  /* 0x000000ffff17e224 */ /* 0x000fca00078e0a17 */
[----:B------:R-:W-:-:S04]  /*3520*/  SEL R23, R22, R23, !P5 ;  /* 0x0000001716177207 */ /* 0x000fc80006800000 */
[----:B------:R-:W-:-:S13]  /*3530*/  ISETP.NE.AND P1, PT, R23, RZ, PT ;  /* 0x000000ff1700720c */ /* 0x000fda0003f25270 */
[----:B------:R-:W-:Y:S05]  /*3540*/  @!P1 BRA `(.L_x_45) ;  /* 0x0000000800349947 */ /* 0x000fea0003800000 */
[----:B------:R-:W-:-:S04]  /*3550*/  IADD3 R25, PT, PT, R19, 0x1, RZ ;  /* 0x0000000113197810 */ /* 0x000fc80007ffe0ff */
        /* <DEDUP_REMOVED lines=18> */
[----:B------:R-:W-:Y:S01]  /*3680*/  ISETP.GE.U32.AND P1, PT, R24, R21, PT ;  /* 0x000000151800720c */ /* 0x000fe20003f26070 */
[----:B------:R-:W-:Y:S01]  /*3690*/  @!P4 VIADD R15, R15, 0x1 ;  /* 0x000000010f0fc836 */ /* 0x000fe20000000000 */
[----:B------:R-:W-:-:S04]  /*36a0*/  LOP3.LUT R20, R19, R18, RZ, 0x3c, !PT ;  /* 0x0000001213147212 */ /* 0x000fc800078e3cff */
[----:B------:R-:W-:-:S07]  /*36b0*/  ISETP.GE.AND P6, PT, R20, RZ, PT ;  /* 0x000000ff1400720c */ /* 0x000fce0003fc6270 */
[----:B------:R-:W-:-:S06]  /*36c0*/  @P1 VIADD R15, R15, 0x1 ;  /* 0x000000010f0f1836 */ /* 0x000fcc0000000000 */
[----:B------:R-:W-:-:S05]  /*36d0*/  @!P6 IMAD.MOV R15, RZ, RZ, -R15 ;  /* 0x000000ffff0fe224 */ /* 0x000fca00078e0a0f */
[----:B------:R-:W-:-:S04]  /*36e0*/  SEL R15, R22, R15, !P5 ;  /* 0x0000000f160f7207 */ /* 0x000fc80006800000 */
[----:B------:R-:W-:-:S04]  /*36f0*/  ISETP.GE.AND P1, PT, R15, UR11, PT ;  /* 0x0000000b0f007c0c */ /* 0x000fc8000bf26270 */
[----:B------:R-:W-:-:S09]  /*3700*/  SEL R20, RZ, UR7, !P1 ;  /* 0x00000007ff147c07 */ /* 0x000fd2000c800000 */
.L_x_46:
        /* <DEDUP_REMOVED lines=10> */
[----:B------:R-:W-:Y:S02]  /*37b0*/  ISETP.GT.U32.AND P4, PT, R21, R26, PT ;  /* 0x0000001a1500720c */ /* 0x000fe40003f84070 */
[----:B0-----:R-:W-:-:S11]  /*37c0*/  IADD3 R15, PT, PT, R25, 0xffffffe, RZ ;  /* 0x0ffffffe190f7810 */ /* 0x001fd60007ffe0ff */
[----:B------:R-:W-:Y:S01]  /*37d0*/  @!P4 IMAD.IADD R26, R26, 0x1, -R21 ;  /* 0x000000011a1ac824 */ /* 0x000fe200078e0a15 */
[----:B------:R-:W-:Y:S01]  /*37e0*/  LOP3.LUT R25, R6, R18, RZ, 0x3c, !PT ;  /* 0x0000001206197212 */ /* 0x000fe200078e3cff */
[----:B------:R-:W-:Y:S01]  /*37f0*/  @!P4 VIADD R24, R24, 0x1 ;  /* 0x000000011818c836 */ /* 0x000fe20000000000 */
[----:B------:R-:W0:Y:S02]  /*3800*/  F2I.FTZ.U32.TRUNC.NTZ R15, R15 ;  /* 0x0000000f000f7305 */ /* 0x000e24000021f000 */
[----:B------:R-:W-:Y:S02]  /*3810*/  ISETP.GE.U32.AND P6, PT, R26, R21, PT ;  /* 0x000000151a00720c */ /* 0x000fe40003fc6070 */
[----:B------:R-:W-:-:S11]  /*3820*/  ISETP.GE.AND P4, PT, R25, RZ, PT ;  /* 0x000000ff1900720c */ /* 0x000fd60003f86270 */
[----:B------:R-:W-:Y:S01]  /*3830*/  @P6 IADD3 R24, PT, PT, R24, 0x1, RZ ;  /* 0x0000000118186810 */ /* 0x000fe20007ffe0ff */
[----:B0-----:R-:W-:-:S04]  /*3840*/  IMAD R27, R27, R15, RZ ;  /* 0x0000000f1b1b7224 */ /* 0x001fc800078e02ff */
[----:B------:R-:W-:Y:S01]  /*3850*/  IMAD.HI.U32 R14, R15, R27, R14 ;  /* 0x0000001b0f0e7227 */ /* 0x000fe200078e000e */
[----:B-1----:R-:W-:-:S03]  /*3860*/  IABS R15, R23 ;  /* 0x00000017000f7213 */ /* 0x002fc60000000000 */
[----:B------:R-:W-:Y:S01]  /*3870*/  @!P4 IMAD.MOV R24, RZ, RZ, -R24 ;  /* 0x000000ffff18c224 */ /* 0x000fe200078e0a18 */
[----:B------:R-:W-:Y:S01]  /*3880*/  ISETP.NE.U32.AND P4, PT, R6, RZ, PT ;  /* 0x000000ff0600720c */ /* 0x000fe20003f85070 */
[----:B------:R-:W-:Y:S02]  /*3890*/  IMAD.MOV.U32 R21, RZ, RZ, R15 ;  /* 0x000000ffff157224 */ /* 0x000fe400078e000f */
[----:B------:R-:W-:Y:S01]  /*38a0*/  IMAD.HI.U32 R14, R14, R19, RZ ;  /* 0x000000130e0e7227 */ /* 0x000fe200078e00ff */
[----:B------:R-:W-:Y:S01]  /*38b0*/  SEL R22, R22, R24, !P5 ;  /* 0x0000001816167207 */ /* 0x000fe20006800000 */
[----:B------:R-:W0:Y:S02]  /*38c0*/  I2F.RP R26, R21 ;  /* 0x00000015001a7306 */ /* 0x000e240000209400 */
[----:B------:R-:W-:Y:S02]  /*38d0*/  IMAD.MOV R15, RZ, RZ, -R14 ;  /* 0x000000ffff0f7224 */ /* 0x000fe400078e0a0e */
[----:B------:R-:W-:-:S02]  /*38e0*/  IMAD.MOV R25, RZ, RZ, -R22 ;  /* 0x000000ffff197224 */ /* 0x000fc400078e0a16 */
[----:B------:R-:W-:Y:S02]  /*38f0*/  IMAD R15, R6, R15, R19 ;  /* 0x0000000f060f7224 */ /* 0x000fe400078e0213 */
[----:B------:R-:W-:-:S03]  /*3900*/  IMAD R24, R18, R25, R6 ;  /* 0x0000001912187224 */ /* 0x000fc600078e0206 */
[C---:B------:R-:W-:Y:S01]  /*3910*/  ISETP.GE.U32.AND P1, PT, R15.reuse, R6, PT ;  /* 0x000000060f00720c */ /* 0x040fe20003f26070 */
[----:B------:R-:W-:Y:S01]  /*3920*/  IMAD R24, R22, R23, R24 ;  /* 0x0000001716187224 */ /* 0x000fe200078e0218 */
[----:B0-----:R-:W0:Y:S11]  /*3930*/  MUFU.RCP R26, R26 ;  /* 0x0000001a001a7308 */ /* 0x001e360000001000 */
[----:B------:R-:W-:-:S02]  /*3940*/  @P1 IMAD.IADD R15, R15, 0x1, -R6 ;  /* 0x000000010f0f1824 */ /* 0x000fc400078e0a06 */
[----:B------:R-:W-:-:S03]  /*3950*/  @P1 VIADD R14, R14, 0x1 ;  /* 0x000000010e0e1836 */ /* 0x000fc60000000000 */
[----:B------:R-:W-:Y:S01]  /*3960*/  ISETP.GE.U32.AND P6, PT, R15, R6, PT ;  /* 0x000000060f00720c */ /* 0x000fe20003fc6070 */
[----:B0-----:R-:W-:-:S06]  /*3970*/  VIADD R15, R26, 0xffffffe ;  /* 0x0ffffffe1a0f7836 */ /* 0x001fcc0000000000 */
[----:B------:R-:W0:Y:S06]  /*3980*/  F2I.FTZ.U32.TRUNC.NTZ R15, R15 ;  /* 0x0000000f000f7305 */ /* 0x000e2c000021f000 */
[----:B------:R-:W-:Y:S01]  /*3990*/  @P6 VIADD R14, R14, 0x1 ;  /* 0x000000010e0e6836 */ /* 0x000fe20000000000 */
[----:B------:R-:W-:-:S05]  /*39a0*/  @!P4 LOP3.LUT R14, RZ, R6, RZ, 0x33, !PT ;  /* 0x00000006ff0ec212 */ /* 0x000fca00078e33ff */
[----:B------:R-:W-:Y:S02]  /*39b0*/  IMAD R25, R24, R14, R17 ;  /* 0x0000000e18197224 */ /* 0x000fe400078e0211 */
[----:B------:R-:W-:Y:S02]  /*39c0*/  IMAD.IADD R24, R19, 0x1, -R18 ;  /* 0x0000000113187824 */ /* 0x000fe400078e0a12 */
[----:B0-----:R-:W-:Y:S01]  /*39d0*/  IMAD.MOV R14, RZ, RZ, -R15 ;  /* 0x000000ffff0e7224 */ /* 0x001fe200078e0a0f */
[----:B------:R-:W-:Y:S02]  /*39e0*/  IADD3 R20, PT, PT, R25, -R20, RZ ;  /* 0x8000001419147210 */ /* 0x000fe40007ffe0ff */
[----:B------:R-:W-:Y:S01]  /*39f0*/  LEA R24, R24, UR12, 0x2 ;  /* 0x0000000c18187c11 */ /* 0x000fe2000f8e10ff */
[----:B------:R-:W-:Y:S02]  /*3a00*/  IMAD R25, R14, R21, RZ ;  /* 0x000000150e197224 */ /* 0x000fe400078e02ff */
[----:B------:R-:W-:-:S02]  /*3a10*/  IMAD R20, R16, R23, R20 ;  /* 0x0000001710147224 */ /* 0x000fc400078e0214 */
[----:B------:R-:W-:Y:S01]  /*3a20*/  IMAD.MOV.U32 R14, RZ, RZ, RZ ;  /* 0x000000ffff0e7224 */ /* 0x000fe200078e00ff */
[----:B------:R-:W-:Y:S01]  /*3a30*/  LDS R24, [R24] ;  /* 0x0000000018187984 */ /* 0x000fe20000000800 */
[C---:B------:R-:W-:Y:S01]  /*3a40*/  VIADD R26, R20.reuse, 0x1 ;  /* 0x00000001141a7836 */ /* 0x040fe20000000000 */
[----:B------:R-:W-:Y:S01]  /*3a50*/  IABS R22, R20 ;  /* 0x0000001400167213 */ /* 0x000fe20000000000 */
[----:B------:R-:W-:Y:S01]  /*3a60*/  IMAD.HI.U32 R15, R15, R25, R14 ;  /* 0x000000190f0f7227 */ /* 0x000fe200078e000e */
[----:B------:R-:W-:Y:S02]  /*3a70*/  ISETP.GE.AND P4, PT, R20, RZ, PT ;  /* 0x000000ff1400720c */ /* 0x000fe40003f86270 */
        /* <DEDUP_REMOVED lines=51> */
[----:B------:R-:W-:Y:S02]  /*3db0*/  MOV R15, UR16 ;  /* 0x00000010000f7c02 */ /* 0x000fe40008000f00 */
[----:B------:R-:W-:-:S07]  /*3dc0*/  MOV R21, 0x3de0 ;  /* 0x00003de000157802 */ /* 0x000fce0000000f00 */
[----:B------:R-:W-:Y:S05]  /*3dd0*/  CALL.REL.NOINC `($__internal_0_$__cuda_sm3x_div_rn_noftz_f32_slowpath) ;  /* 0x0000001000607944 */ /* 0x000fea0003c00000 */
[----:B------:R-:W-:-:S07]  /*3de0*/  IMAD.MOV.U32 R14, RZ, RZ, R18 ;  /* 0x000000ffff0e7224 */ /* 0x000fce00078e0012 */
.L_x_48:
[----:B------:R-:W-:Y:S05]  /*3df0*/  BSYNC.RECONVERGENT B2 ;  /* 0x0000000000027941 */ /* 0x000fea0003800200 */
.L_x_47:
[----:B------:R-:W-:-:S05]  /*3e00*/  LEA R15, R19, UR5, 0x2 ;  /* 0x00000005130f7c11 */ /* 0x000fca000f8e10ff */
[----:B------:R0:W-:Y:S02]  /*3e10*/  STS [R15], R14 ;  /* 0x0000000e0f007388 */ /* 0x0001e40000000800 */
.L_x_45:
[----:B------:R-:W-:Y:S05]  /*3e20*/  BSYNC.RECONVERGENT B1 ;  /* 0x0000000000017941 */ /* 0x000fea0003800200 */
.L_x_44:
[----:B------:R-:W-:-:S05]  /*3e30*/  IMAD.IADD R19, R6, 0x1, R19 ;  /* 0x0000000106137824 */ /* 0x000fca00078e0213 */
[----:B------:R-:W-:-:S13]  /*3e40*/  ISETP.GE.U32.AND P1, PT, R19, UR17, PT ;  /* 0x0000001113007c0c */ /* 0x000fda000bf26070 */
[----:B------:R-:W-:Y:S05]  /*3e50*/  @!P1 BRA `(.L_x_49) ;  /* 0xffffffe800a89947 */ /* 0x000fea000383ffff */
.L_x_34:
[----:B------:R-:W-:Y:S05]  /*3e60*/  BSYNC.RECONVERGENT B0 ;  /* 0x0000000000007941 */ /* 0x000fea0003800200 */
.L_x_33:
[----:B------:R-:W1:Y:S01]  /*3e70*/  LDCU UR10, c[0x0][0x3c8] ;  /* 0x00007900ff0a77ac */ /* 0x000e620008000800 */
[----:B------:R-:W-:-:S04]  /*3e80*/  UIADD3 UR4, UPT, UPT, UR4, 0x1, URZ ;  /* 0x0000000104047890 */ /* 0x000fc8000fffe0ff */
[----:B-1----:R-:W-:-:S03]  /*3e90*/  UISETP.NE.AND UP0, UPT, UR4, UR10, UPT ;  /* 0x0000000a0400728c */ /* 0x002fc6000bf05270 */
[----:B------:R-:W-:Y:S01]  /*3ea0*/  UMOV UR10, UR12 ;  /* 0x0000000c000a7c82 */ /* 0x000fe20008000000 */
[----:B------:R-:W-:Y:S06]  /*3eb0*/  BAR.SYNC.DEFER_BLOCKING 0x0 ;  /* 0x0000000000007b1d */ /* 0x000fec0000010000 */
[----:B------:R-:W-:Y:S05]  /*3ec0*/  BRA.U UP0, `(.L_x_50) ;  /* 0xffffffe100147547 */ /* 0x000fea000b83ffff */
.L_x_32:
[----:B------:R-:W-:-:S06]  /*3ed0*/  USHF.R.U32.HI UR12, URZ, 0x1, UR17 ;  /* 0x00000001ff0c7899 */ /* 0x000fcc0008011611 */
[----:B------:R-:W-:-:S13]  /*3ee0*/  ISETP.GE.U32.AND P0, PT, R5, UR12, PT ;  /* 0x0000000c05007c0c */ /* 0x000fda000bf06070 */
[----:B------:R-:W-:Y:S05]  /*3ef0*/  @P0 EXIT ;  /* 0x000000000000094d */ /* 0x000fea0003800000 */
[----:B-----5:R-:W1:Y:S01]  /*3f00*/  I2F.U32.RP R8, R6 ;  /* 0x0000000600087306 */ /* 0x020e620000209000 */
[C---:B------:R-:W-:Y:S01]  /*3f10*/  IMAD.IADD R4, R6.reuse, 0x1, R5 ;  /* 0x0000000106047824 */ /* 0x040fe200078e0205 */
[----:B------:R-:W-:Y:S01]  /*3f20*/  ISETP.NE.U32.AND P2, PT, R6, RZ, PT ;  /* 0x000000ff0600720c */ /* 0x000fe20003f45070 */
[----:B------:R-:W-:Y:S01]  /*3f30*/  IMAD.MOV R9, RZ, RZ, -R6 ;  /* 0x000000ffff097224 */ /* 0x000fe200078e0a06 */
[----:B------:R-:W-:Y:S01]  /*3f40*/  USHF.R.S32.HI UR4, URZ, 0x1f, UR6 ;  /* 0x0000001fff047899 */ /* 0x000fe20008011406 */
[----:B------:R-:W-:Y:S01]  /*3f50*/  BSSY.RECONVERGENT B0, `(.L_x_51) ;  /* 0x0000057000007945 */ /* 0x000fe20003800200 */
[C---:B------:R-:W-:Y:S01]  /*3f60*/  ISETP.GE.U32.AND P0, PT, R4.reuse, UR12, PT ;  /* 0x0000000c04007c0c */ /* 0x040fe2000bf06070 */
[----:B------:R-:W2:Y:S01]  /*3f70*/  LDCU.64 UR8, c[0x0][0x398] ;  /* 0x00007300ff0877ac */ /* 0x000ea20008000a00 */
[----:B------:R-:W-:Y:S02]  /*3f80*/  VIMNMX.U32 R0, PT, PT, R4, UR12, !PT ;  /* 0x0000000c04007c48 */ /* 0x000fe4000ffe0000 */
[----:B------:R-:W-:Y:S01]  /*3f90*/  SEL R7, RZ, 0x1, P0 ;  /* 0x00000001ff077807 */ /* 0x000fe20000000000 */
[----:B------:R-:W3:Y:S01]  /*3fa0*/  LDCU.64 UR10, c[0x0][0x390] ;  /* 0x00007200ff0a77ac */ /* 0x000ee20008000a00 */
[----:B-1----:R-:W1:Y:S02]  /*3fb0*/  MUFU.RCP R8, R8 ;  /* 0x0000000800087308 */ /* 0x002e640000001000 */
[----:B-1----:R-:W-:-:S06]  /*3fc0*/  VIADD R2, R8, 0xffffffe ;  /* 0x0ffffffe08027836 */ /* 0x002fcc0000000000 */
[----:B------:R1:W4:Y:S02]  /*3fd0*/  F2I.FTZ.U32.TRUNC.NTZ R3, R2 ;  /* 0x0000000200037305 */ /* 0x000324000021f000 */
[----:B-1----:R-:W-:Y:S02]  /*3fe0*/  IMAD.MOV.U32 R2, RZ, RZ, RZ ;  /* 0x000000ffff027224 */ /* 0x002fe400078e00ff */
[----:B----4-:R-:W-:-:S04]  /*3ff0*/  IMAD R9, R9, R3, RZ ;  /* 0x0000000309097224 */ /* 0x010fc800078e02ff */
[----:B------:R-:W-:Y:S01]  /*4000*/  IMAD.HI.U32 R8, R3, R9, R2 ;  /* 0x0000000903087227 */ /* 0x000fe200078e0002 */
[----:B------:R-:W-:-:S05]  /*4010*/  IADD3 R3, PT, PT, R0, -R4, -R7 ;  /* 0x8000000400037210 */ /* 0x000fca0007ffe807 */
[----:B------:R-:W-:-:S04]  /*4020*/  IMAD.HI.U32 R0, R8, R3, RZ ;  /* 0x0000000308007227 */ /* 0x000fc800078e00ff */
[----:B------:R-:W-:-:S04]  /*4030*/  IMAD.MOV R2, RZ, RZ, -R0 ;  /* 0x000000ffff027224 */ /* 0x000fc800078e0a00 */
[----:B------:R-:W-:-:S05]  /*4040*/  IMAD R3, R6, R2, R3 ;  /* 0x0000000206037224 */ /* 0x000fca00078e0203 */
[----:B------:R-:W-:-:S13]  /*4050*/  ISETP.GE.U32.AND P0, PT, R3, R6, PT ;  /* 0x000000060300720c */ /* 0x000fda0003f06070 */
[----:B------:R-:W-:Y:S01]  /*4060*/  @P0 IADD3 R3, PT, PT, -R6, R3, RZ ;  /* 0x0000000306030210 */ /* 0x000fe20007ffe1ff */
[----:B------:R-:W-:-:S03]  /*4070*/  @P0 VIADD R0, R0, 0x1 ;  /* 0x0000000100000836 */ /* 0x000fc60000000000 */
[----:B------:R-:W-:-:S13]  /*4080*/  ISETP.GE.U32.AND P1, PT, R3, R6, PT ;  /* 0x000000060300720c */ /* 0x000fda0003f26070 */
[----:B------:R-:W-:Y:S01]  /*4090*/  @P1 VIADD R0, R0, 0x1 ;  /* 0x0000000100001836 */ /* 0x000fe20000000000 */
[----:B------:R-:W-:-:S05]  /*40a0*/  @!P2 LOP3.LUT R0, RZ, R6, RZ, 0x33, !PT ;  /* 0x00000006ff00a212 */ /* 0x000fca00078e33ff */
[----:B------:R-:W-:-:S05]  /*40b0*/  IMAD.IADD R3, R7, 0x1, R0 ;  /* 0x0000000107037824 */ /* 0x000fca00078e0200 */
[C---:B------:R-:W-:Y:S02]  /*40c0*/  LOP3.LUT R0, R3.reuse, 0x3, RZ, 0xc0, !PT ;  /* 0x0000000303007812 */ /* 0x040fe400078ec0ff */
[----:B------:R-:W-:Y:S02]  /*40d0*/  ISETP.GE.U32.AND P0, PT, R3, 0x3, PT ;  /* 0x000000030300780c */ /* 0x000fe40003f06070 */
[----:B------:R-:W-:-:S13]  /*40e0*/  ISETP.NE.AND P1, PT, R0, 0x3, PT ;  /* 0x000000030000780c */ /* 0x000fda0003f25270 */
[----:B--23--:R-:W-:Y:S05]  /*40f0*/  @!P1 BRA `(.L_x_52) ;  /* 0x0000000000f09947 */ /* 0x00cfea0003800000 */
[----:B------:R-:W1:Y:S01]  /*4100*/  LDC R7, c[0x0][0x3c4] ;  /* 0x0000f100ff077b82 */ /* 0x000e620000000800 */
[----:B------:R-:W2:Y:S01]  /*4110*/  S2R R13, SR_TID.Y ;  /* 0x00000000000d7919 */ /* 0x000ea20000002200 */
[----:B------:R-:W-:Y:S01]  /*4120*/  IMAD.U32 R10, RZ, RZ, UR6 ;  /* 0x00000006ff0a7e24 */ /* 0x000fe2000f8e00ff */
[----:B------:R-:W-:Y:S01]  /*4130*/  IADD3 R3, PT, PT, R3, 0x1, RZ ;  /* 0x0000000103037810 */ /* 0x000fe20007ffe0ff */
[----:B------:R-:W-:Y:S01]  /*4140*/  IMAD.U32 R11, RZ, RZ, UR4 ;  /* 0x00000004ff0b7e24 */ /* 0x000fe2000f8e00ff */
[----:B0-----:R-:W0:Y:S03]  /*4150*/  S2R R15, SR_TID.X ;  /* 0x00000000000f7919 */ /* 0x001e260000002100 */
[----:B------:R-:W3:Y:S01]  /*4160*/  LDC R2, c[0x0][0x3c4] ;  /* 0x0000f100ff027b82 */ /* 0x000ee20000000800 */
[----:B-1----:R-:W-:-:S04]  /*4170*/  IABS R0, R7 ;  /* 0x0000000700007213 */ /* 0x002fc80000000000 */
[----:B------:R-:W1:Y:S01]  /*4180*/  I2F.RP R4, R0 ;  /* 0x0000000000047306 */ /* 0x000e620000209400 */
[----:B--2---:R-:W-:-:S03]  /*4190*/  IMAD.WIDE.U32 R10, R13, UR19, R10 ;  /* 0x000000130d0a7c25 */ /* 0x004fc6000f8e000a */
[----:B0-----:R-:W-:Y:S02]  /*41a0*/  IADD3 R12, P1, PT, R10, R15, RZ ;  /* 0x0000000f0a0c7210 */ /* 0x001fe40007f3e0ff */
[----:B------:R-:W-:Y:S02]  /*41b0*/  LOP3.LUT R10, R3, 0x3, RZ, 0xc0, !PT ;  /* 0x00000003030a7812 */ /* 0x000fe400078ec0ff */
[----:B------:R-:W-:Y:S01]  /*41c0*/  LEA R3, R5, UR5, 0x2 ;  /* 0x0000000505037c11 */ /* 0x000fe2000f8e10ff */
[----:B-1----:R-:W0:Y:S01]  /*41d0*/  MUFU.RCP R4, R4 ;  /* 0x0000000400047308 */ /* 0x002e220000001000 */
[----:B------:R-:W-:Y:S01]  /*41e0*/  IMAD.X R11, RZ, RZ, R11, P1 ;  /* 0x000000ffff0b7224 */ /* 0x000fe200008e060b */
[----:B------:R-:W-:Y:S02]  /*41f0*/  ISETP.NE.AND P1, PT, R7, RZ, PT ;  /* 0x000000ff0700720c */ /* 0x000fe40003f25270 */
[----:B------:R-:W-:Y:S02]  /*4200*/  LOP3.LUT R7, RZ, R7, RZ, 0x33, !PT ;  /* 0x00000007ff077212 */ /* 0x000fe400078e33ff */
[----:B------:R-:W-:Y:S01]  /*4210*/  SHF.L.U64.HI R11, R12, 0x2, R11 ;  /* 0x000000020c0b7819 */ /* 0x000fe2000001020b */
[----:B0-----:R-:W-:-:S04]  /*4220*/  VIADD R8, R4, 0xffffffe ;  /* 0x0ffffffe04087836 */ /* 0x001fc80000000000 */
[----:B------:R0:W1:Y:S02]  /*4230*/  F2I.FTZ.U32.TRUNC.NTZ R9, R8 ;  /* 0x0000000800097305 */ /* 0x000064000021f000 */
[----:B0-----:R-:W-:Y:S02]  /*4240*/  IMAD.MOV.U32 R8, RZ, RZ, RZ ;  /* 0x000000ffff087224 */ /* 0x001fe400078e00ff */
[----:B-1----:R-:W-:-:S04]  /*4250*/  IMAD.MOV R13, RZ, RZ, -R9 ;  /* 0x000000ffff0d7224 */ /* 0x002fc800078e0a09 */
[----:B------:R-:W-:-:S04]  /*4260*/  IMAD R13, R13, R0, RZ ;  /* 0x000000000d0d7224 */ /* 0x000fc800078e02ff */
[----:B------:R-:W-:-:S04]  /*4270*/  IMAD.HI.U32 R4, R9, R13, R8 ;  /* 0x0000000d09047227 */ /* 0x000fc800078e0008 */
[----:B------:R-:W-:Y:S02]  /*4280*/  IMAD.MOV R8, RZ, RZ, -R10 ;  /* 0x000000ffff087224 */ /* 0x000fe400078e0a0a */
[----:B---3--:R-:W-:-:S07]  /*4290*/  IMAD.SHL.U32 R10, R12, 0x4, RZ ;  /* 0x000000040c0a7824 */ /* 0x008fce00078e00ff */
.L_x_53:
[----:B-1----:R-:W-:Y:S01]  /*42a0*/  IABS R13, R5 ;  /* 0x00000005000d7213 */ /* 0x002fe20000000000 */
[----:B------:R-:W-:Y:S01]  /*42b0*/  VIADD R8, R8, 0x1 ;  /* 0x0000000108087836 */ /* 0x000fe20000000000 */
[----:B------:R-:W-:-:S03]  /*42c0*/  IABS R14, R2 ;  /* 0x00000002000e7213 */ /* 0x000fc60000000000 */
[----:B------:R-:W-:-:S04]  /*42d0*/  IMAD.HI.U32 R9, R4, R13, RZ ;  /* 0x0000000d04097227 */ /* 0x000fc800078e00ff */
[----:B------:R-:W-:-:S04]  /*42e0*/  IMAD.MOV R12, RZ, RZ, -R9 ;  /* 0x000000ffff0c7224 */ /* 0x000fc800078e0a09 */
[----:B------:R-:W-:Y:S01]  /*42f0*/  IMAD R13, R14, R12, R13 ;  /* 0x0000000c0e0d7224 */ /* 0x000fe200078e020d */
[----:B------:R-:W-:-:S04]  /*4300*/  LOP3.LUT R12, R5, R2, RZ, 0x3c, !PT ;  /* 0x00000002050c7212 */ /* 0x000fc800078e3cff */
[----:B------:R-:W-:Y:S02]  /*4310*/  ISETP.GT.U32.AND P3, PT, R0, R13, PT ;  /* 0x0000000d0000720c */ /* 0x000fe40003f64070 */
[----:B------:R-:W-:-:S11]  /*4320*/  ISETP.GE.AND P4, PT, R12, RZ, PT ;  /* 0x000000ff0c00720c */ /* 0x000fd60003f86270 */
[----:B------:R-:W-:Y:S02]  /*4330*/  @!P3 IMAD.IADD R13, R13, 0x1, -R14 ;  /* 0x000000010d0db824 */ /* 0x000fe400078e0a0e */
[----:B------:R-:W-:Y:S01]  /*4340*/  @!P3 VIADD R9, R9, 0x1 ;  /* 0x000000010909b836 */ /* 0x000fe20000000000 */
[----:B------:R-:W-:Y:S02]  /*4350*/  IADD3 R14, P3, PT, R10, UR10, RZ ;  /* 0x0000000a0a0e7c10 */ /* 0x000fe4000ff7e0ff */
[----:B------:R-:W-:Y:S02]  /*4360*/  ISETP.GE.U32.AND P2, PT, R13, R0, PT ;  /* 0x000000000d00720c */ /* 0x000fe40003f46070 */
[----:B------:R-:W-:-:S11]  /*4370*/  IADD3.X R15, PT, PT, R11, UR11, RZ, P3, !PT ;  /* 0x0000000b0b0f7c10 */ /* 0x000fd60009ffe4ff */
[----:B------:R-:W-:Y:S02]  /*4380*/  @P2 IADD3 R9, PT, PT, R9, 0x1, RZ ;  /* 0x0000000109092810 */ /* 0x000fe40007ffe0ff */
[----:B------:R-:W-:-:S03]  /*4390*/  IADD3 R12, P2, PT, R10, UR8, RZ ;  /* 0x000000080a0c7c10 */ /* 0x000fc6000ff5e0ff */
[----:B------:R-:W-:-:S05]  /*43a0*/  @!P4 IMAD.MOV R9, RZ, RZ, -R9 ;  /* 0x000000ffff09c224 */ /* 0x000fca00078e0a09 */
[----:B------:R-:W-:-:S04]  /*43b0*/  SEL R9, R7, R9, !P1 ;  /* 0x0000000907097207 */ /* 0x000fc80004800000 */
[----:B------:R-:W-:Y:S01]  /*43c0*/  LOP3.LUT R13, RZ, R9, RZ, 0x33, !PT ;  /* 0x00000009ff0d7212 */ /* 0x000fe200078e33ff */
[----:B------:R-:W-:-:S04]  /*43d0*/  IMAD.MOV R9, RZ, RZ, -R9 ;  /* 0x000000ffff097224 */ /* 0x000fc800078e0a09 */
[----:B------:R-:W-:Y:S02]  /*43e0*/  IMAD.IADD R13, R13, 0x1, R2 ;  /* 0x000000010d0d7824 */ /* 0x000fe400078e0202 */
[--C-:B------:R-:W-:Y:S02]  /*43f0*/  IMAD R9, R2, R9, R5.reuse ;  /* 0x0000000902097224 */ /* 0x100fe400078e0205 */
[C---:B------:R-:W-:Y:S02]  /*4400*/  IMAD.IADD R5, R6.reuse, 0x1, R5 ;  /* 0x0000000106057824 */ /* 0x040fe400078e0205 */
[----:B------:R-:W-:Y:S01]  /*4410*/  IMAD R9, R13, R2, R9 ;  /* 0x000000020d097224 */ /* 0x000fe200078e0209 */
[----:B------:R-:W-:Y:S01]  /*4420*/  IADD3.X R13, PT, PT, R11, UR9, RZ, P2, !PT ;  /* 0x000000090b0d7c10 */ /* 0x000fe200097fe4ff */
[----:B------:R-:W-:Y:S01]  /*4430*/  IMAD.WIDE.U32 R10, R6, 0x4, R10 ;  /* 0x00000004060a7825 */ /* 0x000fe200078e000a */
[----:B------:R-:W-:Y:S02]  /*4440*/  ISETP.NE.AND P2, PT, R8, RZ, PT ;  /* 0x000000ff0800720c */ /* 0x000fe40003f45270 */
[----:B------:R-:W-:-:S02]  /*4450*/  LEA R16, R9, UR5, 0x2 ;  /* 0x0000000509107c11 */ /* 0x000fc4000f8e10ff */
[----:B------:R0:W1:Y:S04]  /*4460*/  LDS R9, [R3] ;  /* 0x0000000003097984 */ /* 0x0000680000000800 */
[----:B------:R-:W2:Y:S01]  /*4470*/  LDS R17, [R16] ;  /* 0x0000000010117984 */ /* 0x000ea20000000800 */
[----:B0-----:R-:W-:-:S03]  /*4480*/  IMAD R3, R6, 0x4, R3 ;  /* 0x0000000406037824 */ /* 0x001fc600078e0203 */
[----:B-1----:R1:W-:Y:S04]  /*4490*/  STG.E desc[UR14][R12.64], R9 ;  /* 0x000000090c007986 */ /* 0x0023e8000c10190e */
[----:B--2---:R1:W-:Y:S01]  /*44a0*/  STG.E desc[UR14][R14.64], R17 ;  /* 0x000000110e007986 */ /* 0x0043e2000c10190e */
[----:B------:R-:W-:Y:S05]  /*44b0*/  @P2 BRA `(.L_x_53) ;  /* 0xfffffffc00782947 */ /* 0x000fea000383ffff */
.L_x_52:
[----:B------:R-:W-:Y:S05]  /*44c0*/  BSYNC.RECONVERGENT B0 ;  /* 0x0000000000007941 */ /* 0x000fea0003800200 */
.L_x_51:
[----:B------:R-:W-:Y:S05]  /*44d0*/  @!P0 EXIT ;  /* 0x000000000000894d */ /* 0x000fea0003800000 */
[----:B------:R-:W2:Y:S01]  /*44e0*/  LDC R0, c[0x0][0x3c4] ;  /* 0x0000f100ff007b82 */ /* 0x000ea20000000800 */
[----:B------:R-:W-:Y:S01]  /*44f0*/  IMAD R11, R6, 0x2, R5 ;  /* 0x00000002060b7824 */ /* 0x000fe200078e0205 */
[----:B------:R-:W3:Y:S01]  /*4500*/  LDCU.64 UR8, c[0x0][0x398] ;  /* 0x00007300ff0877ac */ /* 0x000ee20008000a00 */
[----:B------:R-:W4:Y:S05]  /*4510*/  LDCU.64 UR10, c[0x0][0x390] ;  /* 0x00007200ff0a77ac */ /* 0x000f2a0008000a00 */
[----:B------:R-:W0:Y:S01]  /*4520*/  LDC R2, c[0x0][0x3c4] ;  /* 0x0000f100ff027b82 */ /* 0x000e220000000800 */
[----:B--2---:R-:W-:-:S04]  /*4530*/  IABS R0, R0 ;  /* 0x0000000000007213 */ /* 0x004fc80000000000 */
[----:B------:R-:W2:Y:S08]  /*4540*/  I2F.RP R3, R0 ;  /* 0x0000000000037306 */ /* 0x000eb00000209400 */
[----:B--2---:R-:W2:Y:S02]  /*4550*/  MUFU.RCP R3, R3 ;  /* 0x0000000300037308 */ /* 0x004ea40000001000 */
[----:B--2---:R-:W-:Y:S01]  /*4560*/  VIADD R8, R3, 0xffffffe ;  /* 0x0ffffffe03087836 */ /* 0x004fe20000000000 */
[----:B------:R-:W-:-:S05]  /*4570*/  LEA R3, R5, UR5, 0x2 ;  /* 0x0000000505037c11 */ /* 0x000fca000f8e10ff */
[----:B-1----:R1:W2:Y:S02]  /*4580*/  F2I.FTZ.U32.TRUNC.NTZ R9, R8 ;  /* 0x0000000800097305 */ /* 0x0022a4000021f000 */
[----:B-1----:R-:W-:Y:S01]  /*4590*/  IMAD.MOV.U32 R8, RZ, RZ, RZ ;  /* 0x000000ffff087224 */ /* 0x002fe200078e00ff */
[----:B--2---:R-:W-:-:S05]  /*45a0*/  IADD3 R7, PT, PT, RZ, -R9, RZ ;  /* 0x80000009ff077210 */ /* 0x004fca0007ffe0ff */
[----:B------:R-:W-:-:S04]  /*45b0*/  IMAD R7, R7, R0, RZ ;  /* 0x0000000007077224 */ /* 0x000fc800078e02ff */
[----:B------:R-:W-:-:S04]  /*45c0*/  IMAD.HI.U32 R4, R9, R7, R8 ;  /* 0x0000000709047227 */ /* 0x000fc800078e0008 */
[C-C-:B------:R-:W-:Y:S02]  /*45d0*/  IMAD R7, R6.reuse, 0x3, R5.reuse ;  /* 0x0000000306077824 */ /* 0x140fe400078e0205 */
[----:B0--34-:R-:W-:-:S07]  /*45e0*/  IMAD.IADD R9, R6, 0x1, R5 ;  /* 0x0000000106097824 */ /* 0x019fce00078e0205 */
.L_x_54:
        /* <DEDUP_REMOVED lines=9> */
[----:B------:R-:W-:Y:S01]  /*4680*/  IABS R21, R7 ;  /* 0x0000000700157213 */ /* 0x000fe20000000000 */
[----:B------:R-:W-:Y:S02]  /*4690*/  LDS R22, [R22] ;  /* 0x0000000016167984 */ /* 0x000fe40000000800 */
[----:B------:R-:W-:-:S02]  /*46a0*/  IMAD.MOV R4, RZ, RZ, -R14 ;  /* 0x000000ffff047224 */ /* 0x000fc400078e0a0e */
[----:B------:R-:W-:Y:S02]  /*46b0*/  LDS R29, [R29] ;  /* 0x000000001d1d7984 */ /* 0x000fe40000000800 */
[----:B------:R-:W-:Y:S02]  /*46c0*/  IMAD R15, R8, R4, R15 ;  /* 0x00000004080f7224 */ /* 0x000fe400078e020f */
[----:B------:R-:W-:Y:S01]  /*46d0*/  LDS R23, [R23] ;  /* 0x0000000017177984 */ /* 0x000fe20000000800 */
[----:B0-----:R-:W0:Y:S02]  /*46e0*/  MUFU.RCP R10, R10 ;  /* 0x0000000a000a7308 */ /* 0x001e240000001000 */
[----:B------:R-:W-:-:S13]  /*46f0*/  ISETP.GT.U32.AND P4, PT, R0, R15, PT ;  /* 0x0000000f0000720c */ /* 0x000fda0003f84070 */
[--C-:B------:R-:W-:Y:S02]  /*4700*/  @!P4 IMAD.IADD R15, R15, 0x1, -R8.reuse ;  /* 0x000000010f0fc824 */ /* 0x100fe400078e0a08 */
[----:B0-----:R-:W-:Y:S02]  /*4710*/  VIADD R12, R10, 0xffffffe ;  /* 0x0ffffffe0a0c7836 */ /* 0x001fe40000000000 */
[----:B------:R-:W-:Y:S01]  /*4720*/  @!P4 VIADD R14, R14, 0x1 ;  /* 0x000000010e0ec836 */ /* 0x000fe20000000000 */
[----:B------:R-:W-:Y:S01]  /*4730*/  ISETP.GE.U32.AND P3, PT, R15, R0, PT ;  /* 0x000000000f00720c */ /* 0x000fe20003f66070 */
[----:B------:R0:W1:Y:S01]  /*4740*/  F2I.FTZ.U32.TRUNC.NTZ R13, R12 ;  /* 0x0000000c000d7305 */ /* 0x000062000021f000 */
[----:B------:R-:W-:Y:S02]  /*4750*/  IMAD.MOV.U32 R0, RZ, RZ, R8 ;  /* 0x000000ffff007224 */ /* 0x000fe400078e0008 */
[----:B0-----:R-:W-:-:S09]  /*4760*/  IMAD.MOV.U32 R12, RZ, RZ, RZ ;  /* 0x000000ffff0c7224 */ /* 0x001fd200078e00ff */
[----:B------:R-:W-:Y:S01]  /*4770*/  @P3 IADD3 R14, PT, PT, R14, 0x1, RZ ;  /* 0x000000010e0e3810 */ /* 0x000fe20007ffe0ff */
[----:B-1----:R-:W-:-:S04]  /*4780*/  IMAD.MOV R17, RZ, RZ, -R13 ;  /* 0x000000ffff117224 */ /* 0x002fc800078e0a0d */
[----:B------:R-:W-:-:S04]  /*4790*/  IMAD R17, R17, R8, RZ ;  /* 0x0000000811117224 */ /* 0x000fc800078e02ff */
[----:B------:R-:W-:Y:S01]  /*47a0*/  IMAD.HI.U32 R4, R13, R17, R12 ;  /* 0x000000110d047227 */ /* 0x000fe200078e000c */
[----:B------:R-:W-:-:S05]  /*47b0*/  MOV R17, R16 ;  /* 0x0000001000117202 */ /* 0x000fca0000000f00 */
[----:B------:R-:W-:-:S04]  /*47c0*/  IMAD.HI.U32 R13, R4, R17, RZ ;  /* 0x00000011040d7227 */ /* 0x000fc800078e00ff */
[----:B------:R-:W-:Y:S02]  /*47d0*/  IMAD.MOV R16, RZ, RZ, -R13 ;  /* 0x000000ffff107224 */ /* 0x000fe400078e0a0d */
[----:B------:R-:W-:-:S04]  /*47e0*/  IMAD.HI.U32 R12, R4, R19, RZ ;  /* 0x00000013040c7227 */ /* 0x000fc800078e00ff */
[----:B------:R-:W-:Y:S02]  /*47f0*/  IMAD R15, R8, R16, R17 ;  /* 0x00000010080f7224 */ /* 0x000fe400078e0211 */
[----:B------:R-:W-:-:S03]  /*4800*/  IMAD.HI.U32 R10, R4, R21, RZ ;  /* 0x00000015040a7227 */ /* 0x000fc600078e00ff */
[----:B------:R-:W-:Y:S01]  /*4810*/  ISETP.GT.U32.AND P6, PT, R0, R15, PT ;  /* 0x0000000f0000720c */ /* 0x000fe20003fc4070 */
[----:B------:R-:W-:Y:S02]  /*4820*/  IMAD.MOV R17, RZ, RZ, -R12 ;  /* 0x000000ffff117224 */ /* 0x000fe400078e0a0c */
[----:B------:R-:W-:Y:S02]  /*4830*/  IMAD.MOV R16, RZ, RZ, -R10 ;  /* 0x000000ffff107224 */ /* 0x000fe400078e0a0a */
[C---:B------:R-:W-:Y:S02]  /*4840*/  IMAD R17, R8.reuse, R17, R19 ;  /* 0x0000001108117224 */ /* 0x040fe400078e0213 */
[----:B------:R-:W-:Y:S01]  /*4850*/  IMAD R19, R8, R16, R21 ;  /* 0x0000001008137224 */ /* 0x000fe200078e0215 */
[----:B------:R-:W-:Y:S02]  /*4860*/  LOP3.LUT R16, R5, R2, RZ, 0x3c, !PT ;  /* 0x0000000205107212 */ /* 0x000fe400078e3cff */
[----:B------:R-:W-:-:S02]  /*4870*/  ISETP.GT.U32.AND P1, PT, R0, R17, PT ;  /* 0x000000110000720c */ /* 0x000fc40003f24070 */
[----:B------:R-:W-:Y:S01]  /*4880*/  ISETP.GT.U32.AND P0, PT, R0, R19, PT ;  /* 0x000000130000720c */ /* 0x000fe20003f04070 */
[--C-:B------:R-:W-:Y:S01]  /*4890*/  @!P6 IMAD.IADD R15, R15, 0x1, -R8.reuse ;  /* 0x000000010f0fe824 */ /* 0x100fe200078e0a08 */
[----:B------:R-:W-:Y:S01]  /*48a0*/  ISETP.GE.AND P2, PT, R16, RZ, PT ;  /* 0x000000ff1000720c */ /* 0x000fe20003f46270 */
[----:B------:R-:W-:Y:S01]  /*48b0*/  @!P6 VIADD R13, R13, 0x1 ;  /* 0x000000010d0de836 */ /* 0x000fe20000000000 */
[----:B------:R-:W-:Y:S02]  /*48c0*/  ISETP.NE.AND P6, PT, R2, RZ, PT ;  /* 0x000000ff0200720c */ /* 0x000fe40003fc5270 */
[----:B------:R-:W-:Y:S02]  /*48d0*/  ISETP.GE.U32.AND P5, PT, R15, R0, PT ;  /* 0x000000000f00720c */ /* 0x000fe40003fa6070 */
[-C--:B------:R-:W-:Y:S02]  /*48e0*/  LOP3.LUT R15, R9, R2.reuse, RZ, 0x3c, !PT ;  /* 0x00000002090f7212 */ /* 0x080fe400078e3cff */
[-C--:B------:R-:W-:Y:S01]  /*48f0*/  LOP3.LUT R16, R7, R2.reuse, RZ, 0x3c, !PT ;  /* 0x0000000207107212 */ /* 0x080fe200078e3cff */
[--C-:B------:R-:W-:Y:S01]  /*4900*/  @!P1 IMAD.IADD R17, R17, 0x1, -R8.reuse ;  /* 0x0000000111119824 */ /* 0x100fe200078e0a08 */
[----:B------:R-:W-:Y:S01]  /*4910*/  ISETP.GE.AND P4, PT, R15, RZ, PT ;  /* 0x000000ff0f00720c */ /* 0x000fe20003f86270 */
[----:B------:R-:W-:Y:S01]  /*4920*/  @!P0 IMAD.IADD R19, R19, 0x1, -R8 ;  /* 0x0000000113138824 */ /* 0x000fe200078e0a08 */
[----:B------:R-:W-:Y:S01]  /*4930*/  LOP3.LUT R15, R11, R2, RZ, 0x3c, !PT ;  /* 0x000000020b0f7212 */ /* 0x000fe200078e3cff */
[----:B------:R-:W-:Y:S01]  /*4940*/  @!P2 IMAD.MOV R14, RZ, RZ, -R14 ;  /* 0x000000ffff0ea224 */ /* 0x000fe200078e0a0e */
[-C--:B------:R-:W-:Y:S01]  /*4950*/  ISETP.GE.U32.AND P3, PT, R17, R0.reuse, PT ;  /* 0x000000001100720c */ /* 0x080fe20003f66070 */
[----:B------:R-:W-:Y:S01]  /*4960*/  @!P1 VIADD R12, R12, 0x1 ;  /* 0x000000010c0c9836 */ /* 0x000fe20000000000 */
[----:B------:R-:W-:Y:S01]  /*4970*/  ISETP.GE.U32.AND P2, PT, R19, R0, PT ;  /* 0x000000001300720c */ /* 0x000fe20003f46070 */
[----:B------:R-:W-:Y:S01]  /*4980*/  @P5 VIADD R13, R13, 0x1 ;  /* 0x000000010d0d5836 */ /* 0x000fe20000000000 */
[----:B------:R-:W-:Y:S01]  /*4990*/  LOP3.LUT R8, RZ, R2, RZ, 0x33, !PT ;  /* 0x00000002ff087212 */ /* 0x000fe200078e33ff */
[----:B------:R-:W-:Y:S01]  /*49a0*/  @!P0 VIADD R10, R10, 0x1 ;  /* 0x000000010a0a8836 */ /* 0x000fe20000000000 */
[----:B------:R-:W-:Y:S01]  /*49b0*/  ISETP.GE.AND P5, PT, R15, RZ, PT ;  /* 0x000000ff0f00720c */ /* 0x000fe20003fa6270 */
[----:B------:R-:W-:Y:S01]  /*49c0*/  IMAD.MOV.U32 R15, RZ, RZ, R13 ;  /* 0x000000ffff0f7224 */ /* 0x000fe200078e000d */
[----:B------:R-:W-:-:S02]  /*49d0*/  SEL R14, R8, R14, !P6 ;  /* 0x0000000e080e7207 */ /* 0x000fc40007000000 */
[----:B------:R-:W-:Y:S01]  /*49e0*/  ISETP.GE.AND P1, PT, R16, RZ, PT ;  /* 0x000000ff1000720c */ /* 0x000fe20003f26270 */
[----:B------:R-:W-:Y:S01]  /*49f0*/  @!P4 IMAD.MOV R15, RZ, RZ, -R15 ;  /* 0x000000ffff0fc224 */ /* 0x000fe200078e0a0f */
[----:B------:R-:W-:Y:S01]  /*4a00*/  LOP3.LUT R13, RZ, R14, RZ, 0x33, !PT ;  /* 0x0000000eff0d7212 */ /* 0x000fe200078e33ff */
[----:B------:R-:W-:Y:S01]  /*4a10*/  @P3 VIADD R12, R12, 0x1 ;  /* 0x000000010c0c3836 */ /* 0x000fe20000000000 */
[----:B------:R-:W-:Y:S01]  /*4a20*/  IADD3 R14, PT, PT, -R14, RZ, RZ ;  /* 0x000000ff0e0e7210 */ /* 0x000fe20007ffe1ff */
[----:B------:R-:W-:Y:S01]  /*4a30*/  @P2 VIADD R10, R10, 0x1 ;  /* 0x000000010a0a2836 */ /* 0x000fe20000000000 */
[----:B------:R-:W-:Y:S01]  /*4a40*/  SEL R15, R8, R15, !P6 ;  /* 0x0000000f080f7207 */ /* 0x000fe20007000000 */
[----:B------:R-:W-:Y:S02]  /*4a50*/  IMAD.IADD R13, R13, 0x1, R2 ;  /* 0x000000010d0d7824 */ /* 0x000fe400078e0202 */
[----:B------:R-:W-:Y:S01]  /*4a60*/  IMAD.MOV.U32 R19, RZ, RZ, R10 ;  /* 0x000000ffff137224 */ /* 0x000fe200078e000a */
[----:B------:R-:W-:Y:S01]  /*4a70*/  LOP3.LUT R17, RZ, R15, RZ, 0x33, !PT ;  /* 0x0000000fff117212 */ /* 0x000fe200078e33ff */
[----:B------:R-:W-:Y:S01]  /*4a80*/  IMAD R14, R2, R14, R5 ;  /* 0x0000000e020e7224 */ /* 0x000fe200078e0205 */
[----:B------:R-:W-:Y:S01]  /*4a90*/  @!P5 IADD3 R12, PT, PT, -R12, RZ, RZ ;  /* 0x000000ff0c0cd210 */ /* 0x000fe20007ffe1ff */
[----:B------:R-:W-:-:S02]  /*4aa0*/  IMAD.MOV R10, RZ, RZ, -R15 ;  /* 0x000000ffff0a7224 */ /* 0x000fc400078e0a0f */
[----:B------:R-:W-:Y:S01]  /*4ab0*/  @!P1 IMAD.MOV R19, RZ, RZ, -R19 ;  /* 0x000000ffff139224 */ /* 0x000fe200078e0a13 */
[C---:B------:R-:W-:Y:S01]  /*4ac0*/  SEL R12, R8.reuse, R12, !P6 ;  /* 0x0000000c080c7207 */ /* 0x040fe20007000000 */
[----:B------:R-:W-:Y:S02]  /*4ad0*/  IMAD R13, R13, R2, R14 ;  /* 0x000000020d0d7224 */ /* 0x000fe400078e020e */
[----:B------:R-:W-:Y:S01]  /*4ae0*/  IMAD.IADD R17, R17, 0x1, R2 ;  /* 0x0000000111117824 */ /* 0x000fe200078e0202 */
[----:B------:R-:W-:Y:S01]  /*4af0*/  SEL R8, R8, R19, !P6 ;  /* 0x0000001308087207 */ /* 0x000fe20007000000 */
[----:B------:R-:W-:Y:S01]  /*4b00*/  IMAD R10, R2, R10, R9 ;  /* 0x0000000a020a7224 */ /* 0x000fe200078e0209 */
[----:B------:R-:W-:Y:S01]  /*4b10*/  LEA R13, R13, UR5, 0x2 ;  /* 0x000000050d0d7c11 */ /* 0x000fe2000f8e10ff */
[----:B------:R-:W0:Y:S01]  /*4b20*/  LDS R19, [R3] ;  /* 0x0000000003137984 */ /* 0x000e220000000800 */
[----:B------:R-:W-:Y:S01]  /*4b30*/  LOP3.LUT R15, RZ, R12, RZ, 0x33, !PT ;  /* 0x0000000cff0f7212 */ /* 0x000fe200078e33ff */
[----:B------:R-:W-:Y:S01]  /*4b40*/  IMAD R10, R17, R2, R10 ;  /* 0x00000002110a7224 */ /* 0x000fe200078e020a */
[----:B------:R-:W-:Y:S01]  /*4b50*/  LOP3.LUT R17, RZ, R8, RZ, 0x33, !PT ;  /* 0x00000008ff117212 */ /* 0x000fe200078e33ff */
[----:B------:R-:W-:Y:S01]  /*4b60*/  IMAD.MOV R12, RZ, RZ, -R12 ;  /* 0x000000ffff0c7224 */ /* 0x000fe200078e0a0c */
[----:B------:R1:W2:Y:S01]  /*4b70*/  LDS R18, [R13] ;  /* 0x000000000d127984 */ /* 0x0002a20000000800 */
[----:B------:R-:W-:Y:S01]  /*4b80*/  IMAD.MOV R14, RZ, RZ, -R8 ;  /* 0x000000ffff0e7224 */ /* 0x000fe200078e0a08 */
[----:B------:R-:W-:Y:S01]  /*4b90*/  LEA R27, R10, UR5, 0x2 ;  /* 0x000000050a1b7c11 */ /* 0x000fe2000f8e10ff */
[----:B------:R-:W-:-:S02]  /*4ba0*/  IMAD.IADD R15, R15, 0x1, R2 ;  /* 0x000000010f0f7824 */ /* 0x000fc400078e0202 */
[C---:B------:R-:W-:Y:S02]  /*4bb0*/  IMAD R8, R2.reuse, R12, R11 ;  /* 0x0000000c02087224 */ /* 0x040fe400078e020b */
[----:B------:R-:W-:Y:S01]  /*4bc0*/  IMAD.IADD R17, R17, 0x1, R2 ;  /* 0x0000000111117824 */ /* 0x000fe200078e0202 */
[----:B------:R-:W3:Y:S01]  /*4bd0*/  LDS R27, [R27] ;  /* 0x000000001b1b7984 */ /* 0x000ee20000000800 */
[----:B------:R-:W-:Y:S01]  /*4be0*/  IMAD R12, R2, R14, R7 ;  /* 0x0000000e020c7224 */ /* 0x000fe200078e0207 */
[----:B------:R-:W-:Y:S01]  /*4bf0*/  IADD3 R14, P0, PT, R5, UR6, RZ ;  /* 0x00000006050e7c10 */ /* 0x000fe2000ff1e0ff */
[-C--:B------:R-:W-:Y:S01]  /*4c00*/  IMAD R8, R15, R2.reuse, R8 ;  /* 0x000000020f087224 */ /* 0x080fe200078e0208 */
[----:B------:R-:W-:Y:S01]  /*4c10*/  IADD3 R5, PT, PT, R6, R5, R6 ;  /* 0x0000000506057210 */ /* 0x000fe20007ffe006 */
[----:B------:R-:W-:Y:S01]  /*4c20*/  IMAD R17, R17, R2, R12 ;  /* 0x0000000211117224 */ /* 0x000fe200078e020c */
[----:B-1----:R-:W-:Y:S01]  /*4c30*/  IADD3.X R13, PT, PT, RZ, UR4, RZ, P0, !PT ;  /* 0x00000004ff0d7c10 */ /* 0x002fe200087fe4ff */
[----:B------:R-:W-:Y:S01]  /*4c40*/  IMAD.SHL.U32 R16, R14, 0x4, RZ ;  /* 0x000000040e107824 */ /* 0x000fe200078e00ff */
[----:B------:R-:W-:Y:S01]  /*4c50*/  LEA R25, R8, UR5, 0x2 ;  /* 0x0000000508197c11 */ /* 0x000fe2000f8e10ff */
[----:B------:R-:W-:Y:S01]  /*4c60*/  IMAD R3, R6, 0x10, R3 ;  /* 0x0000001006037824 */ /* 0x000fe200078e0203 */
[----:B------:R-:W-:-:S02]  /*4c70*/  LEA R8, R17, UR5, 0x2 ;  /* 0x0000000511087c11 */ /* 0x000fc4000f8e10ff */
[----:B------:R-:W-:Y:S01]  /*4c80*/  IADD3 R10, P0, PT, R9, UR6, RZ ;  /* 0x00000006090a7c10 */ /* 0x000fe2000ff1e0ff */
[----:B------:R-:W-:Y:S01]  /*4c90*/  IMAD R9, R6, 0x4, R9 ;  /* 0x0000000406097824 */ /* 0x000fe200078e0209 */
[----:B------:R-:W1:Y:S01]  /*4ca0*/  LDS R25, [R25] ;  /* 0x0000000019197984 */ /* 0x000e620000000800 */
[----:B------:R-:W-:Y:S02]  /*4cb0*/  SHF.L.U64.HI R12, R14, 0x2, R13 ;  /* 0x000000020e0c7819 */ /* 0x000fe4000001020d */
[----:B------:R-:W-:Y:S01]  /*4cc0*/  IMAD.X R21, RZ, RZ, UR4, P0 ;  /* 0x00000004ff157e24 */ /* 0x000fe200080e06ff */
[----:B------:R-:W4:Y:S01]  /*4cd0*/  LDS R8, [R8] ;  /* 0x0000000008087984 */ /* 0x000f220000000800 */
[----:B------:R-:W-:Y:S01]  /*4ce0*/  IADD3 R14, P0, PT, R16, UR8, RZ ;  /* 0x00000008100e7c10 */ /* 0x000fe2000ff1e0ff */
[----:B------:R-:W-:Y:S01]  /*4cf0*/  IMAD.SHL.U32 R13, R10, 0x4, RZ ;  /* 0x000000040a0d7824 */ /* 0x000fe200078e00ff */
[----:B------:R-:W-:Y:S02]  /*4d00*/  IADD3 R16, P1, PT, R16, UR10, RZ ;  /* 0x0000000a10107c10 */ /* 0x000fe4000ff3e0ff */
[----:B------:R-:W-:-:S02]  /*4d10*/  IADD3.X R15, PT, PT, R12, UR9, RZ, P0, !PT ;  /* 0x000000090c0f7c10 */ /* 0x000fc400087fe4ff */
[----:B------:R-:W-:Y:S02]  /*4d20*/  SHF.L.U64.HI R10, R10, 0x2, R21 ;  /* 0x000000020a0a7819 */ /* 0x000fe40000010215 */
[----:B------:R-:W-:Y:S01]  /*4d30*/  IADD3 R20, P0, PT, R13, UR8, RZ ;  /* 0x000000080d147c10 */ /* 0x000fe2000ff1e0ff */
[----:B0-----:R-:W-:Y:S01]  /*4d40*/  STG.E desc[UR14][R14.64], R19 ;  /* 0x000000130e007986 */ /* 0x001fe2000c10190e */
[----:B------:R-:W-:Y:S02]  /*4d50*/  IADD3.X R17, PT, PT, R12, UR11, RZ, P1, !PT ;  /* 0x0000000b0c117c10 */ /* 0x000fe40008ffe4ff */
[----:B------:R-:W-:Y:S01]  /*4d60*/  IADD3 R12, P1, PT, R11, UR6, RZ ;  /* 0x000000060b0c7c10 */ /* 0x000fe2000ff3e0ff */
[----:B------:R-:W-:Y:S01]  /*4d70*/  IMAD R11, R6, 0x4, R11 ;  /* 0x00000004060b7824 */ /* 0x000fe200078e020b */
[----:B------:R-:W-:Y:S01]  /*4d80*/  IADD3.X R21, PT, PT, R10, UR9, RZ, P0, !PT ;  /* 0x000000090a157c10 */ /* 0x000fe200087fe4ff */
[----:B--2---:R0:W-:Y:S01]  /*4d90*/  STG.E desc[UR14][R16.64], R18 ;  /* 0x0000001210007986 */ /* 0x0041e2000c10190e */
[----:B------:R-:W-:Y:S01]  /*4da0*/  IADD3 R28, P0, PT, R7, UR6, RZ ;  /* 0x00000006071c7c10 */ /* 0x000fe2000ff1e0ff */
[----:B------:R-:W-:Y:S01]  /*4db0*/  IMAD.X R24, RZ, RZ, UR4, P1 ;  /* 0x00000004ff187e24 */ /* 0x000fe200088e06ff */
[C---:B------:R-:W-:Y:S01]  /*4dc0*/  IADD3 R5, PT, PT, R6.reuse, R5, R6 ;  /* 0x0000000506057210 */ /* 0x040fe20007ffe006 */
[----:B------:R2:W-:Y:S01]  /*4dd0*/  STG.E desc[UR14][R20.64], R22 ;  /* 0x0000001614007986 */ /* 0x0005e2000c10190e */
[----:B------:R-:W-:-:S02]  /*4de0*/  IMAD R7, R6, 0x4, R7 ;  /* 0x0000000406077824 */ /* 0x000fc400078e0207 */
[----:B------:R-:W-:Y:S01]  /*4df0*/  IMAD.X R26, RZ, RZ, UR4, P0 ;  /* 0x00000004ff1a7e24 */ /* 0x000fe200080e06ff */
[C---:B------:R-:W-:Y:S01]  /*4e00*/  SHF.L.U64.HI R24, R12.reuse, 0x2, R24 ;  /* 0x000000020c187819 */ /* 0x040fe20000010218 */
[----:B0-----:R-:W-:Y:S01]  /*4e10*/  IMAD.SHL.U32 R16, R12, 0x4, RZ ;  /* 0x000000040c107824 */ /* 0x001fe200078e00ff */
[----:B------:R-:W-:Y:S02]  /*4e20*/  IADD3 R12, P0, PT, R13, UR10, RZ ;  /* 0x0000000a0d0c7c10 */ /* 0x000fe4000ff1e0ff */
[C---:B------:R-:W-:Y:S02]  /*4e30*/  SHF.L.U64.HI R26, R28.reuse, 0x2, R26 ;  /* 0x000000021c1a7819 */ /* 0x040fe4000001021a */
[----:B------:R-:W-:Y:S02]  /*4e40*/  SHF.L.U32 R28, R28, 0x2, RZ ;  /* 0x000000021c1c7819 */ /* 0x000fe400000006ff */
[----:B------:R-:W-:Y:S02]  /*4e50*/  IADD3 R14, P1, PT, R16, UR8, RZ ;  /* 0x00000008100e7c10 */ /* 0x000fe4000ff3e0ff */
[----:B------:R-:W-:-:S02]  /*4e60*/  IADD3.X R13, PT, PT, R10, UR11, RZ, P0, !PT ;  /* 0x0000000b0a0d7c10 */ /* 0x000fc400087fe4ff */
[----:B------:R-:W-:Y:S02]  /*4e70*/  IADD3 R16, P0, PT, R16, UR10, RZ ;  /* 0x0000000a10107c10 */ /* 0x000fe4000ff1e0ff */
[C---:B------:R-:W-:Y:S01]  /*4e80*/  IADD3 R18, P2, PT, R28.reuse, UR8, RZ ;  /* 0x000000081c127c10 */ /* 0x040fe2000ff5e0ff */
[----:B---3--:R0:W-:Y:S01]  /*4e90*/  STG.E desc[UR14][R12.64], R27 ;  /* 0x0000001b0c007986 */ /* 0x0081e2000c10190e */
[----:B--2---:R-:W-:Y:S02]  /*4ea0*/  IADD3 R20, P3, PT, R28, UR10, RZ ;  /* 0x0000000a1c147c10 */ /* 0x004fe4000ff7e0ff */
[C---:B------:R-:W-:Y:S02]  /*4eb0*/  IADD3.X R15, PT, PT, R24.reuse, UR9, RZ, P1, !PT ;  /* 0x00000009180f7c10 */ /* 0x040fe40008ffe4ff */
[----:B------:R-:W-:Y:S02]  /*4ec0*/  IADD3.X R17, PT, PT, R24, UR11, RZ, P0, !PT ;  /* 0x0000000b18117c10 */ /* 0x000fe400087fe4ff */
[C---:B------:R-:W-:Y:S01]  /*4ed0*/  IADD3.X R19, PT, PT, R26.reuse, UR9, RZ, P2, !PT ;  /* 0x000000091a137c10 */ /* 0x040fe200097fe4ff */
[----:B------:R0:W-:Y:S01]  /*4ee0*/  STG.E desc[UR14][R14.64], R29 ;  /* 0x0000001d0e007986 */ /* 0x0001e2000c10190e */
[----:B------:R-:W-:-:S02]  /*4ef0*/  IADD3.X R21, PT, PT, R26, UR11, RZ, P3, !PT ;  /* 0x0000000b1a157c10 */ /* 0x000fc40009ffe4ff */
[----:B------:R-:W-:Y:S01]  /*4f00*/  ISETP.GE.U32.AND P0, PT, R5, UR12, PT ;  /* 0x0000000c05007c0c */ /* 0x000fe2000bf06070 */
[----:B-1----:R0:W-:Y:S04]  /*4f10*/  STG.E desc[UR14][R16.64], R25 ;  /* 0x0000001910007986 */ /* 0x0021e8000c10190e */
[----:B------:R0:W-:Y:S04]  /*4f20*/  STG.E desc[UR14][R18.64], R23 ;  /* 0x0000001712007986 */ /* 0x0001e8000c10190e */
[----:B----4-:R0:W-:Y:S04]  /*4f30*/  STG.E desc[UR14][R20.64], R8 ;  /* 0x0000000814007986 */ /* 0x0101e8000c10190e */
[----:B------:R-:W-:Y:S05]  /*4f40*/  @!P0 BRA `(.L_x_54) ;  /* 0xfffffff400a88947 */ /* 0x000fea000383ffff */
[----:B------:R-:W-:Y:S05]  /*4f50*/  EXIT ;  /* 0x000000000000794d */ /* 0x000fea0003800000 */
        .weak           $__internal_0_$__cuda_sm3x_div_rn_noftz_f32_slowpath
        .type           $__internal_0_$__cuda_sm3x_div_rn_noftz_f32_slowpath,@function
        .size           $__internal_0_$__cuda_sm3x_div_rn_noftz_f32_slowpath,(.L_x_251 - $__internal_0_$__cuda_sm3x_div_rn_noftz_f32_slowpath)
$__internal_0_$__cuda_sm3x_div_rn_noftz_f32_slowpath:
[----:B------:R-:W-:Y:S01]  /*4f60*/  SHF.R.U32.HI R20, RZ, 0x17, R15 ;  /* 0x00000017ff147819 */ /* 0x000fe2000001160f */
[----:B------:R-:W-:Y:S01]  /*4f70*/  BSSY.RECONVERGENT B3, `(.L_x_55) ;  /* 0x0000062000037945 */ /* 0x000fe20003800200 */
[----:B------:R-:W-:Y:S02]  /*4f80*/  SHF.R.U32.HI R22, RZ, 0x17, R14 ;  /* 0x00000017ff167819 */ /* 0x000fe4000001160e */
[----:B------:R-:W-:Y:S02]  /*4f90*/  LOP3.LUT R20, R20, 0xff, RZ, 0xc0, !PT ;  /* 0x000000ff14147812 */ /* 0x000fe400078ec0ff */
[----:B------:R-:W-:-:S03]  /*4fa0*/  LOP3.LUT R22, R22, 0xff, RZ, 0xc0, !PT ;  /* 0x000000ff16167812 */ /* 0x000fc600078ec0ff */
[----:B------:R-:W-:Y:S02]  /*4fb0*/  VIADD R24, R20, 0xffffffff ;  /* 0xffffffff14187836 */ /* 0x000fe40000000000 */
[----:B------:R-:W-:-:S03]  /*4fc0*/  VIADD R23, R22, 0xffffffff ;  /* 0xffffffff16177836 */ /* 0x000fc60000000000 */
[----:B------:R-:W-:-:S04]  /*4fd0*/  ISETP.GT.U32.AND P1, PT, R24, 0xfd, PT ;  /* 0x000000fd1800780c */ /* 0x000fc80003f24070 */
[----:B------:R-:W-:-:S13]  /*4fe0*/  ISETP.GT.U32.OR P1, PT, R23, 0xfd, P1 ;  /* 0x000000fd1700780c */ /* 0x000fda0000f24470 */
[----:B------:R-:W-:Y:S01]  /*4ff0*/  @!P1 IMAD.MOV.U32 R18, RZ, RZ, RZ ;  /* 0x000000ffff129224 */ /* 0x000fe200078e00ff */
[----:B------:R-:W-:Y:S06]  /*5000*/  @!P1 BRA `(.L_x_56) ;  /* 0x00000000005c9947 */ /* 0x000fec0003800000 */
[----:B------:R-:W-:Y:S02]  /*5010*/  FSETP.GTU.FTZ.AND P1, PT, |R14|, +INF , PT ;  /* 0x7f8000000e00780b */ /* 0x000fe40003f3c200 */
[----:B------:R-:W-:-:S04]  /*5020*/  FSETP.GTU.FTZ.AND P4, PT, |R15|, +INF , PT ;  /* 0x7f8000000f00780b */ /* 0x000fc80003f9c200 */
[----:B------:R-:W-:-:S13]  /*5030*/  PLOP3.LUT P1, PT, P1, P4, PT, 0xf8, 0x8f ;  /* 0x00000000008f781c */ /* 0x000fda0000f29f70 */
[----:B------:R-:W-:Y:S05]  /*5040*/  @P1 BRA `(.L_x_57) ;  /* 0x00000004004c1947 */ /* 0x000fea0003800000 */
[----:B------:R-:W-:-:S13]  /*5050*/  LOP3.LUT P1, RZ, R15, 0x7fffffff, R14, 0xc8, !PT ;  /* 0x7fffffff0fff7812 */ /* 0x000fda000782c80e */
[----:B------:R-:W-:Y:S05]  /*5060*/  @!P1 BRA `(.L_x_58) ;  /* 0x00000004003c9947 */ /* 0x000fea0003800000 */
[C---:B------:R-:W-:Y:S02]  /*5070*/  FSETP.NEU.FTZ.AND P4, PT, |R14|.reuse, +INF , PT ;  /* 0x7f8000000e00780b */ /* 0x040fe40003f9d200 */
[----:B------:R-:W-:Y:S02]  /*5080*/  FSETP.NEU.FTZ.AND P5, PT, |R15|, +INF , PT ;  /* 0x7f8000000f00780b */ /* 0x000fe40003fbd200 */
[----:B------:R-:W-:-:S11]  /*5090*/  FSETP.NEU.FTZ.AND P1, PT, |R14|, +INF , PT ;  /* 0x7f8000000e00780b */ /* 0x000fd60003f3d200 */
[----:B------:R-:W-:Y:S05]  /*50a0*/  @!P5 BRA !P4, `(.L_x_58) ;  /* 0x00000004002cd947 */ /* 0x000fea0006000000 */
[----:B------:R-:W-:-:S04]  /*50b0*/  LOP3.LUT P4, RZ, R14, 0x7fffffff, RZ, 0xc0, !PT ;  /* 0x7fffffff0eff7812 */ /* 0x000fc8000788c0ff */
[----:B------:R-:W-:-:S13]  /*50c0*/  PLOP3.LUT P4, PT, P5, P4, PT, 0x2f, 0xf2 ;  /* 0x0000000000f2781c */ /* 0x000fda0002f88577 */
[----:B------:R-:W-:Y:S05]  /*50d0*/  @P4 BRA `(.L_x_59) ;  /* 0x0000000400184947 */ /* 0x000fea0003800000 */
[----:B------:R-:W-:-:S04]  /*50e0*/  LOP3.LUT P4, RZ, R15, 0x7fffffff, RZ, 0xc0, !PT ;  /* 0x7fffffff0fff7812 */ /* 0x000fc8000788c0ff */
[----:B------:R-:W-:-:S13]  /*50f0*/  PLOP3.LUT P1, PT, P1, P4, PT, 0x2f, 0xf2 ;  /* 0x0000000000f2781c */ /* 0x000fda0000f28577 */
[----:B------:R-:W-:Y:S05]  /*5100*/  @P1 BRA `(.L_x_60) ;  /* 0x0000000400001947 */ /* 0x000fea0003800000 */
[----:B------:R-:W-:Y:S02]  /*5110*/  ISETP.GE.AND P1, PT, R23, RZ, PT ;  /* 0x000000ff1700720c */ /* 0x000fe40003f26270 */
[----:B------:R-:W-:-:S11]  /*5120*/  ISETP.GE.AND P4, PT, R24, RZ, PT ;  /* 0x000000ff1800720c */ /* 0x000fd60003f86270 */
[----:B------:R-:W-:Y:S01]  /*5130*/  @P1 MOV R18, RZ ;  /* 0x000000ff00121202 */ /* 0x000fe20000000f00 */
[----:B------:R-:W-:Y:S02]  /*5140*/  @!P1 IMAD.MOV.U32 R18, RZ, RZ, -0x40 ;  /* 0xffffffc0ff129424 */ /* 0x000fe400078e00ff */
[----:B------:R-:W-:Y:S01]  /*5150*/  @!P1 FFMA R14, R14, 1.84467440737095516160e+19, RZ ;  /* 0x5f8000000e0e9823 */ /* 0x000fe200000000ff */
[----:B------:R-:W-:Y:S01]  /*5160*/  @!P4 FFMA R15, R15, 1.84467440737095516160e+19, RZ ;  /* 0x5f8000000f0fc823 */ /* 0x000fe200000000ff */
[----:B------:R-:W-:-:S07]  /*5170*/  @!P4 VIADD R18, R18, 0x40 ;  /* 0x000000401212c836 */ /* 0x000fce0000000000 */
.L_x_56:
[----:B------:R-:W-:Y:S01]  /*5180*/  LEA R24, R20, 0xc0800000, 0x17 ;  /* 0xc080000014187811 */ /* 0x000fe200078eb8ff */
[----:B------:R-:W-:Y:S04]  /*5190*/  BSSY.RECONVERGENT B4, `(.L_x_61) ;  /* 0x0000036000047945 */ /* 0x000fe80003800200 */
[----:B------:R-:W-:Y:S02]  /*51a0*/  IMAD.IADD R24, R15, 0x1, -R24 ;  /* 0x000000010f187824 */ /* 0x000fe400078e0a18 */
[----:B------:R-:W-:Y:S02]  /*51b0*/  VIADD R15, R22, 0xffffff81 ;  /* 0xffffff81160f7836 */ /* 0x000fe40000000000 */
[----:B------:R-:W0:Y:S01]  /*51c0*/  MUFU.RCP R26, R24 ;  /* 0x00000018001a7308 */ /* 0x000e220000001000 */
[----:B------:R-:W-:Y:S01]  /*51d0*/  FADD.FTZ R25, -R24, -RZ ;  /* 0x800000ff18197221 */ /* 0x000fe20000010100 */
[C---:B------:R-:W-:Y:S01]  /*51e0*/  IMAD R14, R15.reuse, -0x800000, R14 ;  /* 0xff8000000f0e7824 */ /* 0x040fe200078e020e */
[----:B------:R-:W-:-:S05]  /*51f0*/  IADD3 R27, PT, PT, R15, 0x7f, -R20 ;  /* 0x0000007f0f1b7810 */ /* 0x000fca0007ffe814 */
[----:B------:R-:W-:Y:S02]  /*5200*/  IMAD.IADD R27, R27, 0x1, R18 ;  /* 0x000000011b1b7824 */ /* 0x000fe400078e0212 */
[----:B0-----:R-:W-:-:S04]  /*5210*/  FFMA R23, R26, R25, 1 ;  /* 0x3f8000001a177423 */ /* 0x001fc80000000019 */
[----:B------:R-:W-:-:S04]  /*5220*/  FFMA R23, R26, R23, R26 ;  /* 0x000000171a177223 */ /* 0x000fc8000000001a */
[----:B------:R-:W-:-:S04]  /*5230*/  FFMA R22, R14, R23, RZ ;  /* 0x000000170e167223 */ /* 0x000fc800000000ff */
[----:B------:R-:W-:-:S04]  /*5240*/  FFMA R26, R25, R22, R14 ;  /* 0x00000016191a7223 */ /* 0x000fc8000000000e */
[----:B------:R-:W-:-:S04]  /*5250*/  FFMA R22, R23, R26, R22 ;  /* 0x0000001a17167223 */ /* 0x000fc80000000016 */
[----:B------:R-:W-:-:S04]  /*5260*/  FFMA R25, R25, R22, R14 ;  /* 0x0000001619197223 */ /* 0x000fc8000000000e */
[----:B------:R-:W-:-:S05]  /*5270*/  FFMA R14, R23, R25, R22 ;  /* 0x00000019170e7223 */ /* 0x000fca0000000016 */
[----:B------:R-:W-:-:S04]  /*5280*/  SHF.R.U32.HI R15, RZ, 0x17, R14 ;  /* 0x00000017ff0f7819 */ /* 0x000fc8000001160e */
[----:B------:R-:W-:-:S05]  /*5290*/  LOP3.LUT R15, R15, 0xff, RZ, 0xc0, !PT ;  /* 0x000000ff0f0f7812 */ /* 0x000fca00078ec0ff */
[----:B------:R-:W-:-:S04]  /*52a0*/  IMAD.IADD R18, R15, 0x1, R27 ;  /* 0x000000010f127824 */ /* 0x000fc800078e021b */
[----:B------:R-:W-:-:S05]  /*52b0*/  VIADD R15, R18, 0xffffffff ;  /* 0xffffffff120f7836 */ /* 0x000fca0000000000 */
[----:B------:R-:W-:-:S13]  /*52c0*/  ISETP.GE.U32.AND P1, PT, R15, 0xfe, PT ;  /* 0x000000fe0f00780c */ /* 0x000fda0003f26070 */
[----:B------:R-:W-:Y:S05]  /*52d0*/  @!P1 BRA `(.L_x_62) ;  /* 0x0000000000809947 */ /* 0x000fea0003800000 */
[----:B------:R-:W-:-:S13]  /*52e0*/  ISETP.GT.AND P1, PT, R18, 0xfe, PT ;  /* 0x000000fe1200780c */ /* 0x000fda0003f24270 */
[----:B------:R-:W-:Y:S05]  /*52f0*/  @P1 BRA `(.L_x_63) ;  /* 0x00000000006c1947 */ /* 0x000fea0003800000 */
[----:B------:R-:W-:-:S13]  /*5300*/  ISETP.GE.AND P1, PT, R18, 0x1, PT ;  /* 0x000000011200780c */ /* 0x000fda0003f26270 */
[----:B------:R-:W-:Y:S05]  /*5310*/  @P1 BRA `(.L_x_64) ;  /* 0x0000000000741947 */ /* 0x000fea0003800000 */
[----:B------:R-:W-:Y:S02]  /*5320*/  ISETP.GE.AND P1, PT, R18, -0x18, PT ;  /* 0xffffffe81200780c */ /* 0x000fe40003f26270 */
[----:B------:R-:W-:-:S11]  /*5330*/  LOP3.LUT R14, R14, 0x80000000, RZ, 0xc0, !PT ;  /* 0x800000000e0e7812 */ /* 0x000fd600078ec0ff */
[----:B------:R-:W-:Y:S05]  /*5340*/  @!P1 BRA `(.L_x_64) ;  /* 0x0000000000689947 */ /* 0x000fea0003800000 */
[-CC-:B------:R-:W-:Y:S01]  /*5350*/  FFMA.RZ R15, R23, R25.reuse, R22.reuse ;  /* 0x00000019170f7223 */ /* 0x180fe2000000c016 */
[C---:B------:R-:W-:Y:S02]  /*5360*/  ISETP.NE.AND P5, PT, R18.reuse, RZ, PT ;  /* 0x000000ff1200720c */ /* 0x040fe40003fa5270 */
[C---:B------:R-:W-:Y:S02]  /*5370*/  ISETP.NE.AND P4, PT, R18.reuse, RZ, PT ;  /* 0x000000ff1200720c */ /* 0x040fe40003f85270 */
[----:B------:R-:W-:Y:S01]  /*5380*/  LOP3.LUT R20, R15, 0x7fffff, RZ, 0xc0, !PT ;  /* 0x007fffff0f147812 */ /* 0x000fe200078ec0ff */
[CCC-:B------:R-:W-:Y:S01]  /*5390*/  FFMA.RP R15, R23.reuse, R25.reuse, R22.reuse ;  /* 0x00000019170f7223 */ /* 0x1c0fe20000008016 */
[----:B------:R-:W-:Y:S01]  /*53a0*/  FFMA.RM R22, R23, R25, R22 ;  /* 0x0000001917167223 */ /* 0x000fe20000004016 */
[----:B------:R-:W-:Y:S01]  /*53b0*/  IADD3 R23, PT, PT, R18, 0x20, RZ ;  /* 0x0000002012177810 */ /* 0x000fe20007ffe0ff */
[----:B------:R-:W-:Y:S01]  /*53c0*/  IMAD.MOV R18, RZ, RZ, -R18 ;  /* 0x000000ffff127224 */ /* 0x000fe200078e0a12 */
[----:B------:R-:W-:-:S02]  /*53d0*/  LOP3.LUT R20, R20, 0x800000, RZ, 0xfc, !PT ;  /* 0x0080000014147812 */ /* 0x000fc400078efcff */
[----:B------:R-:W-:Y:S02]  /*53e0*/  FSETP.NEU.FTZ.AND P1, PT, R15, R22, PT ;  /* 0x000000160f00720b */ /* 0x000fe40003f3d000 */
[----:B------:R-:W-:Y:S02]  /*53f0*/  SHF.L.U32 R23, R20, R23, RZ ;  /* 0x0000001714177219 */ /* 0x000fe400000006ff */
[----:B------:R-:W-:Y:S02]  /*5400*/  SEL R15, R18, RZ, P5 ;  /* 0x000000ff120f7207 */ /* 0x000fe40002800000 */
[----:B------:R-:W-:Y:S02]  /*5410*/  ISETP.NE.AND P4, PT, R23, RZ, P4 ;  /* 0x000000ff1700720c */ /* 0x000fe40002785270 */
[----:B------:R-:W-:Y:S02]  /*5420*/  SHF.R.U32.HI R15, RZ, R15, R20 ;  /* 0x0000000fff0f7219 */ /* 0x000fe40000011614 */
[----:B------:R-:W-:-:S02]  /*5430*/  PLOP3.LUT P1, PT, P1, P4, PT, 0xf8, 0x8f ;  /* 0x00000000008f781c */ /* 0x000fc40000f29f70 */
[----:B------:R-:W-:Y:S02]  /*5440*/  SHF.R.U32.HI R23, RZ, 0x1, R15 ;  /* 0x00000001ff177819 */ /* 0x000fe4000001160f */
[----:B------:R-:W-:-:S04]  /*5450*/  SEL R18, RZ, 0x1, !P1 ;  /* 0x00000001ff127807 */ /* 0x000fc80004800000 */
[----:B------:R-:W-:-:S04]  /*5460*/  LOP3.LUT R18, R18, 0x1, R23, 0xf8, !PT ;  /* 0x0000000112127812 */ /* 0x000fc800078ef817 */
[----:B------:R-:W-:-:S05]  /*5470*/  LOP3.LUT R18, R18, R15, RZ, 0xc0, !PT ;  /* 0x0000000f12127212 */ /* 0x000fca00078ec0ff */
[----:B------:R-:W-:-:S05]  /*5480*/  IMAD.IADD R23, R23, 0x1, R18 ;  /* 0x0000000117177824 */ /* 0x000fca00078e0212 */
[----:B------:R-:W-:Y:S01]  /*5490*/  LOP3.LUT R14, R23, R14, RZ, 0xfc, !PT ;  /* 0x0000000e170e7212 */ /* 0x000fe200078efcff */
[----:B------:R-:W-:Y:S06]  /*54a0*/  BRA `(.L_x_64) ;  /* 0x0000000000107947 */ /* 0x000fec0003800000 */
.L_x_63:
[----:B------:R-:W-:-:S04]  /*54b0*/  LOP3.LUT R14, R14, 0x80000000, RZ, 0xc0, !PT ;  /* 0x800000000e0e7812 */ /* 0x000fc800078ec0ff */
[----:B------:R-:W-:Y:S01]  /*54c0*/  LOP3.LUT R14, R14, 0x7f800000, RZ, 0xfc, !PT ;  /* 0x7f8000000e0e7812 */ /* 0x000fe200078efcff */
[----:B------:R-:W-:Y:S06]  /*54d0*/  BRA `(.L_x_64) ;  /* 0x0000000000047947 */ /* 0x000fec0003800000 */
.L_x_62:
[----:B------:R-:W-:-:S07]  /*54e0*/  IMAD R14, R27, 0x800000, R14 ;  /* 0x008000001b0e7824 */ /* 0x000fce00078e020e */
.L_x_64:
[----:B------:R-:W-:Y:S05]  /*54f0*/  BSYNC.RECONVERGENT B4 ;  /* 0x0000000000047941 */ /* 0x000fea0003800200 */
.L_x_61:
[----:B------:R-:W-:Y:S05]  /*5500*/  BRA `(.L_x_65) ;  /* 0x0000000000207947 */ /* 0x000fea0003800000 */
.L_x_60:
[----:B------:R-:W-:-:S04]  /*5510*/  LOP3.LUT R14, R15, 0x80000000, R14, 0x48, !PT ;  /* 0x800000000f0e7812 */ /* 0x000fc800078e480e */
[----:B------:R-:W-:Y:S01]  /*5520*/  LOP3.LUT R14, R14, 0x7f800000, RZ, 0xfc, !PT ;  /* 0x7f8000000e0e7812 */ /* 0x000fe200078efcff */
[----:B------:R-:W-:Y:S06]  /*5530*/  BRA `(.L_x_65) ;  /* 0x0000000000147947 */ /* 0x000fec0003800000 */
.L_x_59:
[----:B------:R-:W-:Y:S01]  /*5540*/  LOP3.LUT R14, R15, 0x80000000, R14, 0x48, !PT ;  /* 0x800000000f0e7812 */ /* 0x000fe200078e480e */
[----:B------:R-:W-:Y:S06]  /*5550*/  BRA `(.L_x_65) ;  /* 0x00000000000c7947 */ /* 0x000fec0003800000 */
.L_x_58:
[----:B------:R-:W0:Y:S01]  /*5560*/  MUFU.RSQ R14, -QNAN ;  /* 0xffc00000000e7908 */ /* 0x000e220000001400 */
[----:B------:R-:W-:Y:S05]  /*5570*/  BRA `(.L_x_65) ;  /* 0x0000000000047947 */ /* 0x000fea0003800000 */
.L_x_57:
[----:B------:R-:W-:-:S07]  /*5580*/  FADD.FTZ R14, R14, R15 ;  /* 0x0000000f0e0e7221 */ /* 0x000fce0000010000 */
.L_x_65:
[----:B------:R-:W-:Y:S05]  /*5590*/  BSYNC.RECONVERGENT B3 ;  /* 0x0000000000037941 */ /* 0x000fea0003800200 */
.L_x_55:
[----:B0-----:R-:W-:Y:S02]  /*55a0*/  IMAD.MOV.U32 R18, RZ, RZ, R14 ;  /* 0x000000ffff127224 */ /* 0x001fe400078e000e */
[----:B------:R-:W-:Y:S02]  /*55b0*/  IMAD.MOV.U32 R14, RZ, RZ, R21 ;  /* 0x000000ffff0e7224 */ /* 0x000fe400078e0015 */
[----:B------:R-:W-:-:S04]  /*55c0*/  IMAD.MOV.U32 R15, RZ, RZ, 0x0 ;  /* 0x00000000ff0f7424 */ /* 0x000fc800078e00ff */
[----:B------:R-:W-:Y:S05]  /*55d0*/  RET.REL.NODEC R14 `(_Z26_iterativeGpuVerticalShiftPfS_S_S_PKfS1_S1_iiiii) ;  /* 0xffffffa80e887950 */ /* 0x000fea0003c3ffff */
.L_x_66:
        /* <DEDUP_REMOVED lines=10> */
.L_x_251:


//--------------------- .text._Z39_iterativeGpuVerticalandHorizontalShiftPfS_S_S_PKfS1_S1_iiiii --------------------------
	.section	.text._Z39_iterativeGpuVerticalandHorizontalShiftPfS_S_S_PKfS1_S1_iiiii,"ax",@progbits
	.align	128
        .global         _Z39_iterativeGpuVerticalandHorizontalShiftPfS_S_S_PKfS1_S1_iiiii
        .type           _Z39_iterativeGpuVerticalandHorizontalShiftPfS_S_S_PKfS1_S1_iiiii,@function
        .size           _Z39_iterativeGpuVerticalandHorizontalShiftPfS_S_S_PKfS1_S1_iiiii,(.L_x_252 - _Z39_iterativeGpuVerticalandHorizontalShiftPfS_S_S_PKfS1_S1_iiiii)
        .other          _Z39_iterativeGpuVerticalandHorizontalShiftPfS_S_S_PKfS1_S1_iiiii,@"STO_CUDA_ENTRY STV_DEFAULT"
_Z39_iterativeGpuVerticalandHorizontalShiftPfS_S_S_PKfS1_S1_iiiii:
.text._Z39_iterativeGpuVerticalandHorizontalShiftPfS_S_S_PKfS1_S1_iiiii:
[----:B------:R-:W-:Y:S08]  /*0000*/  LDC R1, c[0x0][0x37c] ;  /* 0x0000df00ff017b82 */ /* 0x000ff00000000800 */
[----:B------:R-:W0:Y:S01]  /*0010*/  LDC.64 R8, c[0x0][0x3b0] ;  /* 0x0000ec00ff087b82 */ /* 0x000e220000000a00 */
[----:B------:R-:W0:Y:S01]  /*0020*/  LDCU.64 UR16, c[0x0][0x358] ;  /* 0x00006b00ff1077ac */ /* 0x000e220008000a00 */
[----:B------:R-:W1:Y:S01]  /*0030*/  S2R R7, SR_TID.X ;  /* 0x0000000000077919 */ /* 0x000e620000002100 */
[----:B------:R-:W2:Y:S01]  /*0040*/  LDCU UR24, c[0x0][0x370] ;  /* 0x00006e00ff1877ac */ /* 0x000ea20008000800 */
[----:B------:R-:W1:Y:S04]  /*0050*/  S2R R0, SR_TID.Y ;  /* 0x0000000000007919 */ /* 0x000e680000002200 */
[----:B------:R-:W-:Y:S01]  /*0060*/  S2UR UR23, SR_CTAID.Y ;  /* 0x00000000001779c3 */ /* 0x000fe20000002600 */
[----:B------:R-:W3:Y:S01]  /*0070*/  LDCU UR5, c[0x0][0x3c4] ;  /* 0x00007880ff0577ac */ /* 0x000ee20008000800 */
[----:B------:R-:W4:Y:S06]  /*0080*/  LDCU UR4, c[0x0][0x3b8] ;  /* 0x00007700ff0477ac */ /* 0x000f2c0008000800 */
[----:B------:R-:W2:Y:S01]  /*0090*/  S2UR UR22, SR_CTAID.X ;  /* 0x00000000001679c3 */ /* 0x000ea20000002500 */
[----:B------:R-:W0:Y:S01]  /*00a0*/  LDCU.64 UR14, c[0x0][0x398] ;  /* 0x00007300ff0e77ac */ /* 0x000e220008000a00 */
[----:B------:R-:W0:Y:S02]  /*00b0*/  LDCU.64 UR30, c[0x0][0x398] ;  /* 0x00007300ff1e77ac */ /* 0x000e240008000a00 */
[----:B0-----:R-:W4:Y:S01]  /*00c0*/  LDG.E R3, desc[UR16][R8.64+0x8] ;  /* 0x0000081008037981 */ /* 0x001f22000c1e1900 */
[----:B------:R-:W0:Y:S03]  /*00d0*/  LDCU.64 UR26, c[0x0][0x390] ;  /* 0x00007200ff1a77ac */ /* 0x000e260008000a00 */
[----:B------:R0:W5:Y:S01]  /*00e0*/  LDG.E R2, desc[UR16][R8.64] ;  /* 0x0000001008027981 */ /* 0x000162000c1e1900 */
[----:B------:R-:W0:Y:S03]  /*00f0*/  LDCU.64 UR28, c[0x0][0x390] ;  /* 0x00007200ff1c77ac */ /* 0x000e260008000a00 */
[----:B------:R0:W5:Y:S04]  /*0100*/  LDG.E R4, desc[UR16][R8.64+0x4] ;  /* 0x0000041008047981 */ /* 0x000168000c1e1900 */
[----:B------:R0:W5:Y:S04]  /*0110*/  LDG.E R5, desc[UR16][R8.64+0xc] ;  /* 0x00000c1008057981 */ /* 0x000168000c1e1900 */
[----:B------:R0:W5:Y:S01]  /*0120*/  LDG.E R6, desc[UR16][R8.64+0x10] ;  /* 0x0000101008067981 */ /* 0x000162000c1e1900 */
[----:B------:R-:W1:Y:S01]  /*0130*/  LDCU UR7, c[0x0][0x374] ;  /* 0x00006e80ff0777ac */ /* 0x000e620008000800 */
[----:B------:R-:W-:Y:S01]  /*0140*/  BSSY.RECONVERGENT B0, `(.L_x_67) ;  /* 0x000014d000007945 */ /* 0x000fe20003800200 */
[----:B------:R-:W0:Y:S01]  /*0150*/  LDCU UR25, c[0x0][0x360] ;  /* 0x00006c00ff1977ac */ /* 0x000e220008000800 */
[----:B---3--:R-:W-:-:S02]  /*0160*/  UIMAD UR19, UR5, UR5, URZ ;  /* 0x00000005051372a4 */ /* 0x008fc4000f8e02ff */
[----:B--2---:R-:W-:Y:S02]  /*0170*/  UIMAD UR6, UR23, UR24, UR22 ;  /* 0x00000018170672a4 */ /* 0x004fe4000f8e0216 */
[----:B------:R-:W-:Y:S01]  /*0180*/  USHF.R.U32.HI UR20, URZ, 0x1, UR19 ;  /* 0x00000001ff147899 */ /* 0x000fe20008011613 */
[----:B------:R-:W2:Y:S01]  /*0190*/  LDCU UR8, c[0x0][0x364] ;  /* 0x00006c80ff0877ac */ /* 0x000ea20008000800 */
[----:B-1----:R-:W-:Y:S02]  /*01a0*/  UIADD3 UR7, UPT, UPT, UR7, -0x1, URZ ;  /* 0xffffffff07077890 */ /* 0x002fe4000fffe0ff */
[----:B------:R-:W-:Y:S02]  /*01b0*/  UIMAD UR6, UR20, UR6, URZ ;  /* 0x00000006140672a4 */ /* 0x000fe4000f8e02ff */
[----:B------:R-:W-:Y:S01]  /*01c0*/  UISETP.NE.AND UP0, UPT, UR23, UR7, UPT ;  /* 0x000000071700728c */ /* 0x000fe2000bf05270 */
[----:B0-----:R-:W-:Y:S01]  /*01d0*/  IMAD R7, R0, UR25, R7 ;  /* 0x0000001900077c24 */ /* 0x001fe2000f8e0207 */
[----:B------:R-:W-:-:S02]  /*01e0*/  USHF.R.S32.HI UR11, URZ, 0x1f, UR6 ;  /* 0x0000001fff0b7899 */ /* 0x000fc40008011406 */
[----:B----4-:R-:W-:Y:S02]  /*01f0*/  UIMAD UR4, UR23, UR4, UR22 ;  /* 0x00000004170472a4 */ /* 0x010fe4000f8e0216 */
[----:B------:R-:W-:Y:S01]  /*0200*/  ISETP.GE.U32.AND P2, PT, R7, UR19, PT ;  /* 0x0000001307007c0c */ /* 0x000fe2000bf46070 */
[----:B------:R-:W-:Y:S02]  /*0210*/  ULEA.HI UR9, UR5, UR5, URZ, 0x1 ;  /* 0x0000000505097291 */ /* 0x000fe4000f8f08ff */
[----:B------:R-:W-:Y:S02]  /*0220*/  UIMAD UR5, UR4, UR5, URZ ;  /* 0x00000005040572a4 */ /* 0x000fe4000f8e02ff */
[----:B------:R-:W-:Y:S02]  /*0230*/  @UP0 UIMAD UR10, UR20, UR24, URZ ;  /* 0x00000018140a02a4 */ /* 0x000fe4000f8e02ff */
[----:B------:R-:W-:Y:S02]  /*0240*/  USHF.R.S32.HI UR13, URZ, 0x1, UR9 ;  /* 0x00000001ff0d7899 */ /* 0x000fe40008011409 */
[----:B------:R-:W-:-:S02]  /*0250*/  @UP0 UIADD3 UR10, UP1, UPT, UR10, UR6, URZ ;  /* 0x000000060a0a0290 */ /* 0x000fc4000ff3e0ff */
[----:B--2---:R-:W-:Y:S02]  /*0260*/  UIMAD UR8, UR25, UR8, URZ ;  /* 0x00000008190872a4 */ /* 0x004fe4000f8e02ff */
[----:B------:R-:W-:Y:S02]  /*0270*/  @UP0 UIADD3.X UR12, UPT, UPT, URZ, UR11, URZ, UP1, !UPT ;  /* 0x0000000bff0c0290 */ /* 0x000fe40008ffe4ff */
[----:B------:R-:W-:-:S05]  /*0280*/  @!UP0 UIMAD UR10, UR20, UR22, URZ ;  /* 0x00000016140a82a4 */ /* 0x000fca000f8e02ff */
[----:B------:R-:W-:Y:S01]  /*0290*/  @!UP0 UMOV UR12, URZ ;  /* 0x000000ff000c8c82 */ /* 0x000fe20008000000 */
[----:B------:R-:W-:Y:S01]  /*02a0*/  R2UR UR18, R3 ;  /* 0x00000000031272ca */ /* 0x000fe200000e0000 */
[----:B------:R-:W-:-:S14]  /*02b0*/  @P2 BRA `(.L_x_68) ;  /* 0x0000001000d42947 */ /* 0x000fdc0003800000 */
[----:B------:R-:W0:Y:S01]  /*02c0*/  I2F.U32.RP R11, UR8 ;  /* 0x00000008000b7d06 */ /* 0x000e220008209000 */
[----:B------:R-:W-:Y:S01]  /*02d0*/  VIADD R0, R7, UR8 ;  /* 0x0000000807007c36 */ /* 0x000fe20008000000 */
[----:B------:R-:W-:Y:S01]  /*02e0*/  ISETP.NE.U32.AND P3, PT, RZ, UR8, PT ;  /* 0x00000008ff007c0c */ /* 0x000fe2000bf65070 */
[----:B------:R-:W-:Y:S01]  /*02f0*/  IMAD R13, RZ, RZ, -UR8 ;  /* 0x80000008ff0d7e24 */ /* 0x000fe2000f8e02ff */
[----:B------:R-:W-:Y:S02]  /*0300*/  BSSY.RECONVERGENT B1, `(.L_x_69) ;  /* 0x0000059000017945 */ /* 0x000fe40003800200 */
        /* <DEDUP_REMOVED lines=12> */
[----:B------:R-:W-:-:S05]  /*03d0*/  IMAD R3, R0, UR8, R3 ;  /* 0x0000000800037c24 */ /* 0x000fca000f8e0203 */
[----:B------:R-:W-:-:S13]  /*03e0*/  ISETP.GE.U32.AND P0, PT, R3, UR8, PT ;  /* 0x0000000803007c0c */ /* 0x000fda000bf06070 */
[----:B------:R-:W-:Y:S02]  /*03f0*/  @P0 VIADD R3, R3, -UR8 ;  /* 0x8000000803030c36 */ /* 0x000fe40008000000 */
[----:B------:R-:W-:-:S03]  /*0400*/  @P0 VIADD R9, R9, 0x1 ;  /* 0x0000000109090836 */ /* 0x000fc60000000000 */
[----:B------:R-:W-:-:S13]  /*0410*/  ISETP.GE.U32.AND P1, PT, R3, UR8, PT ;  /* 0x0000000803007c0c */ /* 0x000fda000bf26070 */
[----:B------:R-:W-:Y:S02]  /*0420*/  @P1 IADD3 R9, PT, PT, R9, 0x1, RZ ;  /* 0x0000000109091810 */ /* 0x000fe40007ffe0ff */
[----:B------:R-:W-:-:S05]  /*0430*/  @!P3 LOP3.LUT R9, RZ, UR8, RZ, 0x33, !PT ;  /* 0x00000008ff09bc12 */ /* 0x000fca000f8e33ff */
[----:B------:R-:W-:Y:S02]  /*0440*/  IMAD.IADD R0, R10, 0x1, R9 ;  /* 0x000000010a007824 */ /* 0x000fe400078e0209 */
[----:B------:R-:W-:-:S03]  /*0450*/  IMAD.MOV.U32 R9, RZ, RZ, R7 ;  /* 0x000000ffff097224 */ /* 0x000fc600078e0007 */
[----:B------:R-:W-:-:S04]  /*0460*/  LOP3.LUT R3, R0, 0x3, RZ, 0xc0, !PT ;  /* 0x0000000300037812 */ /* 0x000fc800078ec0ff */
[----:B------:R-:W-:-:S13]  /*0470*/  ISETP.NE.AND P0, PT, R3, 0x3, PT ;  /* 0x000000030300780c */ /* 0x000fda0003f05270 */
[----:B------:R-:W-:Y:S05]  /*0480*/  @!P0 BRA `(.L_x_70) ;  /* 0x0000000400008947 */ /* 0x000fea0003800000 */
[----:B------:R-:W0:Y:S01]  /*0490*/  S2UR UR9, SR_CgaCtaId ;  /* 0x00000000000979c3 */ /* 0x000e220000008800 */
[----:B------:R-:W-:Y:S01]  /*04a0*/  VIADD R3, R0, 0x1 ;  /* 0x0000000100037836 */ /* 0x000fe20000000000 */
[----:B------:R-:W-:Y:S01]  /*04b0*/  UMOV UR4, 0x400 ;  /* 0x0000040000047882 */ /* 0x000fe20000000000 */
[----:B------:R-:W-:-:S03]  /*04c0*/  IMAD.MOV.U32 R9, RZ, RZ, R7 ;  /* 0x000000ffff097224 */ /* 0x000fc600078e0007 */
[----:B------:R-:W-:Y:S01]  /*04d0*/  LOP3.LUT R11, R3, 0x3, RZ, 0xc0, !PT ;  /* 0x00000003030b7812 */ /* 0x000fe200078ec0ff */
[----:B------:R-:W-:Y:S01]  /*04e0*/  VIADD R3, R7, -UR20 ;  /* 0x8000001407037c36 */ /* 0x000fe20008000000 */
[----:B------:R-:W1:Y:S03]  /*04f0*/  LDC R8, c[0x0][0x3c4] ;  /* 0x0000f100ff087b82 */ /* 0x000e660000000800 */
[----:B------:R-:W-:Y:S01]  /*0500*/  IMAD.MOV R11, RZ, RZ, -R11 ;  /* 0x000000ffff0b7224 */ /* 0x000fe200078e0a0b */
[----:B0-----:R-:W-:-:S06]  /*0510*/  ULEA UR4, UR9, UR4, 0x18 ;  /* 0x0000000409047291 */ /* 0x001fcc000f8ec0ff */
[----:B------:R-:W-:-:S07]  /*0520*/  LEA R10, R7, UR4, 0x2 ;  /* 0x00000004070a7c11 */ /* 0x000fce000f8e10ff */
.L_x_74:
[----:B------:R-:W-:Y:S01]  /*0530*/  ISETP.GE.U32.AND P0, PT, R9, UR20, PT ;  /* 0x0000001409007c0c */ /* 0x000fe2000bf06070 */
[----:B------:R-:W-:-:S12]  /*0540*/  BSSY.RECONVERGENT B2, `(.L_x_71) ;  /* 0x0000029000027945 */ /* 0x000fd80003800200 */
[----:B------:R-:W-:Y:S05]  /*0550*/  @!P0 BRA `(.L_x_72) ;  /* 0x0000000000188947 */ /* 0x000fea0003800000 */
[----:B------:R-:W-:-:S05]  /*0560*/  IADD3 R13, P0, PT, R3, UR10, RZ ;  /* 0x0000000a030d7c10 */ /* 0x000fca000ff1e0ff */
[----:B------:R-:W-:Y:S01]  /*0570*/  IMAD.X R14, RZ, RZ, UR12, P0 ;  /* 0x0000000cff0e7e24 */ /* 0x000fe200080e06ff */
[----:B------:R-:W-:-:S04]  /*0580*/  LEA R12, P0, R13, UR14, 0x2 ;  /* 0x0000000e0d0c7c11 */ /* 0x000fc8000f8010ff */
[----:B------:R-:W-:-:S06]  /*0590*/  LEA.HI.X R13, R13, UR15, R14, 0x2, P0 ;  /* 0x0000000f0d0d7c11 */ /* 0x000fcc00080f140e */
[----:B------:R0:W5:Y:S01]  /*05a0*/  LDG.E R13, desc[UR16][R12.64] ;  /* 0x000000100c0d7981 */ /* 0x000162000c1e1900 */
[----:B------:R-:W-:Y:S05]  /*05b0*/  BRA `(.L_x_73) ;  /* 0x0000000000847947 */ /* 0x000fea0003800000 */
.L_x_72:
[----:B-1----:R-:W-:-:S04]  /*05c0*/  IABS R15, R8 ;  /* 0x00000008000f7213 */ /* 0x002fc80000000000 */
[----:B------:R-:W0:Y:S08]  /*05d0*/  I2F.RP R14, R15 ;  /* 0x0000000f000e7306 */ /* 0x000e300000209400 */
[----:B0-----:R-:W0:Y:S02]  /*05e0*/  MUFU.RCP R14, R14 ;  /* 0x0000000e000e7308 */ /* 0x001e240000001000 */
[----:B0-----:R-:W-:-:S06]  /*05f0*/  IADD3 R12, PT, PT, R14, 0xffffffe, RZ ;  /* 0x0ffffffe0e0c7810 */ /* 0x001fcc0007ffe0ff */
[----:B------:R0:W1:Y:S02]  /*0600*/  F2I.FTZ.U32.TRUNC.NTZ R13, R12 ;  /* 0x0000000c000d7305 */ /* 0x000064000021f000 */
[----:B0-----:R-:W-:Y:S02]  /*0610*/  IMAD.MOV.U32 R12, RZ, RZ, RZ ;  /* 0x000000ffff0c7224 */ /* 0x001fe400078e00ff */
[----:B-1----:R-:W-:-:S04]  /*0620*/  IMAD.MOV R16, RZ, RZ, -R13 ;  /* 0x000000ffff107224 */ /* 0x002fc800078e0a0d */
[----:B------:R-:W-:Y:S01]  /*0630*/  IMAD R17, R16, R15, RZ ;  /* 0x0000000f10117224 */ /* 0x000fe200078e02ff */
[----:B------:R-:W-:-:S03]  /*0640*/  IABS R16, R9 ;  /* 0x0000000900107213 */ /* 0x000fc60000000000 */
[----:B------:R-:W-:Y:S01]  /*0650*/  IMAD.HI.U32 R13, R13, R17, R12 ;  /* 0x000000110d0d7227 */ /* 0x000fe200078e000c */
[----:B------:R-:W-:-:S04]  /*0660*/  LOP3.LUT R12, R9, R8, RZ, 0x3c, !PT ;  /* 0x00000008090c7212 */ /* 0x000fc800078e3cff */
[----:B------:R-:W-:Y:S01]  /*0670*/  ISETP.GE.AND P3, PT, R12, RZ, PT ;  /* 0x000000ff0c00720c */ /* 0x000fe20003f66270 */
[----:B------:R-:W-:-:S04]  /*0680*/  IMAD.HI.U32 R13, R13, R16, RZ ;  /* 0x000000100d0d7227 */ /* 0x000fc800078e00ff */
[----:B------:R-:W-:-:S04]  /*0690*/  IMAD.MOV R14, RZ, RZ, -R13 ;  /* 0x000000ffff0e7224 */ /* 0x000fc800078e0a0d */
[----:B------:R-:W-:-:S05]  /*06a0*/  IMAD R14, R15, R14, R16 ;  /* 0x0000000e0f0e7224 */ /* 0x000fca00078e0210 */
[----:B------:R-:W-:-:S13]  /*06b0*/  ISETP.GT.U32.AND P1, PT, R15, R14, PT ;  /* 0x0000000e0f00720c */ /* 0x000fda0003f24070 */
[----:B------:R-:W-:Y:S02]  /*06c0*/  @!P1 IMAD.IADD R14, R14, 0x1, -R15 ;  /* 0x000000010e0e9824 */ /* 0x000fe400078e0a0f */
[----:B------:R-:W-:Y:S01]  /*06d0*/  @!P1 VIADD R13, R13, 0x1 ;  /* 0x000000010d0d9836 */ /* 0x000fe20000000000 */
[----:B------:R-:W-:Y:S02]  /*06e0*/  ISETP.NE.AND P1, PT, R8, RZ, PT ;  /* 0x000000ff0800720c */ /* 0x000fe40003f25270 */
[----:B------:R-:W-:-:S13]  /*06f0*/  ISETP.GE.U32.AND P0, PT, R14, R15, PT ;  /* 0x0000000f0e00720c */ /* 0x000fda0003f06070 */
[----:B------:R-:W-:-:S04]  /*0700*/  @P0 VIADD R13, R13, 0x1 ;  /* 0x000000010d0d0836 */ /* 0x000fc80000000000 */
[----:B------:R-:W-:Y:S01]  /*0710*/  @!P3 IMAD.MOV R13, RZ, RZ, -R13 ;  /* 0x000000ffff0db224 */ /* 0x000fe200078e0a0d */
[----:B------:R-:W-:-:S04]  /*0720*/  @!P1 LOP3.LUT R13, RZ, R8, RZ, 0x33, !PT ;  /* 0x00000008ff0d9212 */ /* 0x000fc800078e33ff */
[----:B------:R-:W-:Y:S02]  /*0730*/  LOP3.LUT R12, RZ, R13, RZ, 0x33, !PT ;  /* 0x0000000dff0c7212 */ /* 0x000fe400078e33ff */
[----:B------:R-:W-:-:S03]  /*0740*/  IADD3 R14, PT, PT, -R13, RZ, RZ ;  /* 0x000000ff0d0e7210 */ /* 0x000fc60007ffe1ff */
[----:B------:R-:W-:Y:S02]  /*0750*/  VIADD R13, R12, UR13 ;  /* 0x0000000d0c0d7c36 */ /* 0x000fe40008000000 */
[----:B------:R-:W-:-:S04]  /*0760*/  IMAD R12, R8, R14, R9 ;  /* 0x0000000e080c7224 */ /* 0x000fc800078e0209 */
[----:B------:R-:W-:-:S05]  /*0770*/  IMAD R12, R13, R8, R12 ;  /* 0x000000080d0c7224 */ /* 0x000fca00078e020c */
[----:B------:R-:W-:-:S04]  /*0780*/  IADD3 R13, P0, PT, R12, UR6, RZ ;  /* 0x000000060c0d7c10 */ /* 0x000fc8000ff1e0ff */
[----:B------:R-:W-:Y:S02]  /*0790*/  LEA.HI.X.SX32 R14, R12, UR11, 0x1, P0 ;  /* 0x0000000b0c0e7c11 */ /* 0x000fe400080f0eff */
[----:B------:R-:W-:-:S04]  /*07a0*/  LEA R12, P0, R13, UR26, 0x2 ;  /* 0x0000001a0d0c7c11 */ /* 0x000fc8000f8010ff */
[----:B------:R-:W-:-:S06]  /*07b0*/  LEA.HI.X R13, R13, UR27, R14, 0x2, P0 ;  /* 0x0000001b0d0d7c11 */ /* 0x000fcc00080f140e */
[----:B------:R2:W5:Y:S03]  /*07c0*/  LDG.E R13, desc[UR16][R12.64] ;  /* 0x000000100c0d7981 */ /* 0x000566000c1e1900 */
.L_x_73:
[----:B------:R-:W-:Y:S05]  /*07d0*/  BSYNC.RECONVERGENT B2 ;  /* 0x0000000000027941 */ /* 0x000fea0003800200 */
.L_x_71:
[----:B------:R-:W-:Y:S01]  /*07e0*/  IMAD.U32 R15, RZ, RZ, UR19 ;  /* 0x00000013ff0f7e24 */ /* 0x000fe2000f8e00ff */
[----:B-----5:R3:W-:Y:S01]  /*07f0*/  STS [R10], R13 ;  /* 0x0000000d0a007388 */ /* 0x0207e20000000800 */
[----:B------:R-:W-:Y:S01]  /*0800*/  VIADD R11, R11, 0x1 ;  /* 0x000000010b0b7836 */ /* 0x000fe20000000000 */
[----:B------:R-:W-:Y:S01]  /*0810*/  IADD3 R3, PT, PT, R3, UR8, RZ ;  /* 0x0000000803037c10 */ /* 0x000fe2000fffe0ff */
[--C-:B0-2---:R-:W-:Y:S02]  /*0820*/  IMAD R12, R15, 0x4, R10.reuse ;  /* 0x000000040f0c7824 */ /* 0x105fe400078e020a */
[----:B------:R-:W-:Y:S01]  /*0830*/  IMAD.U32 R15, RZ, RZ, UR8 ;  /* 0x00000008ff0f7e24 */ /* 0x000fe2000f8e00ff */
[----:B------:R-:W-:Y:S01]  /*0840*/  ISETP.NE.AND P0, PT, R11, RZ, PT ;  /* 0x000000ff0b00720c */ /* 0x000fe20003f05270 */
[----:B------:R-:W-:Y:S01]  /*0850*/  VIADD R9, R9, UR8 ;  /* 0x0000000809097c36 */ /* 0x000fe20008000000 */
[----:B------:R0:W-:Y:S01]  /*0860*/  STS [R12], R13 ;  /* 0x0000000d0c007388 */ /* 0x0001e20000000800 */
[----:B---3--:R-:W-:-:S10]  /*0870*/  IMAD R10, R15, 0x4, R10 ;  /* 0x000000040f0a7824 */ /* 0x008fd400078e020a */
[----:B0-----:R-:W-:Y:S05]  /*0880*/  @P0 BRA `(.L_x_74) ;  /* 0xfffffffc00280947 */ /* 0x001fea000383ffff */
.L_x_70:
[----:B------:R-:W-:Y:S05]  /*0890*/  BSYNC.RECONVERGENT B1 ;  /* 0x0000000000017941 */ /* 0x000fea0003800200 */
.L_x_69:
[----:B------:R-:W-:-:S13]  /*08a0*/  ISETP.GE.U32.AND P0, PT, R0, 0x3, PT ;  /* 0x000000030000780c */ /* 0x000fda0003f06070 */
[----:B------:R-:W-:Y:S05]  /*08b0*/  @!P0 BRA `(.L_x_68) ;  /* 0x0000000c00548947 */ /* 0x000fea0003800000 */
[----:B-1----:R-:W0:Y:S01]  /*08c0*/  S2R R8, SR_CgaCtaId ;  /* 0x0000000000087919 */ /* 0x002e220000008800 */
[----:B------:R-:W1:Y:S01]  /*08d0*/  LDC R0, c[0x0][0x3c4] ;  /* 0x0000f100ff007b82 */ /* 0x000e620000000800 */
[----:B------:R-:W-:-:S04]  /*08e0*/  MOV R3, 0x400 ;  /* 0x0000040000037802 */ /* 0x000fc80000000f00 */
[----:B0-----:R-:W-:-:S07]  /*08f0*/  LEA R3, R8, R3, 0x18 ;  /* 0x0000000308037211 */ /* 0x001fce00078ec0ff */
.L_x_87:
[----:B------:R-:W-:Y:S01]  /*0900*/  ISETP.GE.U32.AND P0, PT, R9, UR20, PT ;  /* 0x0000001409007c0c */ /* 0x000fe2000bf06070 */
[----:B------:R-:W-:-:S12]  /*0910*/  BSSY.RECONVERGENT B1, `(.L_x_75) ;  /* 0x000002b000017945 */ /* 0x000fd80003800200 */
[----:B0-----:R-:W-:Y:S05]  /*0920*/  @P0 BRA `(.L_x_76) ;  /* 0x00000000008c0947 */ /* 0x001fea0003800000 */
[----:B-1----:R-:W-:Y:S01]  /*0930*/  IABS R13, R0 ;  /* 0x00000000000d7213 */ /* 0x002fe20000000000 */
[----:B------:R-:W-:-:S03]  /*0940*/  IMAD.MOV.U32 R10, RZ, RZ, RZ ;  /* 0x000000ffff0a7224 */ /* 0x000fc600078e00ff */
[----:B------:R-:W0:Y:S08]  /*0950*/  I2F.RP R12, R13 ;  /* 0x0000000d000c7306 */ /* 0x000e300000209400 */
[----:B0-----:R-:W0:Y:S02]  /*0960*/  MUFU.RCP R12, R12 ;  /* 0x0000000c000c7308 */ /* 0x001e240000001000 */
[----:B0-----:R-:W-:-:S06]  /*0970*/  VIADD R14, R12, 0xffffffe ;  /* 0x0ffffffe0c0e7836 */ /* 0x001fcc0000000000 */
[----:B------:R-:W0:Y:S02]  /*0980*/  F2I.FTZ.U32.TRUNC.NTZ R11, R14 ;  /* 0x0000000e000b7305 */ /* 0x000e24000021f000 */
[----:B0-----:R-:W-:-:S04]  /*0990*/  IMAD.MOV R8, RZ, RZ, -R11 ;  /* 0x000000ffff087224 */ /* 0x001fc800078e0a0b */
[----:B------:R-:W-:Y:S01]  /*09a0*/  IMAD R15, R8, R13, RZ ;  /* 0x0000000d080f7224 */ /* 0x000fe200078e02ff */
[----:B------:R-:W-:-:S03]  /*09b0*/  IABS R8, R9 ;  /* 0x0000000900087213 */ /* 0x000fc60000000000 */
[----:B------:R-:W-:-:S04]  /*09c0*/  IMAD.HI.U32 R15, R11, R15, R10 ;  /* 0x0000000f0b0f7227 */ /* 0x000fc800078e000a */
[----:B------:R-:W-:-:S04]  /*09d0*/  IMAD.MOV.U32 R10, RZ, RZ, R8 ;  /* 0x000000ffff0a7224 */ /* 0x000fc800078e0008 */
[----:B------:R-:W-:-:S04]  /*09e0*/  IMAD.HI.U32 R8, R15, R10, RZ ;  /* 0x0000000a0f087227 */ /* 0x000fc800078e00ff */
[----:B------:R-:W-:-:S04]  /*09f0*/  IMAD.MOV R11, RZ, RZ, -R8 ;  /* 0x000000ffff0b7224 */ /* 0x000fc800078e0a08 */
[----:B------:R-:W-:-:S05]  /*0a00*/  IMAD R10, R13, R11, R10 ;  /* 0x0000000b0d0a7224 */ /* 0x000fca00078e020a */
[----:B------:R-:W-:-:S13]  /*0a10*/  ISETP.GT.U32.AND P1, PT, R13, R10, PT ;  /* 0x0000000a0d00720c */ /* 0x000fda0003f24070 */
[----:B------:R-:W-:Y:S02]  /*0a20*/  @!P1 IMAD.IADD R10, R10, 0x1, -R13 ;  /* 0x000000010a0a9824 */ /* 0x000fe400078e0a0d */
[----:B------:R-:W-:Y:S01]  /*0a30*/  @!P1 VIADD R8, R8, 0x1 ;  /* 0x0000000108089836 */ /* 0x000fe20000000000 */
[----:B------:R-:W-:Y:S02]  /*0a40*/  ISETP.NE.AND P1, PT, R0, RZ, PT ;  /* 0x000000ff0000720c */ /* 0x000fe40003f25270 */
[----:B------:R-:W-:Y:S02]  /*0a50*/  ISETP.GE.U32.AND P0, PT, R10, R13, PT ;  /* 0x0000000d0a00720c */ /* 0x000fe40003f06070 */
[----:B------:R-:W-:-:S04]  /*0a60*/  LOP3.LUT R10, R9, R0, RZ, 0x3c, !PT ;  /* 0x00000000090a7212 */ /* 0x000fc800078e3cff */
[----:B------:R-:W-:-:S07]  /*0a70*/  ISETP.GE.AND P3, PT, R10, RZ, PT ;  /* 0x000000ff0a00720c */ /* 0x000fce0003f66270 */
[----:B------:R-:W-:-:S06]  /*0a80*/  @P0 IADD3 R8, PT, PT, R8, 0x1, RZ ;  /* 0x0000000108080810 */ /* 0x000fcc0007ffe0ff */
[----:B------:R-:W-:Y:S01]  /*0a90*/  @!P3 IMAD.MOV R8, RZ, RZ, -R8 ;  /* 0x000000ffff08b224 */ /* 0x000fe200078e0a08 */
[----:B------:R-:W-:-:S04]  /*0aa0*/  @!P1 LOP3.LUT R8, RZ, R0, RZ, 0x33, !PT ;  /* 0x00000000ff089212 */ /* 0x000fc800078e33ff */
[----:B------:R-:W-:Y:S01]  /*0ab0*/  LOP3.LUT R10, RZ, R8, RZ, 0x33, !PT ;  /* 0x00000008ff0a7212 */ /* 0x000fe200078e33ff */
[----:B------:R-:W-:-:S04]  /*0ac0*/  IMAD.MOV R8, RZ, RZ, -R8 ;  /* 0x000000ffff087224 */ /* 0x000fc800078e0a08 */
[----:B------:R-:W-:Y:S02]  /*0ad0*/  VIADD R11, R10, UR13 ;  /* 0x0000000d0a0b7c36 */ /* 0x000fe40008000000 */
[----:B------:R-:W-:-:S04]  /*0ae0*/  IMAD R8, R0, R8, R9 ;  /* 0x0000000800087224 */ /* 0x000fc800078e0209 */
[----:B------:R-:W-:-:S05]  /*0af0*/  IMAD R8, R11, R0, R8 ;  /* 0x000000000b087224 */ /* 0x000fca00078e0208 */
[----:B------:R-:W-:-:S04]  /*0b00*/  IADD3 R11, P0, PT, R8, UR6, RZ ;  /* 0x00000006080b7c10 */ /* 0x000fc8000ff1e0ff */
[----:B------:R-:W-:Y:S02]  /*0b10*/  LEA.HI.X.SX32 R8, R8, UR11, 0x1, P0 ;  /* 0x0000000b08087c11 */ /* 0x000fe400080f0eff */
[----:B------:R-:W-:-:S04]  /*0b20*/  LEA R10, P0, R11, UR28, 0x2 ;  /* 0x0000001c0b0a7c11 */ /* 0x000fc8000f8010ff */
[----:B------:R-:W-:-:S06]  /*0b30*/  LEA.HI.X R11, R11, UR29, R8, 0x2, P0 ;  /* 0x0000001d0b0b7c11 */ /* 0x000fcc00080f1408 */
[----:B------:R0:W5:Y:S01]  /*0b40*/  LDG.E R11, desc[UR16][R10.64] ;  /* 0x000000100a0b7981 */ /* 0x000162000c1e1900 */
[----:B------:R-:W-:Y:S05]  /*0b50*/  BRA `(.L_x_77) ;  /* 0x0000000000187947 */ /* 0x000fea0003800000 */
.L_x_76:
[----:B------:R-:W-:-:S05]  /*0b60*/  VIADD R8, R9, -UR20 ;  /* 0x8000001409087c36 */ /* 0x000fca0008000000 */
[----:B------:R-:W-:-:S05]  /*0b70*/  IADD3 R8, P0, PT, R8, UR10, RZ ;  /* 0x0000000a08087c10 */ /* 0x000fca000ff1e0ff */
[----:B------:R-:W-:Y:S01]  /*0b80*/  IMAD.X R11, RZ, RZ, UR12, P0 ;  /* 0x0000000cff0b7e24 */ /* 0x000fe200080e06ff */
[----:B------:R-:W-:-:S04]  /*0b90*/  LEA R10, P0, R8, UR30, 0x2 ;  /* 0x0000001e080a7c11 */ /* 0x000fc8000f8010ff */
[----:B------:R-:W-:-:S06]  /*0ba0*/  LEA.HI.X R11, R8, UR31, R11, 0x2, P0 ;  /* 0x0000001f080b7c11 */ /* 0x000fcc00080f140b */
[----:B------:R2:W5:Y:S03]  /*0bb0*/  LDG.E R11, desc[UR16][R10.64] ;  /* 0x000000100a0b7981 */ /* 0x000566000c1e1900 */
.L_x_77:
[----:B------:R-:W-:Y:S05]  /*0bc0*/  BSYNC.RECONVERGENT B1 ;  /* 0x0000000000017941 */ /* 0x000fea0003800200 */
.L_x_75:
[C---:B------:R-:W-:Y:S01]  /*0bd0*/  IMAD R8, R9.reuse, 0x4, R3 ;  /* 0x0000000409087824 */ /* 0x040fe200078e0203 */
[----:B------:R-:W-:Y:S01]  /*0be0*/  BSSY.RECONVERGENT B1, `(.L_x_78) ;  /* 0x0000031000017945 */ /* 0x000fe20003800200 */
[----:B------:R-:W-:Y:S02]  /*0bf0*/  IMAD.U32 R13, RZ, RZ, UR19 ;  /* 0x00000013ff0d7e24 */ /* 0x000fe4000f8e00ff */
[----:B------:R-:W-:Y:S01]  /*0c00*/  VIADD R9, R9, UR8 ;  /* 0x0000000809097c36 */ /* 0x000fe20008000000 */
[----:B-----5:R3:W-:Y:S02]  /*0c10*/  STS [R8], R11 ;  /* 0x0000000b08007388 */ /* 0x0207e40000000800 */
[----:B0-2---:R-:W-:Y:S02]  /*0c20*/  LEA R10, R13, R8, 0x2 ;  /* 0x000000080d0a7211 */ /* 0x005fe400078e10ff */
[----:B------:R-:W-:-:S03]  /*0c30*/  ISETP.GE.U32.AND P0, PT, R9, UR20, PT ;  /* 0x0000001409007c0c */ /* 0x000fc6000bf06070 */
[----:B------:R3:W-:Y:S10]  /*0c40*/  STS [R10], R11 ;  /* 0x0000000b0a007388 */ /* 0x0007f40000000800 */
[----:B---3--:R-:W-:Y:S05]  /*0c50*/  @!P0 BRA `(.L_x_79) ;  /* 0x00000000001c8947 */ /* 0x008fea0003800000 */
[----:B------:R-:W-:-:S05]  /*0c60*/  VIADD R10, R9, -UR20 ;  /* 0x80000014090a7c36 */ /* 0x000fca0008000000 */
[----:B------:R-:W-:-:S05]  /*0c70*/  IADD3 R11, P0, PT, R10, UR10, RZ ;  /* 0x0000000a0a0b7c10 */ /* 0x000fca000ff1e0ff */
[----:B------:R-:W-:Y:S01]  /*0c80*/  IMAD.X R12, RZ, RZ, UR12, P0 ;  /* 0x0000000cff0c7e24 */ /* 0x000fe200080e06ff */
[----:B------:R-:W-:-:S04]  /*0c90*/  LEA R10, P0, R11, UR30, 0x2 ;  /* 0x0000001e0b0a7c11 */ /* 0x000fc8000f8010ff */
[----:B------:R-:W-:-:S06]  /*0ca0*/  LEA.HI.X R11, R11, UR31, R12, 0x2, P0 ;  /* 0x0000001f0b0b7c11 */ /* 0x000fcc00080f140c */
[----:B------:R0:W5:Y:S01]  /*0cb0*/  LDG.E R11, desc[UR16][R10.64] ;  /* 0x000000100a0b7981 */ /* 0x000162000c1e1900 */
[----:B------:R-:W-:Y:S05]  /*0cc0*/  BRA `(.L_x_80) ;  /* 0x0000000000887947 */ /* 0x000fea0003800000 */
.L_x_79:
[----:B-1----:R-:W-:Y:S01]  /*0cd0*/  IABS R14, R0 ;  /* 0x00000000000e7213 */ /* 0x002fe20000000000 */
[----:B------:R-:W-:Y:S01]  /*0ce0*/  IMAD.MOV.U32 R10, RZ, RZ, RZ ;  /* 0x000000ffff0a7224 */ /* 0x000fe200078e00ff */
[----:B------:R-:W-:Y:S02]  /*0cf0*/  IABS R16, R9 ;  /* 0x0000000900107213 */ /* 0x000fe40000000000 */
[----:B------:R-:W0:Y:S08]  /*0d00*/  I2F.RP R12, R14 ;  /* 0x0000000e000c7306 */ /* 0x000e300000209400 */
[----:B0-----:R-:W0:Y:S02]  /*0d10*/  MUFU.RCP R12, R12 ;  /* 0x0000000c000c7308 */ /* 0x001e240000001000 */
[----:B0-----:R-:W-:-:S06]  /*0d20*/  VIADD R13, R12, 0xffffffe ;  /* 0x0ffffffe0c0d7836 */ /* 0x001fcc0000000000 */
[----:B------:R-:W0:Y:S02]  /*0d30*/  F2I.FTZ.U32.TRUNC.NTZ R11, R13 ;  /* 0x0000000d000b7305 */ /* 0x000e24000021f000 */
[----:B0-----:R-:W-:-:S04]  /*0d40*/  IMAD.MOV R15, RZ, RZ, -R11 ;  /* 0x000000ffff0f7224 */ /* 0x001fc800078e0a0b */
[----:B------:R-:W-:-:S04]  /*0d50*/  IMAD R15, R15, R14, RZ ;  /* 0x0000000e0f0f7224 */ /* 0x000fc800078e02ff */
[----:B------:R-:W-:-:S04]  /*0d60*/  IMAD.HI.U32 R10, R11, R15, R10 ;  /* 0x0000000f0b0a7227 */ /* 0x000fc800078e000a */
[----:B------:R-:W-:-:S04]  /*0d70*/  IMAD.MOV.U32 R11, RZ, RZ, R16 ;  /* 0x000000ffff0b7224 */ /* 0x000fc800078e0010 */
[----:B------:R-:W-:-:S05]  /*0d80*/  IMAD.HI.U32 R10, R10, R11, RZ ;  /* 0x0000000b0a0a7227 */ /* 0x000fca00078e00ff */
[----:B------:R-:W-:-:S05]  /*0d90*/  IADD3 R12, PT, PT, -R10, RZ, RZ ;  /* 0x000000ff0a0c7210 */ /* 0x000fca0007ffe1ff */
        /* <DEDUP_REMOVED lines=8> */
[----:B------:R-:W-:-:S06]  /*0e20*/  @P0 VIADD R10, R10, 0x1 ;  /* 0x000000010a0a0836 */ /* 0x000fcc0000000000 */
        /* <DEDUP_REMOVED lines=12> */
.L_x_80:
[----:B------:R-:W-:Y:S05]  /*0ef0*/  BSYNC.RECONVERGENT B1 ;  /* 0x0000000000017941 */ /* 0x000fea0003800200 */
.L_x_78:
[----:B------:R-:W-:Y:S01]  /*0f00*/  IMAD.U32 R13, RZ, RZ, UR8 ;  /* 0x00000008ff0d7e24 */ /* 0x000fe2000f8e00ff */
[----:B------:R-:W-:Y:S01]  /*0f10*/  MOV R15, UR19 ;  /* 0x00000013000f7c02 */ /* 0x000fe20008000f00 */
[----:B------:R-:W-:Y:S01]  /*0f20*/  VIADD R9, R9, UR8 ;  /* 0x0000000809097c36 */ /* 0x000fe20008000000 */
[----:B------:R-:W-:Y:S01]  /*0f30*/  BSSY.RECONVERGENT B1, `(.L_x_81) ;  /* 0x0000030000017945 */ /* 0x000fe20003800200 */
[----:B------:R-:W-:-:S03]  /*0f40*/  IMAD R8, R13, 0x4, R8 ;  /* 0x000000040d087824 */ /* 0x000fc600078e0208 */
[----:B------:R-:W-:Y:S01]  /*0f50*/  ISETP.GE.U32.AND P0, PT, R9, UR20, PT ;  /* 0x0000001409007c0c */ /* 0x000fe2000bf06070 */
[----:B0-2---:R-:W-:Y:S01]  /*0f60*/  IMAD R10, R15, 0x4, R8 ;  /* 0x000000040f0a7824 */ /* 0x005fe200078e0208 */
[----:B-----5:R0:W-:Y:S04]  /*0f70*/  STS [R8], R11 ;  /* 0x0000000b08007388 */ /* 0x0201e80000000800 */
[----:B------:R0:W-:Y:S07]  /*0f80*/  STS [R10], R11 ;  /* 0x0000000b0a007388 */ /* 0x0001ee0000000800 */
[----:B------:R-:W-:Y:S05]  /*0f90*/  @!P0 BRA `(.L_x_82) ;  /* 0x00000000001c8947 */ /* 0x000fea0003800000 */
[----:B0-----:R-:W-:-:S05]  /*0fa0*/  VIADD R10, R9, -UR20 ;  /* 0x80000014090a7c36 */ /* 0x001fca0008000000 */
[----:B------:R-:W-:-:S05]  /*0fb0*/  IADD3 R11, P0, PT, R10, UR10, RZ ;  /* 0x0000000a0a0b7c10 */ /* 0x000fca000ff1e0ff */
[----:B------:R-:W-:Y:S01]  /*0fc0*/  IMAD.X R12, RZ, RZ, UR12, P0 ;  /* 0x0000000cff0c7e24 */ /* 0x000fe200080e06ff */
[----:B------:R-:W-:-:S04]  /*0fd0*/  LEA R10, P0, R11, UR30, 0x2 ;  /* 0x0000001e0b0a7c11 */ /* 0x000fc8000f8010ff */
[----:B------:R-:W-:-:S06]  /*0fe0*/  LEA.HI.X R11, R11, UR31, R12, 0x2, P0 ;  /* 0x0000001f0b0b7c11 */ /* 0x000fcc00080f140c */
[----:B------:R0:W5:Y:S01]  /*0ff0*/  LDG.E R11, desc[UR16][R10.64] ;  /* 0x000000100a0b7981 */ /* 0x000162000c1e1900 */
[----:B------:R-:W-:Y:S05]  /*1000*/  BRA `(.L_x_83) ;  /* 0x0000000000887947 */ /* 0x000fea0003800000 */
.L_x_82:
[----:B-1----:R-:W-:Y:S01]  /*1010*/  IABS R14, R0 ;  /* 0x00000000000e7213 */ /* 0x002fe20000000000 */
[----:B0-----:R-:W-:Y:S01]  /*1020*/  HFMA2 R10, -RZ, RZ, 0, 0 ;  /* 0x00000000ff0a7431 */ /* 0x001fe200000001ff */
        /* <DEDUP_REMOVED lines=23> */
[----:B------:R-:W-:-:S03]  /*11a0*/  IMAD.MOV R10, RZ, RZ, -R10 ;  /* 0x000000ffff0a7224 */ /* 0x000fc600078e0a0a */
[----:B------:R-:W-:Y:S01]  /*11b0*/  IADD3 R11, PT, PT, R11, UR13, RZ ;  /* 0x0000000d0b0b7c10 */ /* 0x000fe2000fffe0ff */
[----:B------:R-:W-:-:S04]  /*11c0*/  IMAD R10, R0, R10, R9 ;  /* 0x0000000a000a7224 */ /* 0x000fc800078e0209 */
[----:B------:R-:W-:-:S05]  /*11d0*/  IMAD R10, R11, R0, R10 ;  /* 0x000000000b0a7224 */ /* 0x000fca00078e020a */
[----:B------:R-:W-:-:S04]  /*11e0*/  IADD3 R11, P0, PT, R10, UR6, RZ ;  /* 0x000000060a0b7c10 */ /* 0x000fc8000ff1e0ff */
[----:B------:R-:W-:Y:S02]  /*11f0*/  LEA.HI.X.SX32 R12, R10, UR11, 0x1, P0 ;  /* 0x0000000b0a0c7c11 */ /* 0x000fe400080f0eff */
[----:B------:R-:W-:-:S04]  /*1200*/  LEA R10, P0, R11, UR28, 0x2 ;  /* 0x0000001c0b0a7c11 */ /* 0x000fc8000f8010ff */
[----:B------:R-:W-:-:S06]  /*1210*/  LEA.HI.X R11, R11, UR29, R12, 0x2, P0 ;  /* 0x0000001d0b0b7c11 */ /* 0x000fcc00080f140c */
[----:B------:R2:W5:Y:S03]  /*1220*/  LDG.E R11, desc[UR16][R10.64] ;  /* 0x000000100a0b7981 */ /* 0x000566000c1e1900 */
.L_x_83:
[----:B------:R-:W-:Y:S05]  /*1230*/  BSYNC.RECONVERGENT B1 ;  /* 0x0000000000017941 */ /* 0x000fea0003800200 */
.L_x_81:
[----:B------:R-:W-:Y:S01]  /*1240*/  IMAD.U32 R13, RZ, RZ, UR8 ;  /* 0x00000008ff0d7e24 */ /* 0x000fe2000f8e00ff */
[----:B------:R-:W-:Y:S01]  /*1250*/  BSSY.RECONVERGENT B1, `(.L_x_84) ;  /* 0x0000032000017945 */ /* 0x000fe20003800200 */
[----:B------:R-:W-:Y:S02]  /*1260*/  IMAD.U32 R15, RZ, RZ, UR19 ;  /* 0x00000013ff0f7e24 */ /* 0x000fe4000f8e00ff */
[----:B------:R-:W-:Y:S02]  /*1270*/  IMAD R8, R13, 0x4, R8 ;  /* 0x000000040d087824 */ /* 0x000fe400078e0208 */
[----:B------:R-:W-:Y:S02]  /*1280*/  VIADD R9, R9, UR8 ;  /* 0x0000000809097c36 */ /* 0x000fe40008000000 */
[----:B0-2---:R-:W-:Y:S01]  /*1290*/  IMAD R10, R15, 0x4, R8 ;  /* 0x000000040f0a7824 */ /* 0x005fe200078e0208 */
[----:B-----5:R0:W-:Y:S02]  /*12a0*/  STS [R8], R11 ;  /* 0x0000000b08007388 */ /* 0x0201e40000000800 */
[----:B------:R-:W-:-:S02]  /*12b0*/  ISETP.GE.U32.AND P0, PT, R9, UR20, PT ;  /* 0x0000001409007c0c */ /* 0x000fc4000bf06070 */
[----:B------:R0:W-:Y:S11]  /*12c0*/  STS [R10], R11 ;  /* 0x0000000b0a007388 */ /* 0x0001f60000000800 */
[----:B0-----:R-:W-:Y:S05]  /*12d0*/  @!P0 BRA `(.L_x_85) ;  /* 0x00000000001c8947 */ /* 0x001fea0003800000 */
[----:B------:R-:W-:-:S05]  /*12e0*/  VIADD R10, R9, -UR20 ;  /* 0x80000014090a7c36 */ /* 0x000fca0008000000 */
[----:B------:R-:W-:-:S05]  /*12f0*/  IADD3 R11, P0, PT, R10, UR10, RZ ;  /* 0x0000000a0a0b7c10 */ /* 0x000fca000ff1e0ff */
[----:B------:R-:W-:Y:S01]  /*1300*/  IMAD.X R12, RZ, RZ, UR12, P0 ;  /* 0x0000000cff0c7e24 */ /* 0x000fe200080e06ff */
[----:B------:R-:W-:-:S04]  /*1310*/  LEA R10, P0, R11, UR30, 0x2 ;  /* 0x0000001e0b0a7c11 */ /* 0x000fc8000f8010ff */
[----:B------:R-:W-:-:S05]  /*1320*/  LEA.HI.X R11, R11, UR31, R12, 0x2, P0 ;  /* 0x0000001f0b0b7c11 */ /* 0x000fca00080f140c */
[----:B------:R0:W5:Y:S01]  /*1330*/  LDG.E R10, desc[UR16][R10.64] ;  /* 0x000000100a0a7981 */ /* 0x000162000c1e1900 */
[----:B------:R-:W-:Y:S05]  /*1340*/  BRA `(.L_x_86) ;  /* 0x0000000000887947 */ /* 0x000fea0003800000 */
.L_x_85:
[----:B-1----:R-:W-:Y:S01]  /*1350*/  IABS R14, R0 ;  /* 0x00000000000e7213 */ /* 0x002fe20000000000 */
[----:B------:R-:W-:Y:S01]  /*1360*/  IMAD.MOV.U32 R10, RZ, RZ, RZ ;  /* 0x000000ffff0a7224 */ /* 0x000fe200078e00ff */
[----:B------:R-:W-:Y:S02]  /*1370*/  IABS R16, R9 ;  /* 0x0000000900107213 */ /* 0x000fe40000000000 */
[----:B------:R-:W0:Y:S08]  /*1380*/  I2F.RP R12, R14 ;  /* 0x0000000e000c7306 */ /* 0x000e300000209400 */
[----:B0-----:R-:W0:Y:S02]  /*1390*/  MUFU.RCP R12, R12 ;  /* 0x0000000c000c7308 */ /* 0x001e240000001000 */
[----:B0-----:R-:W-:-:S06]  /*13a0*/  IADD3 R13, PT, PT, R12, 0xffffffe, RZ ;  /* 0x0ffffffe0c0d7810 */ /* 0x001fcc0007ffe0ff */
        /* <DEDUP_REMOVED lines=16> */
[----:B------:R-:W-:Y:S02]  /*14b0*/  @!P3 IADD3 R10, PT, PT, -R10, RZ, RZ ;  /* 0x000000ff0a0ab210 */ /* 0x000fe40007ffe1ff */
        /* <DEDUP_REMOVED lines=9> */
[----:B------:R-:W-:-:S05]  /*1550*/  LEA.HI.X R11, R11, UR29, R12, 0x2, P0 ;  /* 0x0000001d0b0b7c11 */ /* 0x000fca00080f140c */
[----:B------:R2:W5:Y:S04]  /*1560*/  LDG.E R10, desc[UR16][R10.64] ;  /* 0x000000100a0a7981 */ /* 0x000568000c1e1900 */
.L_x_86:
[----:B------:R-:W-:Y:S05]  /*1570*/  BSYNC.RECONVERGENT B1 ;  /* 0x0000000000017941 */ /* 0x000fea0003800200 */
.L_x_84:
[----:B0-2---:R-:W-:Y:S01]  /*1580*/  IMAD.U32 R11, RZ, RZ, UR8 ;  /* 0x00000008ff0b7e24 */ /* 0x005fe2000f8e00ff */
[----:B------:R-:W-:Y:S01]  /*1590*/  IADD3 R9, PT, PT, R9, UR8, RZ ;  /* 0x0000000809097c10 */ /* 0x000fe2000fffe0ff */
[----:B------:R-:W-:Y:S02]  /*15a0*/  IMAD.U32 R12, RZ, RZ, UR19 ;  /* 0x00000013ff0c7e24 */ /* 0x000fe4000f8e00ff */
[----:B------:R-:W-:Y:S01]  /*15b0*/  IMAD R11, R11, 0x4, R8 ;  /* 0x000000040b0b7824 */ /* 0x000fe200078e0208 */
[----:B------:R-:W-:-:S03]  /*15c0*/  ISETP.GE.U32.AND P0, PT, R9, UR19, PT ;  /* 0x0000001309007c0c */ /* 0x000fc6000bf06070 */
[----:B------:R-:W-:Y:S01]  /*15d0*/  IMAD R13, R12, 0x4, R11 ;  /* 0x000000040c0d7824 */ /* 0x000fe200078e020b */
[----:B-----5:R0:W-:Y:S04]  /*15e0*/  STS [R11], R10 ;  /* 0x0000000a0b007388 */ /* 0x0201e80000000800 */
[----:B------:R0:W-:Y:S05]  /*15f0*/  STS [R13], R10 ;  /* 0x0000000a0d007388 */ /* 0x0001ea0000000800 */
[----:B------:R-:W-:Y:S05]  /*1600*/  @!P0 BRA `(.L_x_87) ;  /* 0xfffffff000bc8947 */ /* 0x000fea000383ffff */
.L_x_68:
[----:B------:R-:W-:Y:S05]  /*1610*/  BSYNC.RECONVERGENT B0 ;  /* 0x0000000000007941 */ /* 0x000fea0003800200 */
.L_x_67:
[----:B------:R-:W0:Y:S01]  /*1620*/  LDCU UR26, c[0x0][0x3c4] ;  /* 0x00007880ff1a77ac */ /* 0x000e220008000800 */
[----:B-1----:R-:W-:Y:S01]  /*1630*/  IMAD.MOV.U32 R8, RZ, RZ, RZ ;  /* 0x000000ffff087224 */ /* 0x002fe200078e00ff */
[----:B------:R-:W1:Y:S01]  /*1640*/  S2UR UR9, SR_CgaCtaId ;  /* 0x00000000000979c3 */ /* 0x000e620000008800 */
[----:B------:R-:W2:Y:S01]  /*1650*/  LDCU UR12, c[0x0][0x3c8] ;  /* 0x00007900ff0c77ac */ /* 0x000ea20008000800 */
[----:B------:R-:W3:Y:S01]  /*1660*/  LDCU.64 UR10, c[0x0][0x3a8] ;  /* 0x00007500ff0a77ac */ /* 0x000ee20008000a00 */
[----:B------:R-:W-:Y:S01]  /*1670*/  UMOV UR4, 0x400 ;  /* 0x0000040000047882 */ /* 0x000fe20000000000 */
[----:B0-----:R-:W-:Y:S02]  /*1680*/  IABS R11, UR26 ;  /* 0x0000001a000b7c13 */ /* 0x001fe40008000000 */
[----:B------:R-:W-:Y:S02]  /*1690*/  ISETP.NE.AND P4, PT, RZ, UR26, PT ;  /* 0x0000001aff007c0c */ /* 0x000fe4000bf85270 */
[----:B------:R-:W0:Y:S01]  /*16a0*/  I2F.RP R3, R11 ;  /* 0x0000000b00037306 */ /* 0x000e220000209400 */
[----:B--2---:R-:W-:-:S02]  /*16b0*/  UISETP.GE.AND UP1, UPT, UR12, 0x1, UPT ;  /* 0x000000010c00788c */ /* 0x004fc4000bf26270 */
[----:B-1----:R-:W-:-:S05]  /*16c0*/  ULEA UR9, UR9, UR4, 0x18 ;  /* 0x0000000409097291 */ /* 0x002fca000f8ec0ff */
[----:B0-----:R-:W0:Y:S02]  /*16d0*/  MUFU.RCP R3, R3 ;  /* 0x0000000300037308 */ /* 0x001e240000001000 */
[----:B0-----:R-:W-:-:S06]  /*16e0*/  VIADD R9, R3, 0xffffffe ;  /* 0x0ffffffe03097836 */ /* 0x001fcc0000000000 */
[----:B------:R-:W0:Y:S02]  /*16f0*/  F2I.FTZ.U32.TRUNC.NTZ R9, R9 ;  /* 0x0000000900097305 */ /* 0x000e24000021f000 */
[----:B0-----:R-:W-:-:S04]  /*1700*/  IMAD.MOV R0, RZ, RZ, -R9 ;  /* 0x000000ffff007224 */ /* 0x001fc800078e0a09 */
[----:B------:R-:W-:Y:S01]  /*1710*/  IMAD R13, R0, R11, RZ ;  /* 0x0000000b000d7224 */ /* 0x000fe200078e02ff */
[----:B------:R-:W-:-:S03]  /*1720*/  IABS R0, R7 ;  /* 0x0000000700007213 */ /* 0x000fc60000000000 */
[----:B------:R-:W-:-:S06]  /*1730*/  IMAD.HI.U32 R13, R9, R13, R8 ;  /* 0x0000000d090d7227 */ /* 0x000fcc00078e0008 */
[----:B------:R-:W-:-:S04]  /*1740*/  IMAD.HI.U32 R8, R13, R0, RZ ;  /* 0x000000000d087227 */ /* 0x000fc800078e00ff */
[----:B------:R-:W-:-:S04]  /*1750*/  IMAD.MOV R3, RZ, RZ, -R8 ;  /* 0x000000ffff037224 */ /* 0x000fc800078e0a08 */
[----:B------:R-:W-:Y:S01]  /*1760*/  IMAD R0, R11, R3, R0 ;  /* 0x000000030b007224 */ /* 0x000fe200078e0200 */
[----:B------:R-:W-:-:S04]  /*1770*/  MOV R3, UR5 ;  /* 0x0000000500037c02 */ /* 0x000fc80008000f00 */
[----:B------:R-:W-:-:S13]  /*1780*/  ISETP.GT.U32.AND P1, PT, R11, R0, PT ;  /* 0x000000000b00720c */ /* 0x000fda0003f24070 */
[----:B------:R-:W-:Y:S02]  /*1790*/  @!P1 IMAD.IADD R0, R0, 0x1, -R11 ;  /* 0x0000000100009824 */ /* 0x000fe400078e0a0b */
[----:B------:R-:W-:-:S03]  /*17a0*/  @!P1 VIADD R8, R8, 0x1 ;  /* 0x0000000108089836 */ /* 0x000fc60000000000 */
[----:B------:R-:W-:Y:S02]  /*17b0*/  ISETP.GE.U32.AND P0, PT, R0, R11, PT ;  /* 0x0000000b0000720c */ /* 0x000fe40003f06070 */
[----:B------:R-:W-:-:S04]  /*17c0*/  LOP3.LUT R0, R7, UR26, RZ, 0x3c, !PT ;  /* 0x0000001a07007c12 */ /* 0x000fc8000f8e3cff */
[----:B------:R-:W-:Y:S02]  /*17d0*/  ISETP.GE.AND P3, PT, R0, RZ, PT ;  /* 0x000000ff0000720c */ /* 0x000fe40003f66270 */
[----:B------:R-:W-:-:S04]  /*17e0*/  IADD3 R0, P1, PT, R7, UR5, RZ ;  /* 0x0000000507007c10 */ /* 0x000fc8000ff3e0ff */
[----:B------:R-:W-:Y:S01]  /*17f0*/  LEA.HI.X.SX32 R3, R3, RZ, 0x1, P1 ;  /* 0x000000ff03037211 */ /* 0x000fe200008f0eff */
[----:B------:R-:W-:Y:S01]  /*1800*/  @P0 VIADD R8, R8, 0x1 ;  /* 0x0000000108080836 */ /* 0x000fe20000000000 */
[----:B---3--:R-:W-:-:S04]  /*1810*/  LEA R12, P0, R0, UR10, 0x2 ;  /* 0x0000000a000c7c11 */ /* 0x008fc8000f8010ff */
[----:B------:R-:W-:Y:S01]  /*1820*/  LEA.HI.X R13, R0, UR11, R3, 0x2, P0 ;  /* 0x0000000b000d7c11 */ /* 0x000fe200080f1403 */
[----:B------:R-:W-:Y:S01]  /*1830*/  @!P3 IMAD.MOV R8, RZ, RZ, -R8 ;  /* 0x000000ffff08b224 */ /* 0x000fe200078e0a08 */
[----:B------:R-:W-:Y:S01]  /*1840*/  @!P4 LOP3.LUT R8, RZ, UR26, RZ, 0x33, !PT ;  /* 0x0000001aff08cc12 */ /* 0x000fe2000f8e33ff */
[----:B------:R-:W-:Y:S06]  /*1850*/  BRA.U !UP1, `(.L_x_88) ;  /* 0x0000002109b87547 */ /* 0x000fec000b800000 */
[----:B------:R-:W0:Y:S01]  /*1860*/  I2F.U32.RP R11, UR8 ;  /* 0x00000008000b7d06 */ /* 0x000e220008209000 */
[----:B------:R-:W-:Y:S01]  /*1870*/  VIADD R10, R7, UR8 ;  /* 0x00000008070a7c36 */ /* 0x000fe20008000000 */
[----:B------:R1:W5:Y:S01]  /*1880*/  LDG.E R9, desc[UR16][R12.64] ;  /* 0x000000100c097981 */ /* 0x000362000c1e1900 */
[----:B------:R-:W-:Y:S01]  /*1890*/  IMAD R17, RZ, RZ, -UR8 ;  /* 0x80000008ff117e24 */ /* 0x000fe2000f8e02ff */
[----:B------:R-:W2:Y:S01]  /*18a0*/  LDCU.64 UR14, c[0x0][0x3b8] ;  /* 0x00007700ff0e77ac */ /* 0x000ea20008000a00 */
[C---:B------:R-:W-:Y:S01]  /*18b0*/  VIADD R3, R10.reuse, 0x1 ;  /* 0x000000010a037836 */ /* 0x040fe20000000000 */
[C---:B------:R-:W-:Y:S02]  /*18c0*/  ISETP.GE.U32.AND P3, PT, R10.reuse, UR19, PT ;  /* 0x000000130a007c0c */ /* 0x040fe4000bf66070 */
[----:B------:R-:W-:Y:S01]  /*18d0*/  VIMNMX.U32 R0, PT, PT, R10, UR19, !PT ;  /* 0x000000130a007c48 */ /* 0x000fe2000ffe0000 */
[----:B------:R-:W-:Y:S01]  /*18e0*/  ULEA UR12, UR19, UR9, 0x2 ;  /* 0x00000009130c7291 */ /* 0x000fe2000f8e10ff */
[----:B------:R-:W-:Y:S01]  /*18f0*/  ISETP.NE.U32.AND P5, PT, RZ, UR8, PT ;  /* 0x00000008ff007c0c */ /* 0x000fe2000bfa5070 */
[----:B------:R-:W-:Y:S01]  /*1900*/  UIADD3 UR21, UPT, UPT, UR24, -0x1, URZ ;  /* 0xffffffff18157890 */ /* 0x000fe2000fffe0ff */
[----:B-1----:R-:W-:Y:S01]  /*1910*/  IMAD.MOV R12, RZ, RZ, -R8 ;  /* 0x000000ffff0c7224 */ /* 0x002fe200078e0a08 */
[----:B------:R-:W-:Y:S01]  /*1920*/  UMOV UR4, URZ ;  /* 0x000000ff00047c82 */ /* 0x000fe20008000000 */
[----:B0-----:R-:W0:Y:S02]  /*1930*/  MUFU.RCP R11, R11 ;  /* 0x0000000b000b7308 */ /* 0x001e240000001000 */
[----:B------:R-:W-:-:S03]  /*1940*/  IMAD R12, R12, UR26, R7 ;  /* 0x0000001a0c0c7c24 */ /* 0x000fc6000f8e0207 */
[----:B------:R-:W-:Y:S01]  /*1950*/  @P3 IADD3 R3, PT, PT, R10, RZ, RZ ;  /* 0x000000ff0a033210 */ /* 0x000fe20007ffe0ff */
[----:B--2---:R-:W-:-:S04]  /*1960*/  UIMAD UR10, UR14, UR15, URZ ;  /* 0x0000000f0e0a72a4 */ /* 0x004fc8000f8e02ff */
[----:B------:R-:W-:Y:S01]  /*1970*/  IMAD.IADD R0, R0, 0x1, -R3 ;  /* 0x0000000100007824 */ /* 0x000fe200078e0a03 */
[----:B------:R-:W-:Y:S02]  /*1980*/  UIADD3 UR15, UPT, UPT, UR19, 0x1, -UR26 ;  /* 0x00000001130f7890 */ /* 0x000fe4000fffe81a */
[----:B------:R-:W-:-:S04]  /*1990*/  UIADD3 UR11, UPT, UPT, UR10, -UR14, URZ ;  /* 0x8000000e0a0b7290 */ /* 0x000fc8000fffe0ff */
[----:B------:R-:W-:Y:S01]  /*19a0*/  ISETP.GE.AND P0, PT, R7, UR15, PT ;  /* 0x0000000f07007c0c */ /* 0x000fe2000bf06270 */
[----:B0-----:R-:W-:-:S03]  /*19b0*/  VIADD R14, R11, 0xffffffe ;  /* 0x0ffffffe0b0e7836 */ /* 0x001fc60000000000 */
[----:B------:R-:W-:Y:S01]  /*19c0*/  ISETP.GE.AND P0, PT, R7, UR26, !P0 ;  /* 0x0000001a07007c0c */ /* 0x000fe2000c706270 */
[----:B------:R0:W1:Y:S02]  /*19d0*/  F2I.FTZ.U32.TRUNC.NTZ R15, R14 ;  /* 0x0000000e000f7305 */ /* 0x000064000021f000 */
[----:B0-----:R-:W-:Y:S02]  /*19e0*/  IMAD.MOV.U32 R14, RZ, RZ, RZ ;  /* 0x000000ffff0e7224 */ /* 0x001fe400078e00ff */
[----:B-1----:R-:W-:-:S04]  /*19f0*/  IMAD R13, R17, R15, RZ ;  /* 0x0000000f110d7224 */ /* 0x002fc800078e02ff */
[----:B------:R-:W-:-:S06]  /*1a00*/  IMAD.HI.U32 R13, R15, R13, R14 ;  /* 0x0000000d0f0d7227 */ /* 0x000fcc00078e000e */
[----:B------:R-:W-:-:S04]  /*1a10*/  IMAD.HI.U32 R11, R13, R0, RZ ;  /* 0x000000000d0b7227 */ /* 0x000fc800078e00ff */
[----:B------:R-:W-:Y:S02]  /*1a20*/  IMAD.MOV R3, RZ, RZ, -R11 ;  /* 0x000000ffff037224 */ /* 0x000fe400078e0a0b */
[----:B------:R-:W-:Y:S02]  /*1a30*/  VIADD R13, R8, UR13 ;  /* 0x0000000d080d7c36 */ /* 0x000fe40008000000 */
[----:B------:R-:W-:Y:S01]  /*1a40*/  IMAD R0, R3, UR8, R0 ;  /* 0x0000000803007c24 */ /* 0x000fe2000f8e0200 */
[----:B------:R-:W-:-:S04]  /*1a50*/  MOV R3, UR13 ;  /* 0x0000000d00037c02 */ /* 0x000fc80008000f00 */
[----:B------:R-:W-:Y:S02]  /*1a60*/  ISETP.GE.U32.AND P1, PT, R0, UR8, PT ;  /* 0x0000000800007c0c */ /* 0x000fe4000bf26070 */
[----:B------:R-:W-:-:S11]  /*1a70*/  IADD3 R14, PT, PT, R12, UR5, R3 ;  /* 0x000000050c0e7c10 */ /* 0x000fd6000fffe003 */
[----:B------:R-:W-:Y:S02]  /*1a80*/  @P1 VIADD R0, R0, -UR8 ;  /* 0x8000000800001c36 */ /* 0x000fe40008000000 */
[----:B------:R-:W-:-:S03]  /*1a90*/  @P1 VIADD R11, R11, 0x1 ;  /* 0x000000010b0b1836 */ /* 0x000fc60000000000 */
[----:B------:R-:W-:-:S13]  /*1aa0*/  ISETP.GE.U32.AND P4, PT, R0, UR8, PT ;  /* 0x0000000800007c0c */ /* 0x000fda000bf86070 */
[----:B------:R-:W-:Y:S01]  /*1ab0*/  @P4 VIADD R11, R11, 0x1 ;  /* 0x000000010b0b4836 */ /* 0x000fe20000000000 */
[----:B------:R-:W-:-:S07]  /*1ac0*/  @!P5 LOP3.LUT R11, RZ, UR8, RZ, 0x33, !PT ;  /* 0x00000008ff0bdc12 */ /* 0x000fce000f8e33ff */
.L_x_106:
[----:B------:R-:W-:Y:S01]  /*1ad0*/  UMOV UR14, UR9 ;  /* 0x00000009000e7c82 */ /* 0x000fe20008000000 */
[----:B------:R-:W-:Y:S01]  /*1ae0*/  UMOV UR9, UR12 ;  /* 0x0000000c00097c82 */ /* 0x000fe20008000000 */
[----:B------:R-:W-:Y:S04]  /*1af0*/  BSSY.RECONVERGENT B0, `(.L_x_89) ;  /* 0x00001fe000007945 */ /* 0x000fe80003800200 */
[----:B0-----:R-:W-:Y:S05]  /*1b00*/  @P2 BRA `(.L_x_90) ;  /* 0x0000001c00f02947 */ /* 0x001fea0003800000 */
[----:B------:R-:W-:Y:S01]  /*1b10*/  VIADD R0, R11, 0xffffffff ;  /* 0xffffffff0b007836 */ /* 0x000fe20000000000 */
[----:B------:R-:W-:Y:S01]  /*1b20*/  BSSY.RECONVERGENT B1, `(.L_x_91) ;  /* 0x000009a000017945 */ /* 0x000fe20003800200 */
[----:B------:R-:W-:-:S05]  /*1b30*/  @P3 IMAD.MOV R0, RZ, RZ, R11 ;  /* 0x000000ffff003224 */ /* 0x000fca00078e020b */
[----:B------:R-:W-:-:S04]  /*1b40*/  LOP3.LUT R0, R0, 0x1, RZ, 0xc0, !PT ;  /* 0x0000000100007812 */ /* 0x000fc800078ec0ff */
[----:B------:R-:W-:-:S04]  /*1b50*/  ISETP.NE.U32.AND P4, PT, R0, 0x1, PT ;  /* 0x000000010000780c */ /* 0x000fc80003f85070 */
[----:B------:R-:W-:Y:S02]  /*1b60*/  ISETP.EQ.OR P1, PT, R12, RZ, !P4 ;  /* 0x000000ff0c00720c */ /* 0x000fe40006722670 */
[----:B------:R-:W-:-:S11]  /*1b70*/  SEL R15, R7, R10, !P4 ;  /* 0x0000000a070f7207 */ /* 0x000fd60006000000 */
[----:B------:R-:W-:Y:S05]  /*1b80*/  @P1 BRA `(.L_x_92) ;  /* 0x00000008004c1947 */ /* 0x000fea0003800000 */
[----:B------:R-:W0:Y:S01]  /*1b90*/  LDC R18, c[0x0][0x3c4] ;  /* 0x0000f100ff127b82 */ /* 0x000e220000000800 */
[----:B------:R-:W-:-:S04]  /*1ba0*/  IADD3 R0, PT, PT, R7, 0x1, RZ ;  /* 0x0000000107007810 */ /* 0x000fc80007ffe0ff */
[----:B------:R-:W-:Y:S02]  /*1bb0*/  IABS R20, R0 ;  /* 0x0000000000147213 */ /* 0x000fe40000000000 */
[----:B------:R-:W-:Y:S02]  /*1bc0*/  ISETP.GE.AND P4, PT, R0, RZ, PT ;  /* 0x000000ff0000720c */ /* 0x000fe40003f86270 */
[----:B0-----:R-:W-:-:S04]  /*1bd0*/  IABS R3, R18 ;  /* 0x0000001200037213 */ /* 0x001fc80000000000 */
[----:B------:R-:W0:Y:S08]  /*1be0*/  I2F.RP R15, R3 ;  /* 0x00000003000f7306 */ /* 0x000e300000209400 */
[----:B0-----:R-:W0:Y:S02]  /*1bf0*/  MUFU.RCP R15, R15 ;  /* 0x0000000f000f7308 */ /* 0x001e240000001000 */
[----:B0-----:R-:W-:-:S06]  /*1c00*/  VIADD R17, R15, 0xffffffe ;  /* 0x0ffffffe0f117836 */ /* 0x001fcc0000000000 */
[----:B------:R-:W0:Y:S02]  /*1c10*/  F2I.FTZ.U32.TRUNC.NTZ R17, R17 ;  /* 0x0000001100117305 */ /* 0x000e24000021f000 */
[----:B0-----:R-:W-:-:S04]  /*1c20*/  IMAD.MOV R16, RZ, RZ, -R17 ;  /* 0x000000ffff107224 */ /* 0x001fc800078e0a11 */
[----:B------:R-:W-:Y:S02]  /*1c30*/  IMAD R19, R16, R3, RZ ;  /* 0x0000000310137224 */ /* 0x000fe400078e02ff */
[----:B------:R-:W-:-:S04]  /*1c40*/  IMAD.MOV.U32 R16, RZ, RZ, RZ ;  /* 0x000000ffff107224 */ /* 0x000fc800078e00ff */
[----:B------:R-:W-:-:S04]  /*1c50*/  IMAD.HI.U32 R19, R17, R19, R16 ;  /* 0x0000001311137227 */ /* 0x000fc800078e0010 */
[----:B------:R-:W-:Y:S01]  /*1c60*/  IMAD.MOV.U32 R16, RZ, RZ, R20 ;  /* 0x000000ffff107224 */ /* 0x000fe200078e0014 */
[----:B------:R-:W-:-:S03]  /*1c70*/  LOP3.LUT R20, RZ, R18, RZ, 0x33, !PT ;  /* 0x00000012ff147212 */ /* 0x000fc600078e33ff */
[----:B------:R-:W-:-:S04]  /*1c80*/  IMAD.HI.U32 R15, R19, R16, RZ ;  /* 0x00000010130f7227 */ /* 0x000fc800078e00ff */
[----:B------:R-:W-:-:S04]  /*1c90*/  IMAD.MOV R15, RZ, RZ, -R15 ;  /* 0x000000ffff0f7224 */ /* 0x000fc800078e0a0f */
[----:B------:R-:W-:Y:S01]  /*1ca0*/  IMAD R16, R3, R15, R16 ;  /* 0x0000000f03107224 */ /* 0x000fe200078e0210 */
[----:B------:R-:W-:-:S04]  /*1cb0*/  MOV R15, R10 ;  /* 0x0000000a000f7202 */ /* 0x000fc80000000f00 */
        /* <DEDUP_REMOVED lines=9> */
[----:B------:R-:W0:Y:S01]  /*1d50*/  I2F.U32.RP R23, UR8 ;  /* 0x0000000800177d06 */ /* 0x000e220008209000 */
[----:B------:R-:W-:Y:S01]  /*1d60*/  IABS R22, UR8 ;  /* 0x0000000800167c13 */ /* 0x000fe20008000000 */
[----:B------:R-:W1:Y:S01]  /*1d70*/  LDC R0, c[0x0][0x3b8] ;  /* 0x0000ee00ff007b82 */ /* 0x000e620000000800 */
[----:B------:R-:W-:Y:S01]  /*1d80*/  UISETP.NE.AND UP1, UPT, UR22, UR21, UPT ;  /* 0x000000151600728c */ /* 0x000fe2000bf25270 */
[----:B------:R-:W-:Y:S01]  /*1d90*/  BSSY.RECONVERGENT B2, `(.L_x_93) ;  /* 0x0000070000027945 */ /* 0x000fe20003800200 */
[----:B------:R-:W-:Y:S01]  /*1da0*/  USEL UR12, UR10, URZ, !UP0 ;  /* 0x000000ff0a0c7287 */ /* 0x000fe2000c000000 */
[----:B------:R-:W-:-:S04]  /*1db0*/  IMAD.HI.U32 R21, R19, R22, RZ ;  /* 0x0000001613157227 */ /* 0x000fc800078e00ff */
[----:B------:R-:W-:Y:S02]  /*1dc0*/  IMAD.MOV R16, RZ, RZ, -R21 ;  /* 0x000000ffff107224 */ /* 0x000fe400078e0a15 */
[----:B------:R-:W-:Y:S02]  /*1dd0*/  IMAD R19, RZ, RZ, -UR8 ;  /* 0x80000008ff137e24 */ /* 0x000fe4000f8e02ff */
[----:B------:R-:W-:Y:S01]  /*1de0*/  IMAD R22, R3, R16, R22 ;  /* 0x0000001003167224 */ /* 0x000fe200078e0216 */
[----:B0-----:R-:W0:Y:S01]  /*1df0*/  MUFU.RCP R23, R23 ;  /* 0x0000001700177308 */ /* 0x001e220000001000 */
[----:B------:R-:W-:-:S03]  /*1e00*/  IMAD.MOV.U32 R16, RZ, RZ, RZ ;  /* 0x000000ffff107224 */ /* 0x000fc600078e00ff */
[----:B------:R-:W-:Y:S01]  /*1e10*/  ISETP.GT.U32.AND P4, PT, R3, R22, PT ;  /* 0x000000160300720c */ /* 0x000fe20003f84070 */
[----:B0-----:R-:W-:-:S12]  /*1e20*/  VIADD R17, R23, 0xffffffe ;  /* 0x0ffffffe17117836 */ /* 0x001fd80000000000 */
[----:B------:R-:W-:Y:S02]  /*1e30*/  @!P4 IMAD.IADD R22, R22, 0x1, -R3 ;  /* 0x000000011616c824 */ /* 0x000fe400078e0a03 */
[----:B------:R-:W-:Y:S01]  /*1e40*/  @!P4 VIADD R21, R21, 0x1 ;  /* 0x000000011515c836 */ /* 0x000fe20000000000 */
[----:B------:R-:W0:Y:S02]  /*1e50*/  F2I.FTZ.U32.TRUNC.NTZ R17, R17 ;  /* 0x0000001100117305 */ /* 0x000e24000021f000 */
[----:B------:R-:W-:Y:S02]  /*1e60*/  ISETP.GE.U32.AND P5, PT, R22, R3, PT ;  /* 0x000000031600720c */ /* 0x000fe40003fa6070 */
[----:B------:R-:W-:-:S04]  /*1e70*/  LOP3.LUT R22, R18, UR8, RZ, 0x3c, !PT ;  /* 0x0000000812167c12 */ /* 0x000fc8000f8e3cff */
[----:B------:R-:W-:-:S07]  /*1e80*/  ISETP.GE.AND P6, PT, R22, RZ, PT ;  /* 0x000000ff1600720c */ /* 0x000fce0003fc6270 */
[----:B------:R-:W-:Y:S01]  /*1e90*/  @P5 VIADD R21, R21, 0x1 ;  /* 0x0000000115155836 */ /* 0x000fe20000000000 */
[----:B------:R-:W-:Y:S01]  /*1ea0*/  ISETP.NE.U32.AND P5, PT, RZ, UR8, PT ;  /* 0x00000008ff007c0c */ /* 0x000fe2000bfa5070 */
[----:B0-----:R-:W-:-:S04]  /*1eb0*/  IMAD R19, R19, R17, RZ ;  /* 0x0000001113137224 */ /* 0x001fc800078e02ff */
[----:B------:R-:W-:Y:S01]  /*1ec0*/  IMAD.HI.U32 R16, R17, R19, R16 ;  /* 0x0000001311107227 */ /* 0x000fe200078e0010 */
[----:B-1----:R-:W-:-:S03]  /*1ed0*/  IABS R17, R0 ;  /* 0x0000000000117213 */ /* 0x002fc60000000000 */
[----:B------:R-:W-:Y:S01]  /*1ee0*/  @!P6 IMAD.MOV R21, RZ, RZ, -R21 ;  /* 0x000000ffff15e224 */ /* 0x000fe200078e0a15 */
[----:B------:R-:W-:Y:S01]  /*1ef0*/  MOV R3, R17 ;  /* 0x0000001100037202 */ /* 0x000fe20000000f00 */
[----:B------:R-:W-:-:S03]  /*1f00*/  IMAD.HI.U32 R19, R16, R7, RZ ;  /* 0x0000000710137227 */ /* 0x000fc600078e00ff */
[----:B------:R-:W0:Y:S01]  /*1f10*/  I2F.RP R17, R3 ;  /* 0x0000000300117306 */ /* 0x000e220000209400 */
[----:B------:R-:W-:Y:S01]  /*1f20*/  IMAD.MOV R16, RZ, RZ, -R19 ;  /* 0x000000ffff107224 */ /* 0x000fe200078e0a13 */
[----:B------:R-:W-:-:S03]  /*1f30*/  SEL R21, R20, R21, !P1 ;  /* 0x0000001514157207 */ /* 0x000fc60004800000 */
[----:B------:R-:W-:Y:S02]  /*1f40*/  IMAD R16, R16, UR8, R7 ;  /* 0x0000000810107c24 */ /* 0x000fe4000f8e0207 */
[----:B------:R-:W-:-:S03]  /*1f50*/  IMAD.MOV R23, RZ, RZ, -R21 ;  /* 0x000000ffff177224 */ /* 0x000fc600078e0a15 */
[----:B------:R-:W-:Y:S01]  /*1f60*/  ISETP.GE.U32.AND P4, PT, R16, UR8, PT ;  /* 0x0000000810007c0c */ /* 0x000fe2000bf86070 */
[----:B0-----:R-:W0:-:S12]  /*1f70*/  MUFU.RCP R17, R17 ;  /* 0x0000001100117308 */ /* 0x001e180000001000 */
[----:B------:R-:W-:Y:S02]  /*1f80*/  @P4 VIADD R16, R16, -UR8 ;  /* 0x8000000810104c36 */ /* 0x000fe40008000000 */
[----:B------:R-:W-:Y:S01]  /*1f90*/  @P4 VIADD R19, R19, 0x1 ;  /* 0x0000000113134836 */ /* 0x000fe20000000000 */
[----:B------:R-:W-:Y:S02]  /*1fa0*/  ISETP.GE.AND P4, PT, R8, UR13, PT ;  /* 0x0000000d08007c0c */ /* 0x000fe4000bf86270 */
[----:B------:R-:W-:Y:S01]  /*1fb0*/  ISETP.GE.U32.AND P1, PT, R16, UR8, PT ;  /* 0x0000000810007c0c */ /* 0x000fe2000bf26070 */
[----:B------:R-:W-:Y:S01]  /*1fc0*/  IMAD R16, R18, R23, UR8 ;  /* 0x0000000812107e24 */ /* 0x000fe2000f8e0217 */
[----:B------:R-:W-:-:S03]  /*1fd0*/  LEA R23, R7, UR14, 0x2 ;  /* 0x0000000e07177c11 */ /* 0x000fc6000f8e10ff */
[----:B------:R-:W-:Y:S01]  /*1fe0*/  IMAD R16, R21, R0, R16 ;  /* 0x0000000015107224 */ /* 0x000fe200078e0210 */
[----:B0-----:R-:W-:-:S04]  /*1ff0*/  IADD3 R21, PT, PT, R17, 0xffffffe, RZ ;  /* 0x0ffffffe11157810 */ /* 0x001fc80007ffe0ff */
[----:B------:R-:W0:Y:S03]  /*2000*/  F2I.FTZ.U32.TRUNC.NTZ R17, R21 ;  /* 0x0000001500117305 */ /* 0x000e26000021f000 */
[----:B------:R-:W-:Y:S01]  /*2010*/  @P1 VIADD R19, R19, 0x1 ;  /* 0x0000000113131836 */ /* 0x000fe20000000000 */
[----:B------:R-:W-:Y:S02]  /*2020*/  ISETP.GE.AND P1, PT, R12, UR13, PT ;  /* 0x0000000d0c007c0c */ /* 0x000fe4000bf26270 */
[----:B------:R-:W-:Y:S02]  /*2030*/  @!P5 LOP3.LUT R19, RZ, UR8, RZ, 0x33, !PT ;  /* 0x00000008ff13dc12 */ /* 0x000fe4000f8e33ff */
[----:B------:R-:W-:Y:S02]  /*2040*/  PLOP3.LUT P5, PT, PT, PT, UP1, 0x80, 0x8 ;  /* 0x000000000008781c */ /* 0x000fe40003faf018 */
[----:B------:R-:W-:Y:S01]  /*2050*/  SEL R20, R0, RZ, P1 ;  /* 0x000000ff00147207 */ /* 0x000fe20000800000 */
[----:B------:R-:W-:Y:S01]  /*2060*/  IMAD R19, R19, R16, R14 ;  /* 0x0000001013137224 */ /* 0x000fe200078e020e */
[----:B------:R-:W-:-:S02]  /*2070*/  SEL R16, RZ, UR12, !P4 ;  /* 0x0000000cff107c07 */ /* 0x000fc4000e000000 */
[----:B------:R-:W-:-:S04]  /*2080*/  SEL R20, R20, RZ, !P5 ;  /* 0x000000ff14147207 */ /* 0x000fc80006800000 */
[----:B------:R-:W-:Y:S01]  /*2090*/  IADD3 R19, PT, PT, R19, -R20, -R16 ;  /* 0x8000001413137210 */ /* 0x000fe20007ffe810 */
[----:B0-----:R-:W-:-:S04]  /*20a0*/  IMAD.MOV R16, RZ, RZ, -R17 ;  /* 0x000000ffff107224 */ /* 0x001fc800078e0a11 */
[----:B------:R-:W-:Y:S02]  /*20b0*/  IMAD R19, R13, R0, R19 ;  /* 0x000000000d137224 */ /* 0x000fe400078e0213 */
[----:B------:R-:W-:Y:S02]  /*20c0*/  IMAD R21, R16, R3, RZ ;  /* 0x0000000310157224 */ /* 0x000fe400078e02ff */
[----:B------:R-:W-:Y:S01]  /*20d0*/  VIADD R24, R19, 0x1 ;  /* 0x0000000113187836 */ /* 0x000fe20000000000 */
[----:B------:R-:W-:Y:S01]  /*20e0*/  IABS R20, R19 ;  /* 0x0000001300147213 */ /* 0x000fe20000000000 */
[----:B------:R-:W-:-:S03]  /*20f0*/  IMAD.MOV.U32 R16, RZ, RZ, RZ ;  /* 0x000000ffff107224 */ /* 0x000fc600078e00ff */
[----:B------:R-:W-:Y:S01]  /*2100*/  IABS R22, R24 ;  /* 0x0000001800167213 */ /* 0x000fe20000000000 */
[----:B------:R-:W-:Y:S01]  /*2110*/  IMAD.HI.U32 R16, R17, R21, R16 ;  /* 0x0000001511107227 */ /* 0x000fe200078e0010 */
[----:B------:R-:W-:-:S03]  /*2120*/  IADD3 R21, PT, PT, R7, -R18, RZ ;  /* 0x8000001207157210 */ /* 0x000fc60007ffe0ff */
[----:B------:R-:W-:Y:S01]  /*2130*/  IMAD R18, R18, 0x4, R23 ;  /* 0x0000000412127824 */ /* 0x000fe200078e0217 */
[----:B------:R-:W-:Y:S01]  /*2140*/  LEA R21, R21, UR14, 0x2 ;  /* 0x0000000e15157c11 */ /* 0x000fe2000f8e10ff */
[----:B------:R-:W-:-:S04]  /*2150*/  IMAD.HI.U32 R17, R16, R22, RZ ;  /* 0x0000001610117227 */ /* 0x000fc800078e00ff */
[----:B------:R-:W-:Y:S01]  /*2160*/  IMAD.HI.U32 R16, R16, R20, RZ ;  /* 0x0000001410107227 */ /* 0x000fe200078e00ff */
[----:B------:R-:W-:Y:S03]  /*2170*/  LDS R18, [R18] ;  /* 0x0000000012127984 */ /* 0x000fe60000000800 */
[----:B------:R-:W-:Y:S01]  /*2180*/  IMAD.MOV R17, RZ, RZ, -R17 ;  /* 0x000000ffff117224 */ /* 0x000fe200078e0a11 */
[----:B------:R-:W-:Y:S01]  /*2190*/  LDS R21, [R21] ;  /* 0x0000000015157984 */ /* 0x000fe20000000800 */
[----:B------:R-:W-:Y:S02]  /*21a0*/  IMAD.MOV R16, RZ, RZ, -R16 ;  /* 0x000000ffff107224 */ /* 0x000fe400078e0a10 */
[C---:B------:R-:W-:Y:S02]  /*21b0*/  IMAD R22, R3.reuse, R17, R22 ;  /* 0x0000001103167224 */ /* 0x040fe400078e0216 */
[C---:B------:R-:W-:Y:S01]  /*21c0*/  IMAD R20, R3.reuse, R16, R20 ;  /* 0x0000001003147224 */ /* 0x040fe200078e0214 */
[----:B------:R-:W-:Y:S02]  /*21d0*/  LDS R17, [R23+-0x4] ;  /* 0xfffffc0017117984 */ /* 0x000fe40000000800 */
[----:B------:R-:W-:-:S02]  /*21e0*/  ISETP.GT.U32.AND P4, PT, R3, R22, PT ;  /* 0x000000160300720c */ /* 0x000fc40003f84070 */
[----:B------:R-:W-:Y:S01]  /*21f0*/  ISETP.GT.U32.AND P1, PT, R3, R20, PT ;  /* 0x000000140300720c */ /* 0x000fe20003f24070 */
[----:B------:R-:W0:Y:S10]  /*2200*/  LDS R16, [R23+0x4] ;  /* 0x0000040017107984 */ /* 0x000e340000000800 */
[--C-:B------:R-:W-:Y:S01]  /*2210*/  @!P4 IMAD.IADD R22, R22, 0x1, -R3.reuse ;  /* 0x000000011616c824 */ /* 0x100fe200078e0a03 */
[----:B------:R-:W-:Y:S01]  /*2220*/  ISETP.GE.AND P4, PT, R19, RZ, PT ;  /* 0x000000ff1300720c */ /* 0x000fe20003f86270 */
[----:B------:R-:W-:Y:S01]  /*2230*/  @!P1 IMAD.IADD R20, R20, 0x1, -R3 ;  /* 0x0000000114149824 */ /* 0x000fe200078e0a03 */
[----:B------:R-:W-:-:S02]  /*2240*/  ISETP.GE.AND P1, PT, R24, RZ, PT ;  /* 0x000000ff1800720c */ /* 0x000fc40003f26270 */
[C---:B------:R-:W-:Y:S02]  /*2250*/  ISETP.GT.U32.AND P6, PT, R3.reuse, R22, PT ;  /* 0x000000160300720c */ /* 0x040fe40003fc4070 */
[----:B------:R-:W-:-:S11]  /*2260*/  ISETP.GT.U32.AND P5, PT, R3, R20, PT ;  /* 0x000000140300720c */ /* 0x000fd60003fa4070 */
[--C-:B------:R-:W-:Y:S02]  /*2270*/  @!P6 IMAD.IADD R22, R22, 0x1, -R3.reuse ;  /* 0x000000011616e824 */ /* 0x100fe400078e0a03 */
[----:B------:R-:W-:Y:S01]  /*2280*/  @!P5 IMAD.IADD R20, R20, 0x1, -R3 ;  /* 0x000000011414d824 */ /* 0x000fe200078e0a03 */
[----:B------:R-:W-:Y:S01]  /*2290*/  ISETP.NE.AND P5, PT, R0, RZ, PT ;  /* 0x000000ff0000720c */ /* 0x000fe20003fa5270 */
[----:B------:R-:W-:Y:S01]  /*22a0*/  @!P1 IMAD.MOV R22, RZ, RZ, -R22 ;  /* 0x000000ffff169224 */ /* 0x000fe200078e0a16 */
[----:B------:R-:W-:Y:S02]  /*22b0*/  LOP3.LUT R3, RZ, R0, RZ, 0x33, !PT ;  /* 0x00000000ff037212 */ /* 0x000fe400078e33ff */
[----:B------:R-:W-:Y:S02]  /*22c0*/  @!P4 IADD3 R20, PT, PT, -R20, RZ, RZ ;  /* 0x000000ff1414c210 */ /* 0x000fe40007ffe1ff */
[C---:B------:R-:W-:Y:S02]  /*22d0*/  SEL R22, R3.reuse, R22, !P5 ;  /* 0x0000001603167207 */ /* 0x040fe40006800000 */
[----:B------:R-:W-:-:S02]  /*22e0*/  SEL R3, R3, R20, !P5 ;  /* 0x0000001403037207 */ /* 0x000fc40006800000 */
[----:B------:R-:W-:Y:S02]  /*22f0*/  ISETP.NE.AND P4, PT, R22, RZ, PT ;  /* 0x000000ff1600720c */ /* 0x000fe40003f85270 */
[----:B------:R-:W-:Y:S02]  /*2300*/  ISETP.NE.AND P1, PT, R3, RZ, PT ;  /* 0x000000ff0300720c */ /* 0x000fe40003f25270 */
[----:B0-----:R-:W-:Y:S01]  /*2310*/  FSEL R16, R16, RZ, P4 ;  /* 0x000000ff10107208 */ /* 0x001fe20002000000 */
[----:B------:R-:W0:Y:S01]  /*2320*/  MUFU.RCP R3, UR18 ;  /* 0x0000001200037d08 */ /* 0x000e220008001000 */
[----:B------:R-:W-:Y:S02]  /*2330*/  ISETP.GE.AND P4, PT, R19, UR11, PT ;  /* 0x0000000b13007c0c */ /* 0x000fe4000bf86270 */
[----:B------:R-:W-:Y:S01]  /*2340*/  FSEL R20, R17, RZ, P1 ;  /* 0x000000ff11147208 */ /* 0x000fe20000800000 */
[----:B-----5:R-:W-:Y:S01]  /*2350*/  FMUL R23, R5, R16 ;  /* 0x0000001005177220 */ /* 0x020fe20000400000 */
[----:B------:R-:W-:Y:S01]  /*2360*/  ISETP.GE.AND P1, PT, R19, R0, PT ;  /* 0x000000001300720c */ /* 0x000fe20003f26270 */
[----:B------:R-:W-:Y:S01]  /*2370*/  IMAD.U32 R16, RZ, RZ, UR18 ;  /* 0x00000012ff107e24 */ /* 0x000fe2000f8e00ff */
[----:B------:R-:W-:Y:S01]  /*2380*/  FSEL R17, R18, RZ, !P4 ;  /* 0x000000ff12117208 */ /* 0x000fe20006000000 */
[----:B------:R-:W-:Y:S01]  /*2390*/  FFMA R23, R4, R20, R23 ;  /* 0x0000001404177223 */ /* 0x000fe20000000017 */
[----:B------:R-:W-:-:S03]  /*23a0*/  FSEL R21, R21, RZ, P1 ;  /* 0x000000ff15157208 */ /* 0x000fc60000800000 */
[----:B------:R-:W-:-:S04]  /*23b0*/  FFMA R17, R6, R17, R23 ;  /* 0x0000001106117223 */ /* 0x000fc80000000017 */
[----:B------:R-:W-:Y:S01]  /*23c0*/  FFMA R0, R2, R21, R17 ;  /* 0x0000001502007223 */ /* 0x000fe20000000011 */
[----:B0-----:R-:W-:-:S03]  /*23d0*/  FFMA R16, R3, -R16, 1 ;  /* 0x3f80000003107423 */ /* 0x001fc60000000810 */
[----:B------:R-:W-:Y:S01]  /*23e0*/  FADD R0, R9, -R0 ;  /* 0x8000000009007221 */ /* 0x000fe20000000000 */
[----:B------:R-:W-:-:S03]  /*23f0*/  FFMA R3, R3, R16, R3 ;  /* 0x0000001003037223 */ /* 0x000fc60000000003 */
[----:B------:R-:W0:Y:S01]  /*2400*/  FCHK P1, R0, UR18 ;  /* 0x0000001200007d02 */ /* 0x000e220008020000 */
[----:B------:R-:W-:-:S04]  /*2410*/  FFMA R16, R0, R3, RZ ;  /* 0x0000000300107223 */ /* 0x000fc800000000ff */
[----:B------:R-:W-:-:S04]  /*2420*/  FFMA R17, R16, -UR18, R0 ;  /* 0x8000001210117c23 */ /* 0x000fc80008000000 */
[----:B------:R-:W-:Y:S01]  /*2430*/  FFMA R3, R3, R17, R16 ;  /* 0x0000001103037223 */ /* 0x000fe20000000010 */
[----:B0-----:R-:W-:Y:S06]  /*2440*/  @!P1 BRA `(.L_x_94) ;  /* 0x0000000000109947 */ /* 0x001fec0003800000 */
[----:B------:R-:W-:Y:S01]  /*2450*/  IMAD.U32 R3, RZ, RZ, UR18 ;  /* 0x00000012ff037e24 */ /* 0x000fe2000f8e00ff */
[----:B------:R-:W-:-:S07]  /*2460*/  MOV R16, 0x2480 ;  /* 0x0000248000107802 */ /* 0x000fce0000000f00 */
[----:B------:R-:W-:Y:S05]  /*2470*/  CALL.REL.NOINC `($__internal_1_$__cuda_sm3x_div_rn_noftz_f32_slowpath) ;  /* 0x0000002400f47944 */ /* 0x000fea0003c00000 */
[----:B------:R-:W-:-:S07]  /*2480*/  IMAD.MOV.U32 R3, RZ, RZ, R0 ;  /* 0x000000ffff037224 */ /* 0x000fce00078e0000 */
.L_x_94:
[----:B------:R-:W-:Y:S05]  /*2490*/  BSYNC.RECONVERGENT B2 ;  /* 0x0000000000027941 */ /* 0x000fea0003800200 */
.L_x_93:
[----:B------:R-:W-:-:S05]  /*24a0*/  LEA R0, R7, UR9, 0x2 ;  /* 0x0000000907007c11 */ /* 0x000fca000f8e10ff */
[----:B------:R0:W-:Y:S02]  /*24b0*/  STS [R0], R3 ;  /* 0x0000000300007388 */ /* 0x0001e40000000800 */
.L_x_92:
[----:B------:R-:W-:Y:S05]  /*24c0*/  BSYNC.RECONVERGENT B1 ;  /* 0x0000000000017941 */ /* 0x000fea0003800200 */
.L_x_91:
[----:B------:R-:W-:-:S04]  /*24d0*/  ISETP.GE.U32.AND P1, PT, R10, UR19, PT ;  /* 0x000000130a007c0c */ /* 0x000fc8000bf26070 */
[----:B0-----:R-:W-:-:S04]  /*24e0*/  SEL R0, RZ, 0xffffffff, P1 ;  /* 0xffffffffff007807 */ /* 0x001fc80000800000 */
[----:B------:R-:W-:-:S13]  /*24f0*/  ISETP.NE.AND P1, PT, R11, R0, PT ;  /* 0x000000000b00720c */ /* 0x000fda0003f25270 */
[----:B------:R-:W-:Y:S05]  /*2500*/  @!P1 BRA `(.L_x_90) ;  /* 0x0000001400709947 */ /* 0x000fea0003800000 */
.L_x_105:
        /* <DEDUP_REMOVED lines=9> */
[----:B------:R-:W0:Y:S02]  /*25a0*/  F2I.FTZ.U32.TRUNC.NTZ R17, R17 ;  /* 0x0000001100117305 */ /* 0x000e24000021f000 */
[----:B0-----:R-:W-:-:S04]  /*25b0*/  IMAD.MOV R16, RZ, RZ, -R17 ;  /* 0x000000ffff107224 */ /* 0x001fc800078e0a11 */
[----:B------:R-:W-:Y:S02]  /*25c0*/  IMAD R21, R16, R19, RZ ;  /* 0x0000001310157224 */ /* 0x000fe400078e02ff */
[----:B------:R-:W-:-:S04]  /*25d0*/  IMAD.MOV.U32 R16, RZ, RZ, RZ ;  /* 0x000000ffff107224 */ /* 0x000fc800078e00ff */
[----:B------:R-:W-:Y:S01]  /*25e0*/  IMAD.HI.U32 R16, R17, R21, R16 ;  /* 0x0000001511107227 */ /* 0x000fe200078e0010 */
[----:B------:R-:W-:-:S05]  /*25f0*/  LOP3.LUT R21, RZ, R0, RZ, 0x33, !PT ;  /* 0x00000000ff157212 */ /* 0x000fca00078e33ff */
[----:B------:R-:W-:-:S05]  /*2600*/  IMAD.HI.U32 R20, R16, R22, RZ ;  /* 0x0000001610147227 */ /* 0x000fca00078e00ff */
[----:B------:R-:W-:-:S05]  /*2610*/  IADD3 R3, PT, PT, -R20, RZ, RZ ;  /* 0x000000ff14037210 */ /* 0x000fca0007ffe1ff */
        /* <DEDUP_REMOVED lines=19> */
[----:B------:R-:W-:-:S05]  /*2750*/  @!P1 IADD3 R18, PT, PT, R18, -R19, RZ ;  /* 0x8000001312129210 */ /* 0x000fca0007ffe0ff */
[----:B------:R-:W-:-:S05]  /*2760*/  @!P6 IMAD.MOV R18, RZ, RZ, -R18 ;  /* 0x000000ffff12e224 */ /* 0x000fca00078e0a12 */
[----:B------:R-:W-:-:S04]  /*2770*/  SEL R18, R21, R18, !P5 ;  /* 0x0000001215127207 */ /* 0x000fc80006800000 */
[----:B------:R-:W-:-:S04]  /*2780*/  ISETP.NE.AND P1, PT, R18, RZ, PT ;  /* 0x000000ff1200720c */ /* 0x000fc80003f25270 */
[----:B------:R-:W-:-:S04]  /*2790*/  ISETP.LT.OR P1, PT, R15, R0, !P1 ;  /* 0x000000000f00720c */ /* 0x000fc80004f21670 */
[----:B------:R-:W-:-:S13]  /*27a0*/  ISETP.GE.OR P1, PT, R15, UR15, P1 ;  /* 0x0000000f0f007c0c */ /* 0x000fda0008f26670 */
[----:B------:R-:W-:Y:S05]  /*27b0*/  @P1 BRA `(.L_x_96) ;  /* 0x0000000800001947 */ /* 0x000fea0003800000 */
[----:B------:R-:W0:Y:S01]  /*27c0*/  I2F.U32.RP R25, UR8 ;  /* 0x0000000800197d06 */ /* 0x000e220008209000 */
[----:B------:R-:W-:Y:S01]  /*27d0*/  IABS R26, UR8 ;  /* 0x00000008001a7c13 */ /* 0x000fe20008000000 */
[----:B------:R-:W1:Y:S01]  /*27e0*/  LDC R18, c[0x0][0x3b8] ;  /* 0x0000ee00ff127b82 */ /* 0x000e620000000800 */
[----:B------:R-:W-:-:S03]  /*27f0*/  UISETP.NE.AND UP1, UPT, UR22, UR21, UPT ;  /* 0x000000151600728c */ /* 0x000fc6000bf25270 */
[----:B------:R-:W-:-:S04]  /*2800*/  IMAD.HI.U32 R24, R16, R26, RZ ;  /* 0x0000001a10187227 */ /* 0x000fc800078e00ff */
[----:B------:R-:W-:Y:S02]  /*2810*/  IMAD.MOV R3, RZ, RZ, -R24 ;  /* 0x000000ffff037224 */ /* 0x000fe400078e0a18 */
[----:B------:R-:W-:Y:S02]  /*2820*/  IMAD R16, RZ, RZ, -UR8 ;  /* 0x80000008ff107e24 */ /* 0x000fe4000f8e02ff */
[C---:B------:R-:W-:Y:S01]  /*2830*/  IMAD R26, R19.reuse, R3, R26 ;  /* 0x00000003131a7224 */ /* 0x040fe200078e021a */
[----:B0-----:R-:W0:Y:S01]  /*2840*/  MUFU.RCP R25, R25 ;  /* 0x0000001900197308 */ /* 0x001e220000001000 */
[----:B------:R-:W-:Y:S02]  /*2850*/  IMAD.MOV.U32 R3, RZ, RZ, R16 ;  /* 0x000000ffff037224 */ /* 0x000fe400078e0010 */
[----:B------:R-:W-:Y:S01]  /*2860*/  IMAD.MOV.U32 R16, RZ, RZ, RZ ;  /* 0x000000ffff107224 */ /* 0x000fe200078e00ff */
[----:B------:R-:W-:Y:S01]  /*2870*/  ISETP.GT.U32.AND P6, PT, R19, R26, PT ;  /* 0x0000001a1300720c */ /* 0x000fe20003fc4070 */
[----:B0-----:R-:W-:-:S12]  /*2880*/  VIADD R17, R25, 0xffffffe ;  /* 0x0ffffffe19117836 */ /* 0x001fd80000000000 */
[----:B------:R-:W-:Y:S01]  /*2890*/  @!P6 IADD3 R26, PT, PT, R26, -R19, RZ ;  /* 0x800000131a1ae210 */ /* 0x000fe20007ffe0ff */
[----:B------:R-:W-:-:S03]  /*28a0*/  @!P6 VIADD R24, R24, 0x1 ;  /* 0x000000011818e836 */ /* 0x000fc60000000000 */
[----:B------:R-:W-:Y:S01]  /*28b0*/  ISETP.GE.U32.AND P1, PT, R26, R19, PT ;  /* 0x000000131a00720c */ /* 0x000fe20003f26070 */
[----:B------:R-:W0:-:S12]  /*28c0*/  F2I.FTZ.U32.TRUNC.NTZ R17, R17 ;  /* 0x0000001100117305 */ /* 0x000e18000021f000 */
[----:B------:R-:W-:Y:S02]  /*28d0*/  @P1 VIADD R24, R24, 0x1 ;  /* 0x0000000118181836 */ /* 0x000fe40000000000 */
[----:B0-----:R-:W-:-:S04]  /*28e0*/  IMAD R3, R3, R17, RZ ;  /* 0x0000001103037224 */ /* 0x001fc800078e02ff */
[----:B------:R-:W-:Y:S01]  /*28f0*/  IMAD.HI.U32 R16, R17, R3, R16 ;  /* 0x0000000311107227 */ /* 0x000fe200078e0010 */
[----:B-1----:R-:W-:Y:S02]  /*2900*/  IABS R3, R18 ;  /* 0x0000001200037213 */ /* 0x002fe40000000000 */
[----:B------:R-:W-:Y:S02]  /*2910*/  LOP3.LUT R17, R0, UR8, RZ, 0x3c, !PT ;  /* 0x0000000800117c12 */ /* 0x000fe4000f8e3cff */
[----:B------:R-:W0:Y:S01]  /*2920*/  I2F.RP R26, R3 ;  /* 0x00000003001a7306 */ /* 0x000e220000209400 */
[----:B------:R-:W-:Y:S01]  /*2930*/  IMAD.HI.U32 R25, R16, R15, RZ ;  /* 0x0000000f10197227 */ /* 0x000fe200078e00ff */
[----:B------:R-:W-:-:S03]  /*2940*/  ISETP.GE.AND P1, PT, R17, RZ, PT ;  /* 0x000000ff1100720c */ /* 0x000fc60003f26270 */
[----:B------:R-:W-:-:S04]  /*2950*/  IMAD.MOV R16, RZ, RZ, -R25 ;  /* 0x000000ffff107224 */ /* 0x000fc800078e0a19 */
[----:B------:R-:W-:-:S05]  /*2960*/  IMAD R16, R16, UR8, R15 ;  /* 0x0000000810107c24 */ /* 0x000fca000f8e020f */
[----:B------:R-:W-:Y:S01]  /*2970*/  ISETP.GE.U32.AND P6, PT, R16, UR8, PT ;  /* 0x0000000810007c0c */ /* 0x000fe2000bfc6070 */
[----:B0-----:R-:W0:Y:S01]  /*2980*/  MUFU.RCP R26, R26 ;  /* 0x0000001a001a7308 */ /* 0x001e220000001000 */
[----:B------:R-:W-:-:S05]  /*2990*/  @!P1 IMAD.MOV R24, RZ, RZ, -R24 ;  /* 0x000000ffff189224 */ /* 0x000fca00078e0a18 */
[----:B------:R-:W-:-:S04]  /*29a0*/  SEL R27, R21, R24, !P5 ;  /* 0x00000018151b7207 */ /* 0x000fc80006800000 */
[----:B------:R-:W-:Y:S02]  /*29b0*/  IADD3 R17, PT, PT, -R27, RZ, RZ ;  /* 0x000000ff1b117210 */ /* 0x000fe40007ffe1ff */
[----:B------:R-:W-:Y:S02]  /*29c0*/  @P6 VIADD R16, R16, -UR8 ;  /* 0x8000000810106c36 */ /* 0x000fe40008000000 */
[----:B------:R-:W-:Y:S01]  /*29d0*/  @P6 VIADD R25, R25, 0x1 ;  /* 0x0000000119196836 */ /* 0x000fe20000000000 */
[----:B------:R-:W-:Y:S02]  /*29e0*/  ISETP.NE.U32.AND P6, PT, RZ, UR8, PT ;  /* 0x00000008ff007c0c */ /* 0x000fe4000bfc5070 */
[----:B------:R-:W-:Y:S01]  /*29f0*/  ISETP.GE.U32.AND P1, PT, R16, UR8, PT ;  /* 0x0000000810007c0c */ /* 0x000fe2000bf26070 */
[----:B------:R-:W-:Y:S02]  /*2a00*/  IMAD R16, R0, R17, UR8 ;  /* 0x0000000800107e24 */ /* 0x000fe4000f8e0211 */
[----:B0-----:R-:W-:-:S02]  /*2a10*/  VIADD R24, R26, 0xffffffe ;  /* 0x0ffffffe1a187836 */ /* 0x001fc40000000000 */
[----:B------:R-:W-:Y:S02]  /*2a20*/  IMAD R27, R27, R18, R16 ;  /* 0x000000121b1b7224 */ /* 0x000fe400078e0210 */
[----:B------:R0:W1:Y:S06]  /*2a30*/  F2I.FTZ.U32.TRUNC.NTZ R17, R24 ;  /* 0x0000001800117305 */ /* 0x00006c000021f000 */
[----:B------:R-:W-:Y:S01]  /*2a40*/  @P1 VIADD R25, R25, 0x1 ;  /* 0x0000000119191836 */ /* 0x000fe20000000000 */
[----:B------:R-:W-:Y:S02]  /*2a50*/  ISETP.GE.AND P1, PT, R23, UR13, PT ;  /* 0x0000000d17007c0c */ /* 0x000fe4000bf26270 */
[----:B------:R-:W-:-:S02]  /*2a60*/  @!P6 LOP3.LUT R25, RZ, UR8, RZ, 0x33, !PT ;  /* 0x00000008ff19ec12 */ /* 0x000fc4000f8e33ff */
[----:B------:R-:W-:Y:S02]  /*2a70*/  SEL R16, R18, RZ, P1 ;  /* 0x000000ff12107207 */ /* 0x000fe40000800000 */
[----:B------:R-:W-:Y:S01]  /*2a80*/  PLOP3.LUT P1, PT, PT, PT, UP1, 0x80, 0x8 ;  /* 0x000000000008781c */ /* 0x000fe20003f2f018 */
[----:B------:R-:W-:Y:S01]  /*2a90*/  UISETP.NE.AND UP1, UPT, UR23, UR7, UPT ;  /* 0x000000071700728c */ /* 0x000fe2000bf25270 */
[----:B------:R-:W-:Y:S02]  /*2aa0*/  IMAD R27, R27, R25, R14 ;  /* 0x000000191b1b7224 */ /* 0x000fe400078e020e */
[----:B------:R-:W-:Y:S01]  /*2ab0*/  SEL R23, R16, RZ, !P1 ;  /* 0x000000ff10177207 */ /* 0x000fe20004800000 */
[----:B------:R-:W-:-:S05]  /*2ac0*/  IMAD.MOV.U32 R16, RZ, RZ, RZ ;  /* 0x000000ffff107224 */ /* 0x000fca00078e00ff */
[----:B01----:R-:W-:Y:S05]  /*2ad0*/  BRA.U UP1, `(.L_x_97) ;  /* 0x0000000101247547 */ /* 0x003fea000b800000 */
        /* <DEDUP_REMOVED lines=9> */
.L_x_97:
[----:B------:R-:W-:Y:S01]  /*2b70*/  IADD3 R16, PT, PT, R27, -R23, -R16 ;  /* 0x800000171b107210 */ /* 0x000fe20007ffe810 */
[----:B------:R-:W-:Y:S01]  /*2b80*/  BSSY.RECONVERGENT B2, `(.L_x_98) ;  /* 0x0000041000027945 */ /* 0x000fe20003800200 */
[----:B------:R-:W-:-:S03]  /*2b90*/  IADD3 R20, PT, PT, RZ, -R17, RZ ;  /* 0x80000011ff147210 */ /* 0x000fc60007ffe0ff */
[----:B------:R-:W-:Y:S02]  /*2ba0*/  IMAD R19, R13, R18, R16 ;  /* 0x000000120d137224 */ /* 0x000fe400078e0210 */
[----:B------:R-:W-:Y:S02]  /*2bb0*/  IMAD R20, R20, R3, RZ ;  /* 0x0000000314147224 */ /* 0x000fe400078e02ff */
[----:B------:R-:W-:Y:S01]  /*2bc0*/  VIADD R23, R19, 0x1 ;  /* 0x0000000113177836 */ /* 0x000fe20000000000 */
[----:B------:R-:W-:Y:S01]  /*2bd0*/  IABS R24, R19 ;  /* 0x0000001300187213 */ /* 0x000fe20000000000 */
[----:B------:R-:W-:-:S03]  /*2be0*/  IMAD.MOV.U32 R16, RZ, RZ, RZ ;  /* 0x000000ffff107224 */ /* 0x000fc600078e00ff */
[----:B------:R-:W-:Y:S01]  /*2bf0*/  IABS R22, R23 ;  /* 0x0000001700167213 */ /* 0x000fe20000000000 */
[----:B------:R-:W-:-:S04]  /*2c00*/  IMAD.HI.U32 R21, R17, R20, R16 ;  /* 0x0000001411157227 */ /* 0x000fc800078e0010 */
[----:B------:R-:W-:Y:S02]  /*2c10*/  IMAD.IADD R20, R15, 0x1, -R0 ;  /* 0x000000010f147824 */ /* 0x000fe400078e0a00 */
[----:B------:R-:W-:-:S03]  /*2c20*/  IMAD.HI.U32 R17, R21, R22, RZ ;  /* 0x0000001615117227 */ /* 0x000fc600078e00ff */
[----:B------:R-:W-:Y:S01]  /*2c30*/  LEA R20, R20, UR14, 0x2 ;  /* 0x0000000e14147c11 */ /* 0x000fe2000f8e10ff */
[----:B------:R-:W-:Y:S01]  /*2c40*/  IMAD.HI.U32 R16, R21, R24, RZ ;  /* 0x0000001815107227 */ /* 0x000fe200078e00ff */
[----:B------:R-:W-:-:S03]  /*2c50*/  LEA R21, R15, UR14, 0x2 ;  /* 0x0000000e0f157c11 */ /* 0x000fc6000f8e10ff */
[----:B------:R-:W-:Y:S01]  /*2c60*/  IMAD.MOV R17, RZ, RZ, -R17 ;  /* 0x000000ffff117224 */ /* 0x000fe200078e0a11 */
[----:B------:R-:W-:Y:S01]  /*2c70*/  LDS R20, [R20] ;  /* 0x0000000014147984 */ /* 0x000fe20000000800 */
[----:B------:R-:W-:Y:S02]  /*2c80*/  IMAD.MOV R16, RZ, RZ, -R16 ;  /* 0x000000ffff107224 */ /* 0x000fe400078e0a10 */
[C---:B------:R-:W-:Y:S02]  /*2c90*/  IMAD R22, R3.reuse, R17, R22 ;  /* 0x0000001103167224 */ /* 0x040fe400078e0216 */
[C---:B------:R-:W-:Y:S02]  /*2ca0*/  IMAD R24, R3.reuse, R16, R24 ;  /* 0x0000001003187224 */ /* 0x040fe400078e0218 */
[----:B------:R-:W0:Y:S01]  /*2cb0*/  LDS R16, [R21+0x4] ;  /* 0x0000040015107984 */ /* 0x000e220000000800 */
[C---:B------:R-:W-:Y:S01]  /*2cc0*/  ISETP.GT.U32.AND P4, PT, R3.reuse, R22, PT ;  /* 0x000000160300720c */ /* 0x040fe20003f84070 */
[----:B------:R-:W-:Y:S01]  /*2cd0*/  IMAD R17, R0, 0x4, R21 ;  /* 0x0000000400117824 */ /* 0x000fe200078e0215 */
[----:B------:R-:W-:Y:S01]  /*2ce0*/  ISETP.GT.U32.AND P1, PT, R3, R24, PT ;  /* 0x000000180300720c */ /* 0x000fe20003f24070 */
[----:B------:R-:W1:Y:S04]  /*2cf0*/  LDS R0, [R21+-0x4] ;  /* 0xfffffc0015007984 */ /* 0x000e680000000800 */
[----:B------:R-:W2:Y:S06]  /*2d00*/  LDS R17, [R17] ;  /* 0x0000000011117984 */ /* 0x000eac0000000800 */
[----:B------:R-:W-:-:S02]  /*2d10*/  @!P4 IADD3 R22, PT, PT, R22, -R3, RZ ;  /* 0x800000031616c210 */ /* 0x000fc40007ffe0ff */
[----:B------:R-:W-:Y:S01]  /*2d20*/  @!P1 IMAD.IADD R24, R24, 0x1, -R3 ;  /* 0x0000000118189824 */ /* 0x000fe200078e0a03 */
[----:B------:R-:W-:Y:S02]  /*2d30*/  ISETP.GE.AND P4, PT, R23, RZ, PT ;  /* 0x000000ff1700720c */ /* 0x000fe40003f86270 */
[C---:B------:R-:W-:Y:S02]  /*2d40*/  ISETP.GT.U32.AND P6, PT, R3.reuse, R22, PT ;  /* 0x000000160300720c */ /* 0x040fe40003fc4070 */
[----:B------:R-:W-:Y:S02]  /*2d50*/  ISETP.GT.U32.AND P5, PT, R3, R24, PT ;  /* 0x000000180300720c */ /* 0x000fe40003fa4070 */
[----:B------:R-:W-:-:S09]  /*2d60*/  ISETP.GE.AND P1, PT, R19, RZ, PT ;  /* 0x000000ff1300720c */ /* 0x000fd20003f26270 */
[--C-:B------:R-:W-:Y:S02]  /*2d70*/  @!P6 IMAD.IADD R22, R22, 0x1, -R3.reuse ;  /* 0x000000011616e824 */ /* 0x100fe400078e0a03 */
[----:B------:R-:W-:Y:S01]  /*2d80*/  @!P5 IMAD.IADD R24, R24, 0x1, -R3 ;  /* 0x000000011818d824 */ /* 0x000fe200078e0a03 */
[----:B------:R-:W-:Y:S01]  /*2d90*/  ISETP.NE.AND P5, PT, R18, RZ, PT ;  /* 0x000000ff1200720c */ /* 0x000fe20003fa5270 */
[----:B------:R-:W-:Y:S01]  /*2da0*/  @!P4 IMAD.MOV R22, RZ, RZ, -R22 ;  /* 0x000000ffff16c224 */ /* 0x000fe200078e0a16 */
[----:B------:R-:W-:Y:S01]  /*2db0*/  LOP3.LUT R3, RZ, R18, RZ, 0x33, !PT ;  /* 0x00000012ff037212 */ /* 0x000fe200078e33ff */
[----:B------:R-:W-:-:S03]  /*2dc0*/  @!P1 IMAD.MOV R24, RZ, RZ, -R24 ;  /* 0x000000ffff189224 */ /* 0x000fc600078e0a18 */
[C---:B------:R-:W-:Y:S02]  /*2dd0*/  SEL R22, R3.reuse, R22, !P5 ;  /* 0x0000001603167207 */ /* 0x040fe40006800000 */
[----:B------:R-:W-:Y:S02]  /*2de0*/  SEL R24, R3, R24, !P5 ;  /* 0x0000001803187207 */ /* 0x000fe40006800000 */
[----:B------:R-:W-:Y:S01]  /*2df0*/  ISETP.NE.AND P4, PT, R22, RZ, PT ;  /* 0x000000ff1600720c */ /* 0x000fe20003f85270 */
[----:B------:R-:W3:Y:S01]  /*2e00*/  MUFU.RCP R3, UR18 ;  /* 0x0000001200037d08 */ /* 0x000ee20008001000 */
[----:B------:R-:W-:Y:S02]  /*2e10*/  ISETP.NE.AND P1, PT, R24, RZ, PT ;  /* 0x000000ff1800720c */ /* 0x000fe40003f25270 */
[----:B0-----:R-:W-:Y:S02]  /*2e20*/  FSEL R16, R16, RZ, P4 ;  /* 0x000000ff10107208 */ /* 0x001fe40002000000 */
[----:B------:R-:W-:-:S02]  /*2e30*/  ISETP.GE.AND P4, PT, R19, UR11, PT ;  /* 0x0000000b13007c0c */ /* 0x000fc4000bf86270 */
[----:B-1----:R-:W-:Y:S01]  /*2e40*/  FSEL R0, R0, RZ, P1 ;  /* 0x000000ff00007208 */ /* 0x002fe20000800000 */
[----:B-----5:R-:W-:Y:S01]  /*2e50*/  FMUL R21, R5, R16 ;  /* 0x0000001005157220 */ /* 0x020fe20000400000 */
[----:B------:R-:W-:Y:S01]  /*2e60*/  ISETP.GE.AND P1, PT, R19, R18, PT ;  /* 0x000000121300720c */ /* 0x000fe20003f26270 */
[----:B------:R-:W-:Y:S01]  /*2e70*/  IMAD.U32 R16, RZ, RZ, UR18 ;  /* 0x00000012ff107e24 */ /* 0x000fe2000f8e00ff */
[----:B--2---:R-:W-:Y:S01]  /*2e80*/  FSEL R19, R17, RZ, !P4 ;  /* 0x000000ff11137208 */ /* 0x004fe20006000000 */
[----:B------:R-:W-:Y:S01]  /*2e90*/  FFMA R21, R4, R0, R21 ;  /* 0x0000000004157223 */ /* 0x000fe20000000015 */
[----:B------:R-:W-:-:S03]  /*2ea0*/  FSEL R17, R20, RZ, P1 ;  /* 0x000000ff14117208 */ /* 0x000fc60000800000 */
[----:B------:R-:W-:Y:S01]  /*2eb0*/  FFMA R19, R6, R19, R21 ;  /* 0x0000001306137223 */ /* 0x000fe20000000015 */
[----:B---3--:R-:W-:-:S03]  /*2ec0*/  FFMA R16, R3, -R16, 1 ;  /* 0x3f80000003107423 */ /* 0x008fc60000000810 */
[----:B------:R-:W-:-:S04]  /*2ed0*/  FFMA R0, R2, R17, R19 ;  /* 0x0000001102007223 */ /* 0x000fc80000000013 */
[----:B------:R-:W-:Y:S01]  /*2ee0*/  FADD R18, R9, -R0 ;  /* 0x8000000009127221 */ /* 0x000fe20000000000 */
[----:B------:R-:W-:-:S03]  /*2ef0*/  FFMA R0, R3, R16, R3 ;  /* 0x0000001003007223 */ /* 0x000fc60000000003 */
[----:B------:R-:W0:Y:S01]  /*2f00*/  FCHK P1, R18, UR18 ;  /* 0x0000001212007d02 */ /* 0x000e220008020000 */
[----:B------:R-:W-:-:S04]  /*2f10*/  FFMA R3, R0, R18, RZ ;  /* 0x0000001200037223 */ /* 0x000fc800000000ff */
[----:B------:R-:W-:-:S04]  /*2f20*/  FFMA R16, R3, -UR18, R18 ;  /* 0x8000001203107c23 */ /* 0x000fc80008000012 */
[----:B------:R-:W-:Y:S01]  /*2f30*/  FFMA R0, R0, R16, R3 ;  /* 0x0000001000007223 */ /* 0x000fe20000000003 */
[----:B0-----:R-:W-:Y:S06]  /*2f40*/  @!P1 BRA `(.L_x_99) ;  /* 0x0000000000109947 */ /* 0x001fec0003800000 */
[----:B------:R-:W-:Y:S01]  /*2f50*/  MOV R0, R18 ;  /* 0x0000001200007202 */ /* 0x000fe20000000f00 */
[----:B------:R-:W-:Y:S01]  /*2f60*/  IMAD.U32 R3, RZ, RZ, UR18 ;  /* 0x00000012ff037e24 */ /* 0x000fe2000f8e00ff */
[----:B------:R-:W-:-:S07]  /*2f70*/  MOV R16, 0x2f90 ;  /* 0x00002f9000107802 */ /* 0x000fce0000000f00 */
[----:B------:R-:W-:Y:S05]  /*2f80*/  CALL.REL.NOINC `($__internal_1_$__cuda_sm3x_div_rn_noftz_f32_slowpath) ;  /* 0x0000001c00307944 */ /* 0x000fea0003c00000 */
.L_x_99:
[----:B------:R-:W-:Y:S05]  /*2f90*/  BSYNC.RECONVERGENT B2 ;  /* 0x0000000000027941 */ /* 0x000fea0003800200 */
.L_x_98:
[----:B------:R-:W-:-:S05]  /*2fa0*/  LEA R3, R15, UR9, 0x2 ;  /* 0x000000090f037c11 */ /* 0x000fca000f8e10ff */
[----:B------:R0:W-:Y:S02]  /*2fb0*/  STS [R3], R0 ;  /* 0x0000000003007388 */ /* 0x0001e40000000800 */
.L_x_96:
[----:B------:R-:W-:Y:S05]  /*2fc0*/  BSYNC.RECONVERGENT B1 ;  /* 0x0000000000017941 */ /* 0x000fea0003800200 */
.L_x_95:
[----:B0-----:R-:W0:Y:S01]  /*2fd0*/  LDC R0, c[0x0][0x3c4] ;  /* 0x0000f100ff007b82 */ /* 0x001e220000000800 */
[----:B------:R-:W-:Y:S01]  /*2fe0*/  VIADD R15, R15, UR8 ;  /* 0x000000080f0f7c36 */ /* 0x000fe20008000000 */
[----:B------:R-:W-:Y:S04]  /*2ff0*/  BSSY.RECONVERGENT B1, `(.L_x_100) ;  /* 0x00000aa000017945 */ /* 0x000fe80003800200 */
[----:B------:R-:W-:Y:S02]  /*3000*/  IABS R22, R15 ;  /* 0x0000000f00167213 */ /* 0x000fe40000000000 */
[----:B------:R-:W-:Y:S02]  /*3010*/  ISETP.GE.AND P6, PT, R15, RZ, PT ;  /* 0x000000ff0f00720c */ /* 0x000fe40003fc6270 */
[----:B0-----:R-:W-:-:S02]  /*3020*/  IABS R19, R0 ;  /* 0x0000000000137213 */ /* 0x001fc40000000000 */
        /* <DEDUP_REMOVED lines=31> */
[----:B------:R-:W-:-:S05]  /*3220*/  @!P1 IMAD.IADD R18, R18, 0x1, -R19 ;  /* 0x0000000112129824 */ /* 0x000fca00078e0a13 */
[----:B------:R-:W-:-:S04]  /*3230*/  @!P6 IADD3 R18, PT, PT, -R18, RZ, RZ ;  /* 0x000000ff1212e210 */ /* 0x000fc80007ffe1ff */
        /* <DEDUP_REMOVED lines=18> */
[----:B------:R-:W-:Y:S02]  /*3360*/  @!P6 IMAD.IADD R26, R26, 0x1, -R19 ;  /* 0x000000011a1ae824 */ /* 0x000fe400078e0a13 */
[----:B------:R-:W-:Y:S01]  /*3370*/  @!P6 VIADD R24, R24, 0x1 ;  /* 0x000000011818e836 */ /* 0x000fe20000000000 */
[----:B------:R-:W0:Y:S02]  /*3380*/  F2I.FTZ.U32.TRUNC.NTZ R17, R17 ;  /* 0x0000001100117305 */ /* 0x000e24000021f000 */
[----:B------:R-:W-:-:S13]  /*3390*/  ISETP.GE.U32.AND P1, PT, R26, R19, PT ;  /* 0x000000131a00720c */ /* 0x000fda0003f26070 */
[----:B------:R-:W-:Y:S02]  /*33a0*/  @P1 VIADD R24, R24, 0x1 ;  /* 0x0000000118181836 */ /* 0x000fe40000000000 */
[----:B0-----:R-:W-:-:S04]  /*33b0*/  IMAD R3, R3, R17, RZ ;  /* 0x0000001103037224 */ /* 0x001fc800078e02ff */
[----:B------:R-:W-:Y:S01]  /*33c0*/  IMAD.HI.U32 R16, R17, R3, R16 ;  /* 0x0000000311107227 */ /* 0x000fe200078e0010 */
[----:B-1----:R-:W-:Y:S02]  /*33d0*/  IABS R3, R18 ;  /* 0x0000001200037213 */ /* 0x002fe40000000000 */
[----:B------:R-:W-:Y:S02]  /*33e0*/  LOP3.LUT R17, R0, UR8, RZ, 0x3c, !PT ;  /* 0x0000000800117c12 */ /* 0x000fe4000f8e3cff */
[----:B------:R-:W0:Y:S01]  /*33f0*/  I2F.RP R26, R3 ;  /* 0x00000003001a7306 */ /* 0x000e220000209400 */
[----:B------:R-:W-:Y:S01]  /*3400*/  IMAD.HI.U32 R25, R16, R15, RZ ;  /* 0x0000000f10197227 */ /* 0x000fe200078e00ff */
[----:B------:R-:W-:-:S04]  /*3410*/  ISETP.GE.AND P1, PT, R17, RZ, PT ;  /* 0x000000ff1100720c */ /* 0x000fc80003f26270 */
[----:B------:R-:W-:-:S05]  /*3420*/  IADD3 R16, PT, PT, -R25, RZ, RZ ;  /* 0x000000ff19107210 */ /* 0x000fca0007ffe1ff */
[----:B------:R-:W-:Y:S01]  /*3430*/  IMAD R16, R16, UR8, R15 ;  /* 0x0000000810107c24 */ /* 0x000fe2000f8e020f */
[----:B0-----:R-:W0:Y:S04]  /*3440*/  MUFU.RCP R26, R26 ;  /* 0x0000001a001a7308 */ /* 0x001e280000001000 */
[----:B------:R-:W-:Y:S01]  /*3450*/  ISETP.GE.U32.AND P6, PT, R16, UR8, PT ;  /* 0x0000000810007c0c */ /* 0x000fe2000bfc6070 */
[----:B------:R-:W-:-:S05]  /*3460*/  @!P1 IMAD.MOV R24, RZ, RZ, -R24 ;  /* 0x000000ffff189224 */ /* 0x000fca00078e0a18 */
[----:B------:R-:W-:-:S05]  /*3470*/  SEL R27, R21, R24, !P5 ;  /* 0x00000018151b7207 */ /* 0x000fca0006800000 */
[----:B------:R-:W-:Y:S02]  /*3480*/  IMAD.MOV R17, RZ, RZ, -R27 ;  /* 0x000000ffff117224 */ /* 0x000fe400078e0a1b */
[----:B------:R-:W-:Y:S02]  /*3490*/  @P6 VIADD R16, R16, -UR8 ;  /* 0x8000000810106c36 */ /* 0x000fe40008000000 */
[----:B------:R-:W-:Y:S01]  /*34a0*/  @P6 VIADD R25, R25, 0x1 ;  /* 0x0000000119196836 */ /* 0x000fe20000000000 */
[----:B------:R-:W-:Y:S01]  /*34b0*/  ISETP.NE.U32.AND P6, PT, RZ, UR8, PT ;  /* 0x00000008ff007c0c */ /* 0x000fe2000bfc5070 */
[----:B0-----:R-:W-:Y:S01]  /*34c0*/  VIADD R24, R26, 0xffffffe ;  /* 0x0ffffffe1a187836 */ /* 0x001fe20000000000 */
[----:B------:R-:W-:Y:S01]  /*34d0*/  ISETP.GE.U32.AND P1, PT, R16, UR8, PT ;  /* 0x0000000810007c0c */ /* 0x000fe2000bf26070 */
[----:B------:R-:W-:Y:S02]  /*34e0*/  IMAD R16, R0, R17, UR8 ;  /* 0x0000000800107e24 */ /* 0x000fe4000f8e0211 */
[----:B------:R0:W1:Y:S02]  /*34f0*/  F2I.FTZ.U32.TRUNC.NTZ R17, R24 ;  /* 0x0000001800117305 */ /* 0x000064000021f000 */
[----:B------:R-:W-:-:S08]  /*3500*/  IMAD R27, R27, R18, R16 ;  /* 0x000000121b1b7224 */ /* 0x000fd000078e0210 */
[----:B------:R-:W-:Y:S02]  /*3510*/  @P1 IADD3 R25, PT, PT, R25, 0x1, RZ ;  /* 0x0000000119191810 */ /* 0x000fe40007ffe0ff */
[----:B------:R-:W-:Y:S02]  /*3520*/  ISETP.GE.AND P1, PT, R23, UR13, PT ;  /* 0x0000000d17007c0c */ /* 0x000fe4000bf26270 */
[----:B------:R-:W-:Y:S02]  /*3530*/  @!P6 LOP3.LUT R25, RZ, UR8, RZ, 0x33, !PT ;  /* 0x00000008ff19ec12 */ /* 0x000fe4000f8e33ff */
[----:B------:R-:W-:Y:S02]  /*3540*/  SEL R16, R18, RZ, P1 ;  /* 0x000000ff12107207 */ /* 0x000fe40000800000 */
[----:B------:R-:W-:Y:S01]  /*3550*/  PLOP3.LUT P1, PT, PT, PT, UP1, 0x80, 0x8 ;  /* 0x000000000008781c */ /* 0x000fe20003f2f018 */
[----:B------:R-:W-:Y:S01]  /*3560*/  UISETP.NE.AND UP1, UPT, UR23, UR7, UPT ;  /* 0x000000071700728c */ /* 0x000fe2000bf25270 */
[----:B------:R-:W-:-:S02]  /*3570*/  IMAD R27, R27, R25, R14 ;  /* 0x000000191b1b7224 */ /* 0x000fc400078e020e */
        /* <DEDUP_REMOVED lines=12> */
.L_x_102:
[----:B------:R-:W-:Y:S01]  /*3640*/  IADD3 R16, PT, PT, R27, -R23, -R16 ;  /* 0x800000171b107210 */ /* 0x000fe20007ffe810 */
[----:B------:R-:W-:Y:S01]  /*3650*/  IMAD.MOV R20, RZ, RZ, -R17 ;  /* 0x000000ffff147224 */ /* 0x000fe200078e0a11 */
[----:B------:R-:W-:Y:S03]  /*3660*/  BSSY.RECONVERGENT B2, `(.L_x_103) ;  /* 0x0000040000027945 */ /* 0x000fe60003800200 */
[----:B------:R-:W-:Y:S02]  /*3670*/  IMAD R19, R13, R18, R16 ;  /* 0x000000120d137224 */ /* 0x000fe400078e0210 */
[----:B------:R-:W-:Y:S02]  /*3680*/  IMAD R20, R20, R3, RZ ;  /* 0x0000000314147224 */ /* 0x000fe400078e02ff */
[----:B------:R-:W-:Y:S01]  /*3690*/  IMAD.MOV.U32 R16, RZ, RZ, RZ ;  /* 0x000000ffff107224 */ /* 0x000fe200078e00ff */
[----:B------:R-:W-:-:S02]  /*36a0*/  IADD3 R23, PT, PT, R19, 0x1, RZ ;  /* 0x0000000113177810 */ /* 0x000fc40007ffe0ff */
[----:B------:R-:W-:Y:S01]  /*36b0*/  IABS R24, R19 ;  /* 0x0000001300187213 */ /* 0x000fe20000000000 */
[----:B------:R-:W-:Y:S01]  /*36c0*/  IMAD.HI.U32 R21, R17, R20, R16 ;  /* 0x0000001411157227 */ /* 0x000fe200078e0010 */
[----:B------:R-:W-:-:S03]  /*36d0*/  IABS R22, R23 ;  /* 0x0000001700167213 */ /* 0x000fc60000000000 */
[----:B------:R-:W-:Y:S02]  /*36e0*/  IMAD.IADD R20, R15, 0x1, -R0 ;  /* 0x000000010f147824 */ /* 0x000fe400078e0a00 */
[----:B------:R-:W-:-:S03]  /*36f0*/  IMAD.HI.U32 R17, R21, R22, RZ ;  /* 0x0000001615117227 */ /* 0x000fc600078e00ff */
[----:B------:R-:W-:Y:S01]  /*3700*/  LEA R20, R20, UR14, 0x2 ;  /* 0x0000000e14147c11 */ /* 0x000fe2000f8e10ff */
[----:B------:R-:W-:Y:S02]  /*3710*/  IMAD.MOV R17, RZ, RZ, -R17 ;  /* 0x000000ffff117224 */ /* 0x000fe400078e0a11 */
[----:B------:R-:W-:Y:S01]  /*3720*/  IMAD.HI.U32 R16, R21, R24, RZ ;  /* 0x0000001815107227 */ /* 0x000fe200078e00ff */
[----:B------:R-:W-:Y:S02]  /*3730*/  LEA R21, R15, UR14, 0x2 ;  /* 0x0000000e0f157c11 */ /* 0x000fe4000f8e10ff */
[----:B------:R-:W-:Y:S01]  /*3740*/  LDS R20, [R20] ;  /* 0x0000000014147984 */ /* 0x000fe20000000800 */
[C---:B------:R-:W-:Y:S02]  /*3750*/  IMAD R22, R3.reuse, R17, R22 ;  /* 0x0000001103167224 */ /* 0x040fe400078e0216 */
[----:B------:R-:W-:Y:S02]  /*3760*/  IMAD.MOV R16, RZ, RZ, -R16 ;  /* 0x000000ffff107224 */ /* 0x000fe400078e0a10 */
[----:B------:R-:W-:Y:S01]  /*3770*/  IMAD R17, R0, 0x4, R21 ;  /* 0x0000000400117824 */ /* 0x000fe200078e0215 */
[C---:B------:R-:W-:Y:S01]  /*3780*/  ISETP.GT.U32.AND P4, PT, R3.reuse, R22, PT ;  /* 0x000000160300720c */ /* 0x040fe20003f84070 */
[C---:B------:R-:W-:Y:S01]  /*3790*/  IMAD R24, R3.reuse, R16, R24 ;  /* 0x0000001003187224 */ /* 0x040fe200078e0218 */
[----:B------:R-:W-:Y:S04]  /*37a0*/  LDS R0, [R21+-0x4] ;  /* 0xfffffc0015007984 */ /* 0x000fe80000000800 */
[----:B------:R-:W-:Y:S01]  /*37b0*/  ISETP.GT.U32.AND P1, PT, R3, R24, PT ;  /* 0x000000180300720c */ /* 0x000fe20003f24070 */
[----:B------:R-:W0:Y:S04]  /*37c0*/  LDS R16, [R21+0x4] ;  /* 0x0000040015107984 */ /* 0x000e280000000800 */
[----:B------:R-:W1:Y:S02]  /*37d0*/  LDS R17, [R17] ;  /* 0x0000000011117984 */ /* 0x000e640000000800 */
[----:B------:R-:W-:Y:S01]  /*37e0*/  @!P4 IMAD.IADD R22, R22, 0x1, -R3 ;  /* 0x000000011616c824 */ /* 0x000fe200078e0a03 */
[----:B------:R-:W-:-:S04]  /*37f0*/  ISETP.GE.AND P4, PT, R23, RZ, PT ;  /* 0x000000ff1700720c */ /* 0x000fc80003f86270 */
[----:B------:R-:W-:Y:S02]  /*3800*/  ISETP.GT.U32.AND P6, PT, R3, R22, PT ;  /* 0x000000160300720c */ /* 0x000fe40003fc4070 */
[----:B------:R-:W-:Y:S02]  /*3810*/  @!P1 IADD3 R24, PT, PT, R24, -R3, RZ ;  /* 0x8000000318189210 */ /* 0x000fe40007ffe0ff */
[----:B------:R-:W-:Y:S02]  /*3820*/  ISETP.GE.AND P1, PT, R19, RZ, PT ;  /* 0x000000ff1300720c */ /* 0x000fe40003f26270 */
[----:B------:R-:W-:-:S07]  /*3830*/  ISETP.GT.U32.AND P5, PT, R3, R24, PT ;  /* 0x000000180300720c */ /* 0x000fce0003fa4070 */
[----:B------:R-:W-:-:S04]  /*3840*/  @!P6 IMAD.IADD R22, R22, 0x1, -R3 ;  /* 0x000000011616e824 */ /* 0x000fc800078e0a03 */
[----:B------:R-:W-:Y:S02]  /*3850*/  @!P4 IMAD.MOV R22, RZ, RZ, -R22 ;  /* 0x000000ffff16c224 */ /* 0x000fe400078e0a16 */
[----:B------:R-:W-:Y:S01]  /*3860*/  @!P5 IMAD.IADD R24, R24, 0x1, -R3 ;  /* 0x000000011818d824 */ /* 0x000fe200078e0a03 */
[----:B------:R-:W-:Y:S02]  /*3870*/  ISETP.NE.AND P5, PT, R18, RZ, PT ;  /* 0x000000ff1200720c */ /* 0x000fe40003fa5270 */
[----:B------:R-:W-:Y:S01]  /*3880*/  LOP3.LUT R3, RZ, R18, RZ, 0x33, !PT ;  /* 0x00000012ff037212 */ /* 0x000fe200078e33ff */
[----:B------:R-:W-:-:S03]  /*3890*/  @!P1 IMAD.MOV R24, RZ, RZ, -R24 ;  /* 0x000000ffff189224 */ /* 0x000fc600078e0a18 */
[C---:B------:R-:W-:Y:S02]  /*38a0*/  SEL R22, R3.reuse, R22, !P5 ;  /* 0x0000001603167207 */ /* 0x040fe40006800000 */
[----:B------:R-:W-:Y:S02]  /*38b0*/  SEL R24, R3, R24, !P5 ;  /* 0x0000001803187207 */ /* 0x000fe40006800000 */
[----:B------:R-:W-:Y:S01]  /*38c0*/  ISETP.NE.AND P4, PT, R22, RZ, PT ;  /* 0x000000ff1600720c */ /* 0x000fe20003f85270 */
[----:B------:R-:W2:Y:S01]  /*38d0*/  MUFU.RCP R3, UR18 ;  /* 0x0000001200037d08 */ /* 0x000ea20008001000 */
[----:B------:R-:W-:Y:S02]  /*38e0*/  ISETP.NE.AND P1, PT, R24, RZ, PT ;  /* 0x000000ff1800720c */ /* 0x000fe40003f25270 */
[----:B0-----:R-:W-:Y:S02]  /*38f0*/  FSEL R16, R16, RZ, P4 ;  /* 0x000000ff10107208 */ /* 0x001fe40002000000 */
[----:B------:R-:W-:-:S02]  /*3900*/  ISETP.GE.AND P4, PT, R19, UR11, PT ;  /* 0x0000000b13007c0c */ /* 0x000fc4000bf86270 */
[----:B------:R-:W-:Y:S01]  /*3910*/  FSEL R0, R0, RZ, P1 ;  /* 0x000000ff00007208 */ /* 0x000fe20000800000 */
[----:B-----5:R-:W-:Y:S01]  /*3920*/  FMUL R21, R5, R16 ;  /* 0x0000001005157220 */ /* 0x020fe20000400000 */
[----:B------:R-:W-:Y:S01]  /*3930*/  ISETP.GE.AND P1, PT, R19, R18, PT ;  /* 0x000000121300720c */ /* 0x000fe20003f26270 */
[----:B------:R-:W-:Y:S01]  /*3940*/  IMAD.U32 R16, RZ, RZ, UR18 ;  /* 0x00000012ff107e24 */ /* 0x000fe2000f8e00ff */
[----:B-1----:R-:W-:Y:S01]  /*3950*/  FSEL R19, R17, RZ, !P4 ;  /* 0x000000ff11137208 */ /* 0x002fe20006000000 */
[----:B------:R-:W-:Y:S01]  /*3960*/  FFMA R21, R4, R0, R21 ;  /* 0x0000000004157223 */ /* 0x000fe20000000015 */
[----:B------:R-:W-:-:S03]  /*3970*/  FSEL R17, R20, RZ, P1 ;  /* 0x000000ff14117208 */ /* 0x000fc60000800000 */
[----:B------:R-:W-:Y:S01]  /*3980*/  FFMA R19, R6, R19, R21 ;  /* 0x0000001306137223 */ /* 0x000fe20000000015 */
[----:B--2---:R-:W-:-:S03]  /*3990*/  FFMA R16, R3, -R16, 1 ;  /* 0x3f80000003107423 */ /* 0x004fc60000000810 */
        /* <DEDUP_REMOVED lines=11> */
[----:B------:R-:W-:Y:S05]  /*3a50*/  CALL.REL.NOINC `($__internal_1_$__cuda_sm3x_div_rn_noftz_f32_slowpath) ;  /* 0x00000010007c7944 */ /* 0x000fea0003c00000 */
.L_x_104:
[----:B------:R-:W-:Y:S05]  /*3a60*/  BSYNC.RECONVERGENT B2 ;  /* 0x0000000000027941 */ /* 0x000fea0003800200 */
.L_x_103:
[----:B------:R-:W-:-:S05]  /*3a70*/  LEA R3, R15, UR9, 0x2 ;  /* 0x000000090f037c11 */ /* 0x000fca000f8e10ff */
[----:B------:R0:W-:Y:S02]  /*3a80*/  STS [R3], R0 ;  /* 0x0000000003007388 */ /* 0x0001e40000000800 */
.L_x_101:
[----:B------:R-:W-:Y:S05]  /*3a90*/  BSYNC.RECONVERGENT B1 ;  /* 0x0000000000017941 */ /* 0x000fea0003800200 */
.L_x_100:
[----:B------:R-:W-:-:S05]  /*3aa0*/  VIADD R15, R15, UR8 ;  /* 0x000000080f0f7c36 */ /* 0x000fca0008000000 */
[----:B------:R-:W-:-:S13]  /*3ab0*/  ISETP.GE.U32.AND P1, PT, R15, UR19, PT ;  /* 0x000000130f007c0c */ /* 0x000fda000bf26070 */
[----:B------:R-:W-:Y:S05]  /*3ac0*/  @!P1 BRA `(.L_x_105) ;  /* 0xffffffe800909947 */ /* 0x000fea000383ffff */
.L_x_90:
[----:B------:R-:W-:Y:S05]  /*3ad0*/  BSYNC.RECONVERGENT B0 ;  /* 0x0000000000007941 */ /* 0x000fea0003800200 */
.L_x_89:
[----:B------:R-:W1:Y:S01]  /*3ae0*/  LDCU UR12, c[0x0][0x3c8] ;  /* 0x00007900ff0c77ac */ /* 0x000e620008000800 */
[----:B------:R-:W-:-:S04]  /*3af0*/  UIADD3 UR4, UPT, UPT, UR4, 0x1, URZ ;  /* 0x0000000104047890 */ /* 0x000fc8000fffe0ff */
[----:B-1----:R-:W-:-:S03]  /*3b00*/  UISETP.NE.AND UP1, UPT, UR4, UR12, UPT ;  /* 0x0000000c0400728c */ /* 0x002fc6000bf25270 */
[----:B------:R-:W-:Y:S01]  /*3b10*/  UMOV UR12, UR14 ;  /* 0x0000000e000c7c82 */ /* 0x000fe20008000000 */
[----:B------:R-:W-:Y:S06]  /*3b20*/  BAR.SYNC.DEFER_BLOCKING 0x0 ;  /* 0x0000000000007b1d */ /* 0x000fec0000010000 */
[----:B------:R-:W-:Y:S05]  /*3b30*/  BRA.U UP1, `(.L_x_106) ;  /* 0xffffffdd01e47547 */ /* 0x000fea000b83ffff */
.L_x_88:
[----:B------:R-:W-:-:S13]  /*3b40*/  ISETP.GE.U32.AND P0, PT, R7, UR20, PT ;  /* 0x0000001407007c0c */ /* 0x000fda000bf06070 */
[----:B------:R-:W-:Y:S05]  /*3b50*/  @P0 EXIT ;  /* 0x000000000000094d */ /* 0x000fea0003800000 */
[----:B-----5:R-:W1:Y:S01]  /*3b60*/  I2F.U32.RP R6, UR8 ;  /* 0x0000000800067d06 */ /* 0x020e620008209000 */
[----:B------:R-:W-:Y:S01]  /*3b70*/  VIADD R4, R7, UR8 ;  /* 0x0000000807047c36 */ /* 0x000fe20008000000 */
[----:B------:R-:W-:Y:S01]  /*3b80*/  ISETP.NE.U32.AND P2, PT, RZ, UR8, PT ;  /* 0x00000008ff007c0c */ /* 0x000fe2000bf45070 */
[----:B------:R-:W-:Y:S01]  /*3b90*/  IMAD R9, RZ, RZ, -UR8 ;  /* 0x80000008ff097e24 */ /* 0x000fe2000f8e02ff */
[----:B------:R-:W-:Y:S01]  /*3ba0*/  USHF.R.S32.HI UR4, URZ, 0x1f, UR6 ;  /* 0x0000001fff047899 */ /* 0x000fe20008011406 */
[----:B------:R-:W-:Y:S01]  /*3bb0*/  BSSY.RECONVERGENT B0, `(.L_x_107) ;  /* 0x000005a000007945 */ /* 0x000fe20003800200 */
[C---:B------:R-:W-:Y:S01]  /*3bc0*/  ISETP.GE.U32.AND P0, PT, R4.reuse, UR20, PT ;  /* 0x0000001404007c0c */ /* 0x040fe2000bf06070 */
[----:B------:R-:W2:Y:S01]  /*3bd0*/  LDCU.128 UR12, c[0x0][0x380] ;  /* 0x00007000ff0c77ac */ /* 0x000ea20008000c00 */
[----:B0-----:R-:W-:Y:S02]  /*3be0*/  VIMNMX.U32 R0, PT, PT, R4, UR20, !PT ;  /* 0x0000001404007c48 */ /* 0x001fe4000ffe0000 */
[----:B------:R-:W-:-:S04]  /*3bf0*/  SEL R5, RZ, 0x1, P0 ;  /* 0x00000001ff057807 */ /* 0x000fc80000000000 */
[----:B------:R-:W-:Y:S01]  /*3c00*/  IADD3 R0, PT, PT, R0, -R4, -R5 ;  /* 0x8000000400007210 */ /* 0x000fe20007ffe805 */
[----:B-1----:R-:W0:Y:S02]  /*3c10*/  MUFU.RCP R6, R6 ;  /* 0x0000000600067308 */ /* 0x002e240000001000 */
        /* <DEDUP_REMOVED lines=9> */
[----:B------:R-:W-:Y:S01]  /*3cb0*/  @P0 IADD3 R0, PT, PT, R0, -UR8, RZ ;  /* 0x8000000800000c10 */ /* 0x000fe2000fffe0ff */
[----:B------:R-:W-:-:S03]  /*3cc0*/  @P0 VIADD R2, R2, 0x1 ;  /* 0x0000000102020836 */ /* 0x000fc60000000000 */
[----:B------:R-:W-:-:S13]  /*3cd0*/  ISETP.GE.U32.AND P1, PT, R0, UR8, PT ;  /* 0x0000000800007c0c */ /* 0x000fda000bf26070 */
[----:B------:R-:W-:Y:S01]  /*3ce0*/  @P1 VIADD R2, R2, 0x1 ;  /* 0x0000000102021836 */ /* 0x000fe20000000000 */
[----:B------:R-:W-:-:S05]  /*3cf0*/  @!P2 LOP3.LUT R2, RZ, UR8, RZ, 0x33, !PT ;  /* 0x00000008ff02ac12 */ /* 0x000fca000f8e33ff */
[----:B------:R-:W-:-:S05]  /*3d00*/  IMAD.IADD R3, R5, 0x1, R2 ;  /* 0x0000000105037824 */ /* 0x000fca00078e0202 */
[C---:B------:R-:W-:Y:S02]  /*3d10*/  LOP3.LUT R0, R3.reuse, 0x3, RZ, 0xc0, !PT ;  /* 0x0000000303007812 */ /* 0x040fe400078ec0ff */
[----:B------:R-:W-:Y:S02]  /*3d20*/  ISETP.GE.U32.AND P0, PT, R3, 0x3, PT ;  /* 0x000000030300780c */ /* 0x000fe40003f06070 */
[----:B------:R-:W-:-:S13]  /*3d30*/  ISETP.NE.AND P1, PT, R0, 0x3, PT ;  /* 0x000000030000780c */ /* 0x000fda0003f25270 */
[----:B--2---:R-:W-:Y:S05]  /*3d40*/  @!P1 BRA `(.L_x_108) ;  /* 0x0000000400009947 */ /* 0x004fea0003800000 */
[----:B------:R-:W0:Y:S01]  /*3d50*/  LDC R10, c[0x0][0x3c4] ;  /* 0x0000f100ff0a7b82 */ /* 0x000e220000000800 */
[----:B------:R-:W1:Y:S01]  /*3d60*/  S2R R13, SR_TID.Y ;  /* 0x00000000000d7919 */ /* 0x000e620000002200 */
[----:B------:R-:W-:Y:S02]  /*3d70*/  IMAD.U32 R8, RZ, RZ, UR6 ;  /* 0x00000006ff087e24 */ /* 0x000fe4000f8e00ff */
[----:B------:R-:W-:Y:S01]  /*3d80*/  IMAD.U32 R9, RZ, RZ, UR4 ;  /* 0x00000004ff097e24 */ /* 0x000fe2000f8e00ff */
[----:B------:R-:W2:Y:S01]  /*3d90*/  S2R R11, SR_TID.X ;  /* 0x00000000000b7919 */ /* 0x000ea20000002100 */
[----:B------:R-:W-:Y:S02]  /*3da0*/  VIADD R3, R3, 0x1 ;  /* 0x0000000103037836 */ /* 0x000fe40000000000 */
[----:B------:R-:W3:Y:S01]  /*3db0*/  LDC R2, c[0x0][0x3c4] ;  /* 0x0000f100ff027b82 */ /* 0x000ee20000000800 */
[----:B0-----:R-:W-:-:S04]  /*3dc0*/  IABS R0, R10 ;  /* 0x0000000a00007213 */ /* 0x001fc80000000000 */
[----:B------:R-:W0:Y:S01]  /*3dd0*/  I2F.RP R6, R0 ;  /* 0x0000000000067306 */ /* 0x000e220000209400 */
[----:B-1----:R-:W-:-:S03]  /*3de0*/  IMAD.WIDE.U32 R8, R13, UR25, R8 ;  /* 0x000000190d087c25 */ /* 0x002fc6000f8e0008 */
[----:B--2---:R-:W-:-:S04]  /*3df0*/  IADD3 R8, P1, PT, R8, R11, RZ ;  /* 0x0000000b08087210 */ /* 0x004fc80007f3e0ff */
[----:B0-----:R-:W0:Y:S01]  /*3e00*/  MUFU.RCP R6, R6 ;  /* 0x0000000600067308 */ /* 0x001e220000001000 */
[----:B------:R-:W-:Y:S01]  /*3e10*/  IMAD.X R9, RZ, RZ, R9, P1 ;  /* 0x000000ffff097224 */ /* 0x000fe200008e0609 */
[----:B------:R-:W-:-:S04]  /*3e20*/  ISETP.NE.AND P1, PT, R10, RZ, PT ;  /* 0x000000ff0a00720c */ /* 0x000fc80003f25270 */
[----:B------:R-:W-:Y:S01]  /*3e30*/  SHF.L.U64.HI R9, R8, 0x2, R9 ;  /* 0x0000000208097819 */ /* 0x000fe20000010209 */
[----:B0-----:R-:W-:Y:S01]  /*3e40*/  VIADD R4, R6, 0xffffffe ;  /* 0x0ffffffe06047836 */ /* 0x001fe20000000000 */
[----:B------:R-:W-:-:S03]  /*3e50*/  LOP3.LUT R6, R3, 0x3, RZ, 0xc0, !PT ;  /* 0x0000000303067812 */ /* 0x000fc600078ec0ff */
[----:B------:R0:W1:Y:S02]  /*3e60*/  F2I.FTZ.U32.TRUNC.NTZ R5, R4 ;  /* 0x0000000400057305 */ /* 0x000064000021f000 */
[----:B0-----:R-:W-:Y:S01]  /*3e70*/  IMAD.MOV.U32 R4, RZ, RZ, RZ ;  /* 0x000000ffff047224 */ /* 0x001fe200078e00ff */
[----:B-1----:R-:W-:-:S05]  /*3e80*/  IADD3 R12, PT, PT, RZ, -R5, RZ ;  /* 0x80000005ff0c7210 */ /* 0x002fca0007ffe0ff */
[----:B------:R-:W-:-:S04]  /*3e90*/  IMAD.MOV.U32 R11, RZ, RZ, R12 ;  /* 0x000000ffff0b7224 */ /* 0x000fc800078e000c */
[----:B------:R-:W-:-:S04]  /*3ea0*/  IMAD R11, R11, R0, RZ ;  /* 0x000000000b0b7224 */ /* 0x000fc800078e02ff */
[----:B------:R-:W-:Y:S01]  /*3eb0*/  IMAD.HI.U32 R3, R5, R11, R4 ;  /* 0x0000000b05037227 */ /* 0x000fe200078e0004 */
[----:B------:R-:W-:-:S03]  /*3ec0*/  LOP3.LUT R4, RZ, R10, RZ, 0x33, !PT ;  /* 0x0000000aff047212 */ /* 0x000fc600078e33ff */
[----:B------:R-:W-:Y:S02]  /*3ed0*/  IMAD.MOV R5, RZ, RZ, -R6 ;  /* 0x000000ffff057224 */ /* 0x000fe400078e0a06 */
[----:B---3--:R-:W-:-:S07]  /*3ee0*/  IMAD.SHL.U32 R6, R8, 0x4, RZ ;  /* 0x0000000408067824 */ /* 0x008fce00078e00ff */
.L_x_109:
[----:B0-----:R-:W-:Y:S01]  /*3ef0*/  IABS R10, R7 ;  /* 0x00000007000a7213 */ /* 0x001fe20000000000 */
[----:B------:R-:W-:Y:S01]  /*3f00*/  VIADD R5, R5, 0x1 ;  /* 0x0000000105057836 */ /* 0x000fe20000000000 */
[----:B------:R-:W-:Y:S02]  /*3f10*/  IABS R12, R2 ;  /* 0x00000002000c7213 */ /* 0x000fe40000000000 */
[----:B------:R-:W-:Y:S01]  /*3f20*/  MOV R19, UR8 ;  /* 0x0000000800137c02 */ /* 0x000fe20008000f00 */
[----:B------:R-:W-:-:S05]  /*3f30*/  IMAD.HI.U32 R8, R3, R10, RZ ;  /* 0x0000000a03087227 */ /* 0x000fca00078e00ff */
[----:B------:R-:W-:-:S05]  /*3f40*/  IADD3 R11, PT, PT, -R8, RZ, RZ ;  /* 0x000000ff080b7210 */ /* 0x000fca0007ffe1ff */
[----:B------:R-:W-:Y:S01]  /*3f50*/  IMAD R11, R12, R11, R10 ;  /* 0x0000000b0c0b7224 */ /* 0x000fe200078e020a */
[----:B------:R-:W-:-:S04]  /*3f60*/  LOP3.LUT R10, R7, R2, RZ, 0x3c, !PT ;  /* 0x00000002070a7212 */ /* 0x000fc800078e3cff */
[----:B------:R-:W-:Y:S02]  /*3f70*/  ISETP.GT.U32.AND P3, PT, R0, R11, PT ;  /* 0x0000000b0000720c */ /* 0x000fe40003f64070 */
[----:B------:R-:W-:-:S11]  /*3f80*/  ISETP.GE.AND P4, PT, R10, RZ, PT ;  /* 0x000000ff0a00720c */ /* 0x000fd60003f86270 */
[----:B------:R-:W-:Y:S02]  /*3f90*/  @!P3 IMAD.IADD R11, R11, 0x1, -R12 ;  /* 0x000000010b0bb824 */ /* 0x000fe400078e0a0c */
[----:B------:R-:W-:Y:S01]  /*3fa0*/  @!P3 VIADD R8, R8, 0x1 ;  /* 0x000000010808b836 */ /* 0x000fe20000000000 */
[----:B------:R-:W-:Y:S02]  /*3fb0*/  IADD3 R12, P3, PT, R6, UR14, RZ ;  /* 0x0000000e060c7c10 */ /* 0x000fe4000ff7e0ff */
[----:B------:R-:W-:-:S13]  /*3fc0*/  ISETP.GE.U32.AND P2, PT, R11, R0, PT ;  /* 0x000000000b00720c */ /* 0x000fda0003f46070 */
[----:B------:R-:W-:Y:S01]  /*3fd0*/  @P2 VIADD R8, R8, 0x1 ;  /* 0x0000000108082836 */ /* 0x000fe20000000000 */
[----:B------:R-:W-:-:S03]  /*3fe0*/  IADD3 R10, P2, PT, R6, UR12, RZ ;  /* 0x0000000c060a7c10 */ /* 0x000fc6000ff5e0ff */
[----:B------:R-:W-:-:S05]  /*3ff0*/  @!P4 IMAD.MOV R8, RZ, RZ, -R8 ;  /* 0x000000ffff08c224 */ /* 0x000fca00078e0a08 */
[----:B------:R-:W-:-:S04]  /*4000*/  SEL R11, R4, R8, !P1 ;  /* 0x00000008040b7207 */ /* 0x000fc80004800000 */
[----:B------:R-:W-:Y:S01]  /*4010*/  LOP3.LUT R15, RZ, R11, RZ, 0x33, !PT ;  /* 0x0000000bff0f7212 */ /* 0x000fe200078e33ff */
[----:B------:R-:W-:-:S04]  /*4020*/  IMAD.MOV R13, RZ, RZ, -R11 ;  /* 0x000000ffff0d7224 */ /* 0x000fc800078e0a0b */
[----:B------:R-:W-:Y:S02]  /*4030*/  IMAD R13, R2, R13, R7 ;  /* 0x0000000d020d7224 */ /* 0x000fe400078e0207 */
[----:B------:R-:W-:Y:S02]  /*4040*/  IMAD.IADD R15, R15, 0x1, R2 ;  /* 0x000000010f0f7824 */ /* 0x000fe400078e0202 */
[CC--:B------:R-:W-:Y:S02]  /*4050*/  IMAD R11, R13.reuse, R2.reuse, R11 ;  /* 0x000000020d0b7224 */ /* 0x0c0fe400078e020b */
[----:B------:R-:W-:Y:S01]  /*4060*/  IMAD R15, R13, R2, R15 ;  /* 0x000000020d0f7224 */ /* 0x000fe200078e020f */
[----:B------:R-:W-:Y:S01]  /*4070*/  IADD3.X R13, PT, PT, R9, UR15, RZ, P3, !PT ;  /* 0x0000000f090d7c10 */ /* 0x000fe20009ffe4ff */
[----:B------:R-:W-:Y:S01]  /*4080*/  VIADD R7, R7, UR8 ;  /* 0x0000000807077c36 */ /* 0x000fe20008000000 */
[----:B------:R-:W-:Y:S02]  /*4090*/  LEA R8, R11, UR9, 0x2 ;  /* 0x000000090b087c11 */ /* 0x000fe4000f8e10ff */
[----:B------:R-:W-:-:S02]  /*40a0*/  LEA R14, R15, UR9, 0x2 ;  /* 0x000000090f0e7c11 */ /* 0x000fc4000f8e10ff */
[----:B------:R-:W-:Y:S01]  /*40b0*/  IADD3.X R11, PT, PT, R9, UR13, RZ, P2, !PT ;  /* 0x0000000d090b7c10 */ /* 0x000fe200097fe4ff */
[----:B------:R0:W1:Y:S01]  /*40c0*/  LDS R15, [R8] ;  /* 0x00000000080f7984 */ /* 0x0000620000000800 */
[----:B------:R-:W-:-:S03]  /*40d0*/  ISETP.NE.AND P2, PT, R5, RZ, PT ;  /* 0x000000ff0500720c */ /* 0x000fc60003f45270 */
[----:B------:R-:W2:Y:S01]  /*40e0*/  LDS R17, [R14] ;  /* 0x000000000e117984 */ /* 0x000ea20000000800 */
[----:B0-----:R-:W-:-:S04]  /*40f0*/  IMAD.MOV.U32 R8, RZ, RZ, R6 ;  /* 0x000000ffff087224 */ /* 0x001fc800078e0006 */
[----:B------:R-:W-:-:S04]  /*4100*/  IMAD.WIDE.U32 R8, R19, 0x4, R8 ;  /* 0x0000000413087825 */ /* 0x000fc800078e0008 */
[----:B------:R-:W-:Y:S01]  /*4110*/  IMAD.MOV.U32 R6, RZ, RZ, R8 ;  /* 0x000000ffff067224 */ /* 0x000fe200078e0008 */
[----:B-1----:R0:W-:Y:S04]  /*4120*/  STG.E desc[UR16][R10.64], R15 ;  /* 0x0000000f0a007986 */ /* 0x0021e8000c101910 */
[----:B--2---:R0:W-:Y:S01]  /*4130*/  STG.E desc[UR16][R12.64], R17 ;  /* 0x000000110c007986 */ /* 0x0041e2000c101910 */
[----:B------:R-:W-:Y:S05]  /*4140*/  @P2 BRA `(.L_x_109) ;  /* 0xfffffffc00682947 */ /* 0x000fea000383ffff */
.L_x_108:
[----:B------:R-:W-:Y:S05]  /*4150*/  BSYNC.RECONVERGENT B0 ;  /* 0x0000000000007941 */ /* 0x000fea0003800200 */
.L_x_107:
[----:B------:R-:W-:Y:S05]  /*4160*/  @!P0 EXIT ;  /* 0x000000000000894d */ /* 0x000fea0003800000 */
[----:B------:R-:W1:Y:S01]  /*4170*/  LDC R0, c[0x0][0x3c4] ;  /* 0x0000f100ff007b82 */ /* 0x000e620000000800 */
[----:B------:R-:W-:Y:S01]  /*4180*/  MOV R4, UR8 ;  /* 0x0000000800047c02 */ /* 0x000fe20008000f00 */
[----:B------:R-:W-:Y:S01]  /*4190*/  IMAD.U32 R8, RZ, RZ, UR8 ;  /* 0x00000008ff087e24 */ /* 0x000fe2000f8e00ff */
[----:B------:R-:W2:Y:S01]  /*41a0*/  LDCU.128 UR12, c[0x0][0x380] ;  /* 0x00007000ff0c77ac */ /* 0x000ea20008000c00 */
[----:B------:R-:W-:Y:S02]  /*41b0*/  VIADD R19, R7, UR8 ;  /* 0x0000000807137c36 */ /* 0x000fe40008000000 */
[----:B------:R-:W-:Y:S02]  /*41c0*/  IMAD R21, R8, 0x3, R7 ;  /* 0x0000000308157824 */ /* 0x000fe400078e0207 */
[----:B------:R-:W3:Y:S01]  /*41d0*/  LDC R16, c[0x0][0x3c4] ;  /* 0x0000f100ff107b82 */ /* 0x000ee20000000800 */
[----:B-1----:R-:W-:-:S04]  /*41e0*/  IABS R6, R0 ;  /* 0x0000000000067213 */ /* 0x002fc80000000000 */
[----:B------:R-:W1:Y:S08]  /*41f0*/  I2F.RP R0, R6 ;  /* 0x0000000600007306 */ /* 0x000e700000209400 */
[----:B-1----:R-:W1:Y:S02]  /*4200*/  MUFU.RCP R0, R0 ;  /* 0x0000000000007308 */ /* 0x002e640000001000 */
[----:B-1----:R-:W-:-:S02]  /*4210*/  VIADD R2, R0, 0xffffffe ;  /* 0x0ffffffe00027836 */ /* 0x002fc40000000000 */
[----:B------:R-:W-:-:S04]  /*4220*/  IMAD R0, R4, 0x2, R7 ;  /* 0x0000000204007824 */ /* 0x000fc800078e0207 */
[----:B------:R1:W0:Y:S02]  /*4230*/  F2I.FTZ.U32.TRUNC.NTZ R3, R2 ;  /* 0x0000000200037305 */ /* 0x000224000021f000 */
[----:B-1----:R-:W-:Y:S02]  /*4240*/  IMAD.MOV.U32 R2, RZ, RZ, RZ ;  /* 0x000000ffff027224 */ /* 0x002fe400078e00ff */
[----:B0-----:R-:W-:-:S04]  /*4250*/  IMAD.MOV R17, RZ, RZ, -R3 ;  /* 0x000000ffff117224 */ /* 0x001fc800078e0a03 */
[----:B------:R-:W-:-:S04]  /*4260*/  IMAD R17, R17, R6, RZ ;  /* 0x0000000611117224 */ /* 0x000fc800078e02ff */
[----:B--23--:R-:W-:-:S07]  /*4270*/  IMAD.HI.U32 R17, R3, R17, R2 ;  /* 0x0000001103117227 */ /* 0x00cfce00078e0002 */
.L_x_110:
[----:B------:R-:W-:Y:S02]  /*4280*/  IABS R5, R16 ;  /* 0x0000001000057213 */ /* 0x000fe40000000000 */
[----:B------:R-:W-:Y:S02]  /*4290*/  IABS R2, R7 ;  /* 0x0000000700027213 */ /* 0x000fe40000000000 */
[----:B------:R-:W0:Y:S01]  /*42a0*/  I2F.RP R4, R5 ;  /* 0x0000000500047306 */ /* 0x000e220000209400 */
[----:B------:R-:W-:Y:S02]  /*42b0*/  IABS R12, R0 ;  /* 0x00000000000c7213 */ /* 0x000fe40000000000 */
[----:B------:R-:W-:Y:S01]  /*42c0*/  IMAD.HI.U32 R8, R17, R2, RZ ;  /* 0x0000000211087227 */ /* 0x000fe200078e00ff */
[----:B------:R-:W-:Y:S02]  /*42d0*/  IABS R14, R21 ;  /* 0x00000015000e7213 */ /* 0x000fe40000000000 */
[----:B------:R-:W-:Y:S01]  /*42e0*/  LOP3.LUT R15, RZ, R16, RZ, 0x33, !PT ;  /* 0x00000010ff0f7212 */ /* 0x000fe200078e33ff */
[----:B------:R-:W-:-:S04]  /*42f0*/  IMAD.MOV R9, RZ, RZ, -R8 ;  /* 0x000000ffff097224 */ /* 0x000fc800078e0a08 */
[----:B------:R-:W-:Y:S02]  /*4300*/  IMAD R9, R5, R9, R2 ;  /* 0x0000000905097224 */ /* 0x000fe400078e0202 */
[----:B------:R-:W-:Y:S01]  /*4310*/  IMAD.MOV.U32 R2, RZ, RZ, RZ ;  /* 0x000000ffff027224 */ /* 0x000fe200078e00ff */
[----:B0-----:R-:W0:Y:S02]  /*4320*/  MUFU.RCP R4, R4 ;  /* 0x0000000400047308 */ /* 0x001e240000001000 */
[----:B------:R-:W-:-:S13]  /*4330*/  ISETP.GT.U32.AND P4, PT, R6, R9, PT ;  /* 0x000000090600720c */ /* 0x000fda0003f84070 */
[----:B------:R-:W-:Y:S01]  /*4340*/  @!P4 IMAD.IADD R9, R9, 0x1, -R5 ;  /* 0x000000010909c824 */ /* 0x000fe200078e0a05 */
[----:B------:R-:W-:Y:S01]  /*4350*/  @!P4 IADD3 R8, PT, PT, R8, 0x1, RZ ;  /* 0x000000010808c810 */ /* 0x000fe20007ffe0ff */
[----:B0-----:R-:W-:-:S03]  /*4360*/  VIADD R3, R4, 0xffffffe ;  /* 0x0ffffffe04037836 */ /* 0x001fc60000000000 */
[----:B------:R-:W-:Y:S01]  /*4370*/  ISETP.GE.U32.AND P3, PT, R9, R6, PT ;  /* 0x000000060900720c */ /* 0x000fe20003f66070 */
[----:B------:R-:W-:Y:S02]  /*4380*/  IMAD.MOV.U32 R6, RZ, RZ, R5 ;  /* 0x000000ffff067224 */ /* 0x000fe400078e0005 */
[----:B------:R-:W0:Y:S10]  /*4390*/  F2I.FTZ.U32.TRUNC.NTZ R3, R3 ;  /* 0x0000000300037305 */ /* 0x000e34000021f000 */
[----:B------:R-:W-:Y:S01]  /*43a0*/  @P3 VIADD R8, R8, 0x1 ;  /* 0x0000000108083836 */ /* 0x000fe20000000000 */
[----:B0-----:R-:W-:-:S05]  /*43b0*/  IADD3 R10, PT, PT, RZ, -R3, RZ ;  /* 0x80000003ff0a7210 */ /* 0x001fca0007ffe0ff */
[----:B------:R-:W-:Y:S01]  /*43c0*/  IMAD R17, R10, R5, RZ ;  /* 0x000000050a117224 */ /* 0x000fe200078e02ff */
[----:B------:R-:W-:-:S03]  /*43d0*/  IABS R10, R19 ;  /* 0x00000013000a7213 */ /* 0x000fc60000000000 */
[----:B------:R-:W-:-:S06]  /*43e0*/  IMAD.HI.U32 R17, R3, R17, R2 ;  /* 0x0000001103117227 */ /* 0x000fcc00078e0002 */
[----:B------:R-:W-:-:S04]  /*43f0*/  IMAD.HI.U32 R4, R17, R10, RZ ;  /* 0x0000000a11047227 */ /* 0x000fc800078e00ff */
[----:B------:R-:W-:Y:S02]  /*4400*/  IMAD.MOV R11, RZ, RZ, -R4 ;  /* 0x000000ffff0b7224 */ /* 0x000fe400078e0a04 */
[----:B------:R-:W-:-:S04]  /*4410*/  IMAD.HI.U32 R3, R17, R12, RZ ;  /* 0x0000000c11037227 */ /* 0x000fc800078e00ff */
[----:B------:R-:W-:Y:S02]  /*4420*/  IMAD R9, R5, R11, R10 ;  /* 0x0000000b05097224 */ /* 0x000fe400078e020a */
[----:B------:R-:W-:-:S03]  /*4430*/  IMAD.HI.U32 R2, R17, R14, RZ ;  /* 0x0000000e11027227 */ /* 0x000fc600078e00ff */
[C---:B------:R-:W-:Y:S01]  /*4440*/  ISETP.GT.U32.AND P6, PT, R6.reuse, R9, PT ;  /* 0x000000090600720c */ /* 0x040fe20003fc4070 */
[----:B------:R-:W-:Y:S02]  /*4450*/  IMAD.MOV R13, RZ, RZ, -R3 ;  /* 0x000000ffff0d7224 */ /* 0x000fe400078e0a03 */
[----:B------:R-:W-:Y:S02]  /*4460*/  IMAD.MOV R10, RZ, RZ, -R2 ;  /* 0x000000ffff0a7224 */ /* 0x000fe400078e0a02 */
[C---:B------:R-:W-:Y:S02]  /*4470*/  IMAD R11, R5.reuse, R13, R12 ;  /* 0x0000000d050b7224 */ /* 0x040fe400078e020c */
[----:B------:R-:W-:Y:S01]  /*4480*/  IMAD R13, R5, R10, R14 ;  /* 0x0000000a050d7224 */ /* 0x000fe200078e020e */
[----:B------:R-:W-:Y:S02]  /*4490*/  LOP3.LUT R10, R7, R16, RZ, 0x3c, !PT ;  /* 0x00000010070a7212 */ /* 0x000fe400078e3cff */
[----:B------:R-:W-:-:S02]  /*44a0*/  ISETP.GT.U32.AND P2, PT, R6, R11, PT ;  /* 0x0000000b0600720c */ /* 0x000fc40003f44070 */
[----:B------:R-:W-:Y:S01]  /*44b0*/  ISETP.GE.AND P0, PT, R10, RZ, PT ;  /* 0x000000ff0a00720c */ /* 0x000fe20003f06270 */
[--C-:B------:R-:W-:Y:S01]  /*44c0*/  @!P6 IMAD.IADD R9, R9, 0x1, -R5.reuse ;  /* 0x000000010909e824 */ /* 0x100fe200078e0a05 */
[----:B------:R-:W-:Y:S01]  /*44d0*/  ISETP.GT.U32.AND P1, PT, R6, R13, PT ;  /* 0x0000000d0600720c */ /* 0x000fe20003f24070 */
[----:B------:R-:W-:Y:S01]  /*44e0*/  @!P6 VIADD R4, R4, 0x1 ;  /* 0x000000010404e836 */ /* 0x000fe20000000000 */
[----:B------:R-:W-:Y:S02]  /*44f0*/  LOP3.LUT R10, R19, R16, RZ, 0x3c, !PT ;  /* 0x00000010130a7212 */ /* 0x000fe400078e3cff */
[----:B------:R-:W-:Y:S02]  /*4500*/  ISETP.GE.U32.AND P5, PT, R9, R6, PT ;  /* 0x000000060900720c */ /* 0x000fe40003fa6070 */
[----:B------:R-:W-:Y:S02]  /*4510*/  LOP3.LUT R9, R0, R16, RZ, 0x3c, !PT ;  /* 0x0000001000097212 */ /* 0x000fe400078e3cff */
[----:B------:R-:W-:Y:S01]  /*4520*/  ISETP.GE.AND P3, PT, R10, RZ, PT ;  /* 0x000000ff0a00720c */ /* 0x000fe20003f66270 */
[----:B------:R-:W-:-:S02]  /*4530*/  @!P2 IMAD.IADD R11, R11, 0x1, -R5 ;  /* 0x000000010b0ba824 */ /* 0x000fc400078e0a05 */
[----:B------:R-:W-:Y:S01]  /*4540*/  @!P0 IMAD.MOV R8, RZ, RZ, -R8 ;  /* 0x000000ffff088224 */ /* 0x000fe200078e0a08 */
[----:B------:R-:W-:Y:S01]  /*4550*/  ISETP.NE.AND P0, PT, R16, RZ, PT ;  /* 0x000000ff1000720c */ /* 0x000fe20003f05270 */
[----:B------:R-:W-:Y:S01]  /*4560*/  @!P1 IMAD.IADD R13, R13, 0x1, -R5 ;  /* 0x000000010d0d9824 */ /* 0x000fe200078e0a05 */
[----:B------:R-:W-:Y:S01]  /*4570*/  ISETP.GE.U32.AND P4, PT, R11, R6, PT ;  /* 0x000000060b00720c */ /* 0x000fe20003f86070 */
[----:B------:R-:W-:Y:S01]  /*4580*/  @!P2 VIADD R3, R3, 0x1 ;  /* 0x000000010303a836 */ /* 0x000fe20000000000 */
[----:B------:R-:W-:Y:S01]  /*4590*/  SEL R5, R15, R8, !P0 ;  /* 0x000000080f057207 */ /* 0x000fe20004000000 */
[----:B------:R-:W-:Y:S01]  /*45a0*/  @!P1 VIADD R2, R2, 0x1 ;  /* 0x0000000102029836 */ /* 0x000fe20000000000 */
[----:B------:R-:W-:Y:S02]  /*45b0*/  ISETP.GE.U32.AND P6, PT, R13, R6, PT ;  /* 0x000000060d00720c */ /* 0x000fe40003fc6070 */
[----:B------:R-:W-:Y:S02]  /*45c0*/  @P5 IADD3 R4, PT, PT, R4, 0x1, RZ ;  /* 0x0000000104045810 */ /* 0x000fe40007ffe0ff */
[----:B------:R-:W-:-:S02]  /*45d0*/  LOP3.LUT R8, R21, R16, RZ, 0x3c, !PT ;  /* 0x0000001015087212 */ /* 0x000fc400078e3cff */
[----:B------:R-:W-:Y:S01]  /*45e0*/  ISETP.GE.AND P5, PT, R9, RZ, PT ;  /* 0x000000ff0900720c */ /* 0x000fe20003fa6270 */
[----:B------:R-:W-:Y:S01]  /*45f0*/  IMAD.MOV R9, RZ, RZ, -R5 ;  /* 0x000000ffff097224 */ /* 0x000fe200078e0a05 */
[----:B------:R-:W-:Y:S01]  /*4600*/  ISETP.GE.AND P2, PT, R8, RZ, PT ;  /* 0x000000ff0800720c */ /* 0x000fe20003f46270 */
[----:B------:R-:W-:Y:S01]  /*4610*/  @P4 VIADD R3, R3, 0x1 ;  /* 0x0000000103034836 */ /* 0x000fe20000000000 */
[----:B------:R-:W-:Y:S01]  /*4620*/  LOP3.LUT R11, RZ, R5, RZ, 0x33, !PT ;  /* 0x00000005ff0b7212 */ /* 0x000fe200078e33ff */
[----:B------:R-:W-:Y:S01]  /*4630*/  IMAD R9, R16, R9, R7 ;  /* 0x0000000910097224 */ /* 0x000fe200078e0207 */
[----:B------:R-:W-:Y:S01]  /*4640*/  @!P3 IADD3 R4, PT, PT, -R4, RZ, RZ ;  /* 0x000000ff0404b210 */ /* 0x000fe20007ffe1ff */
[----:B------:R-:W-:Y:S02]  /*4650*/  @P6 VIADD R2, R2, 0x1 ;  /* 0x0000000102026836 */ /* 0x000fe40000000000 */
[----:B------:R-:W-:Y:S01]  /*4660*/  IMAD.IADD R11, R11, 0x1, R16 ;  /* 0x000000010b0b7824 */ /* 0x000fe200078e0210 */
[----:B------:R-:W-:Y:S01]  /*4670*/  SEL R13, R15, R4, !P0 ;  /* 0x000000040f0d7207 */ /* 0x000fe20004000000 */
[----:B------:R-:W-:-:S02]  /*4680*/  IMAD R5, R9, R16, R5 ;  /* 0x0000001009057224 */ /* 0x000fc400078e0205 */
[----:B------:R-:W-:Y:S01]  /*4690*/  @!P5 IMAD.MOV R3, RZ, RZ, -R3 ;  /* 0x000000ffff03d224 */ /* 0x000fe200078e0a03 */
[----:B------:R-:W-:Y:S01]  /*46a0*/  LOP3.LUT R23, RZ, R13, RZ, 0x33, !PT ;  /* 0x0000000dff177212 */ /* 0x000fe200078e33ff */
[----:B------:R-:W-:Y:S01]  /*46b0*/  @!P2 IMAD.MOV R2, RZ, RZ, -R2 ;  /* 0x000000ffff02a224 */ /* 0x000fe200078e0a02 */
[----:B------:R-:W-:Y:S01]  /*46c0*/  LEA R5, R5, UR9, 0x2 ;  /* 0x0000000905057c11 */ /* 0x000fe2000f8e10ff */
[----:B------:R-:W-:Y:S01]  /*46d0*/  IMAD R11, R9, R16, R11 ;  /* 0x00000010090b7224 */ /* 0x000fe200078e020b */
[----:B------:R-:W-:Y:S01]  /*46e0*/  SEL R9, R15, R3, !P0 ;  /* 0x000000030f097207 */ /* 0x000fe20004000000 */
[----:B------:R-:W-:Y:S01]  /*46f0*/  IMAD.IADD R23, R23, 0x1, R16 ;  /* 0x0000000117177824 */ /* 0x000fe200078e0210 */
[----:B------:R-:W-:Y:S01]  /*4700*/  SEL R3, R15, R2, !P0 ;  /* 0x000000020f037207 */ /* 0x000fe20004000000 */
[----:B------:R-:W-:Y:S01]  /*4710*/  IMAD.MOV R15, RZ, RZ, -R13 ;  /* 0x000000ffff0f7224 */ /* 0x000fe200078e0a0d */
[----:B------:R-:W-:Y:S01]  /*4720*/  LOP3.LUT R27, RZ, R9, RZ, 0x33, !PT ;  /* 0x00000009ff1b7212 */ /* 0x000fe200078e33ff */
[----:B------:R-:W-:Y:S01]  /*4730*/  IMAD.MOV R25, RZ, RZ, -R9 ;  /* 0x000000ffff197224 */ /* 0x000fe200078e0a09 */
[----:B------:R-:W-:Y:S01]  /*4740*/  IADD3 R2, P0, PT, R7, UR6, RZ ;  /* 0x0000000607027c10 */ /* 0x000fe2000ff1e0ff */
[C---:B------:R-:W-:Y:S01]  /*4750*/  IMAD R15, R16.reuse, R15, R19 ;  /* 0x0000000f100f7224 */ /* 0x040fe200078e0213 */
[----:B------:R-:W0:Y:S01]  /*4760*/  LDS R5, [R5] ;  /* 0x0000000005057984 */ /* 0x000e220000000800 */
[----:B------:R-:W-:Y:S01]  /*4770*/  IMAD R25, R16, R25, R0 ;  /* 0x0000001910197224 */ /* 0x000fe200078e0200 */
[----:B------:R-:W-:Y:S01]  /*4780*/  LEA R11, R11, UR9, 0x2 ;  /* 0x000000090b0b7c11 */ /* 0x000fe2000f8e10ff */
[----:B------:R-:W-:-:S02]  /*4790*/  IMAD.IADD R27, R27, 0x1, R16 ;  /* 0x000000011b1b7824 */ /* 0x000fc400078e0210 */
[CC--:B------:R-:W-:Y:S02]  /*47a0*/  IMAD R13, R15.reuse, R16.reuse, R13 ;  /* 0x000000100f0d7224 */ /* 0x0c0fe400078e020d */
[-C--:B------:R-:W-:Y:S01]  /*47b0*/  IMAD R23, R15, R16.reuse, R23 ;  /* 0x000000100f177224 */ /* 0x080fe200078e0217 */
[----:B------:R-:W-:Y:S01]  /*47c0*/  IADD3.X R15, PT, PT, RZ, UR4, RZ, P0, !PT ;  /* 0x00000004ff0f7c10 */ /* 0x000fe200087fe4ff */
[-C--:B------:R-:W-:Y:S01]  /*47d0*/  IMAD R10, R25, R16.reuse, R9 ;  /* 0x00000010190a7224 */ /* 0x080fe200078e0209 */
[----:B------:R-:W-:Y:S01]  /*47e0*/  LEA R13, R13, UR9, 0x2 ;  /* 0x000000090d0d7c11 */ /* 0x000fe2000f8e10ff */
[----:B------:R-:W-:Y:S01]  /*47f0*/  IMAD.MOV R8, RZ, RZ, -R3 ;  /* 0x000000ffff087224 */ /* 0x000fe200078e0a03 */
[----:B------:R-:W-:Y:S01]  /*4800*/  SHF.L.U64.HI R4, R2, 0x2, R15 ;  /* 0x0000000202047819 */ /* 0x000fe2000001020f */
[----:B------:R-:W-:Y:S01]  /*4810*/  IMAD R9, R25, R16, R27 ;  /* 0x0000001019097224 */ /* 0x000fe200078e021b */
[----:B------:R-:W-:Y:S01]  /*4820*/  LOP3.LUT R25, RZ, R3, RZ, 0x33, !PT ;  /* 0x00000003ff197212 */ /* 0x000fe200078e33ff */
[----:B------:R-:W-:Y:S01]  /*4830*/  IMAD R15, R16, R8, R21 ;  /* 0x00000008100f7224 */ /* 0x000fe200078e0215 */
[----:B------:R-:W1:Y:S01]  /*4840*/  LDS R11, [R11] ;  /* 0x000000000b0b7984 */ /* 0x000e620000000800 */
[----:B------:R-:W-:Y:S01]  /*4850*/  LEA R18, R23, UR9, 0x2 ;  /* 0x0000000917127c11 */ /* 0x000fe2000f8e10ff */
[----:B------:R-:W-:Y:S01]  /*4860*/  IMAD.SHL.U32 R8, R2, 0x4, RZ ;  /* 0x0000000402087824 */ /* 0x000fe200078e00ff */
[----:B------:R-:W-:Y:S01]  /*4870*/  LEA R10, R10, UR9, 0x2 ;  /* 0x000000090a0a7c11 */ /* 0x000fe2000f8e10ff */
[----:B------:R-:W-:Y:S01]  /*4880*/  IMAD.IADD R25, R25, 0x1, R16 ;  /* 0x0000000119197824 */ /* 0x000fe200078e0210 */
[----:B------:R2:W3:Y:S01]  /*4890*/  LDS R20, [R13] ;  /* 0x000000000d147984 */ /* 0x0004e20000000800 */
[CC--:B------:R-:W-:Y:S01]  /*48a0*/  IMAD R3, R15.reuse, R16.reuse, R3 ;  /* 0x000000100f037224 */ /* 0x0c0fe200078e0203 */
[----:B------:R-:W-:Y:S01]  /*48b0*/  IADD3 R2, P0, PT, R8, UR12, RZ ;  /* 0x0000000c08027c10 */ /* 0x000fe2000ff1e0ff */
[----:B------:R-:W-:Y:S01]  /*48c0*/  IMAD R15, R15, R16, R25 ;  /* 0x000000100f0f7224 */ /* 0x000fe200078e0219 */
[----:B------:R-:W-:Y:S01]  /*48d0*/  LEA R25, R9, UR9, 0x2 ;  /* 0x0000000909197c11 */ /* 0x000fe2000f8e10ff */
[----:B------:R-:W4:Y:S01]  /*48e0*/  LDS R18, [R18] ;  /* 0x0000000012127984 */ /* 0x000f220000000800 */
[----:B------:R-:W-:-:S02]  /*48f0*/  LEA R27, R3, UR9, 0x2 ;  /* 0x00000009031b7c11 */ /* 0x000fc4000f8e10ff */
[----:B------:R-:W-:Y:S01]  /*4900*/  LEA R15, R15, UR9, 0x2 ;  /* 0x000000090f0f7c11 */ /* 0x000fe2000f8e10ff */
[----:B------:R5:W4:Y:S01]  /*4910*/  LDS R23, [R10] ;  /* 0x000000000a177984 */ /* 0x000b220000000800 */
[----:B------:R-:W-:Y:S02]  /*4920*/  IADD3.X R3, PT, PT, R4, UR13, RZ, P0, !PT ;  /* 0x0000000d04037c10 */ /* 0x000fe400087fe4ff */
[----:B--2---:R-:W-:Y:S01]  /*4930*/  IADD3 R13, P1, PT, R19, UR6, RZ ;  /* 0x00000006130d7c10 */ /* 0x004fe2000ff3e0ff */
[----:B------:R-:W2:Y:S01]  /*4940*/  LDS R25, [R25] ;  /* 0x0000000019197984 */ /* 0x000ea20000000800 */
[----:B------:R-:W-:-:S03]  /*4950*/  IADD3 R8, P0, PT, R8, UR14, RZ ;  /* 0x0000000e08087c10 */ /* 0x000fc6000ff1e0ff */
[----:B------:R-:W2:Y:S01]  /*4960*/  LDS R27, [R27] ;  /* 0x000000001b1b7984 */ /* 0x000ea20000000800 */
[----:B------:R-:W-:Y:S01]  /*4970*/  IMAD.X R14, RZ, RZ, UR4, P1 ;  /* 0x00000004ff0e7e24 */ /* 0x000fe200088e06ff */
[----:B------:R-:W-:Y:S01]  /*4980*/  IADD3.X R9, PT, PT, R4, UR15, RZ, P0, !PT ;  /* 0x0000000f04097c10 */ /* 0x000fe200087fe4ff */
[----:B------:R-:W-:Y:S01]  /*4990*/  IMAD.SHL.U32 R4, R13, 0x4, RZ ;  /* 0x000000040d047824 */ /* 0x000fe200078e00ff */
[----:B------:R1:W2:Y:S01]  /*49a0*/  LDS R29, [R15] ;  /* 0x000000000f1d7984 */ /* 0x0002a20000000800 */
[----:B------:R-:W-:Y:S02]  /*49b0*/  IADD3 R24, P1, PT, R0, UR6, RZ ;  /* 0x0000000600187c10 */ /* 0x000fe4000ff3e0ff */
[----:B------:R-:W-:Y:S01]  /*49c0*/  IADD3 R12, P0, PT, R21, UR6, RZ ;  /* 0x00000006150c7c10 */ /* 0x000fe2000ff1e0ff */
[----:B0-----:R0:W-:Y:S01]  /*49d0*/  STG.E desc[UR16][R2.64], R5 ;  /* 0x0000000502007986 */ /* 0x0011e2000c101910 */
[----:B-----5:R-:W-:Y:S01]  /*49e0*/  SHF.L.U64.HI R10, R13, 0x2, R14 ;  /* 0x000000020d0a7819 */ /* 0x020fe2000001020e */
[----:B------:R-:W-:Y:S01]  /*49f0*/  IMAD.X R13, RZ, RZ, UR4, P1 ;  /* 0x00000004ff0d7e24 */ /* 0x000fe200088e06ff */
[----:B------:R-:W-:-:S02]  /*4a00*/  IADD3.X R22, PT, PT, RZ, UR4, RZ, P0, !PT ;  /* 0x00000004ff167c10 */ /* 0x000fc400087fe4ff */
[C---:B------:R-:W-:Y:S02]  /*4a10*/  IADD3 R14, P0, PT, R4.reuse, UR12, RZ ;  /* 0x0000000c040e7c10 */ /* 0x040fe4000ff1e0ff */
[----:B------:R-:W-:Y:S02]  /*4a20*/  IADD3 R4, P1, PT, R4, UR14, RZ ;  /* 0x0000000e04047c10 */ /* 0x000fe4000ff3e0ff */
[C---:B------:R-:W-:Y:S01]  /*4a30*/  SHF.L.U64.HI R22, R12.reuse, 0x2, R22 ;  /* 0x000000020c167819 */ /* 0x040fe20000010216 */
[----:B------:R-:W-:Y:S01]  /*4a40*/  IMAD.SHL.U32 R12, R12, 0x4, RZ ;  /* 0x000000040c0c7824 */ /* 0x000fe200078e00ff */
[----:B-1----:R-:W-:Y:S01]  /*4a50*/  IADD3.X R15, PT, PT, R10, UR13, RZ, P0, !PT ;  /* 0x0000000d0a0f7c10 */ /* 0x002fe200087fe4ff */
[C---:B0-----:R-:W-:Y:S01]  /*4a60*/  IMAD.SHL.U32 R3, R24.reuse, 0x4, RZ ;  /* 0x0000000418037824 */ /* 0x041fe200078e00ff */
[----:B------:R-:W-:Y:S01]  /*4a70*/  SHF.L.U64.HI R13, R24, 0x2, R13 ;  /* 0x00000002180d7819 */ /* 0x000fe2000001020d */
[----:B------:R0:W-:Y:S01]  /*4a80*/  STG.E desc[UR16][R8.64], R11 ;  /* 0x0000000b08007986 */ /* 0x0001e2000c101910 */
[----:B------:R-:W-:-:S02]  /*4a90*/  IADD3.X R5, PT, PT, R10, UR15, RZ, P1, !PT ;  /* 0x0000000f0a057c10 */ /* 0x000fc40008ffe4ff */
[----:B------:R-:W-:Y:S01]  /*4aa0*/  IADD3 R2, P0, PT, R3, UR12, RZ ;  /* 0x0000000c03027c10 */ /* 0x000fe2000ff1e0ff */
[----:B---3--:R1:W-:Y:S01]  /*4ab0*/  STG.E desc[UR16][R14.64], R20 ;  /* 0x000000140e007986 */ /* 0x0083e2000c101910 */
[----:B------:R-:W-:-:S03]  /*4ac0*/  IADD3 R10, P2, PT, R12, UR12, RZ ;  /* 0x0000000c0c0a7c10 */ /* 0x000fc6000ff5e0ff */
[----:B----4-:R3:W-:Y:S01]  /*4ad0*/  STG.E desc[UR16][R4.64], R18 ;  /* 0x0000001204007986 */ /* 0x0107e2000c101910 */
[----:B0-----:R-:W-:Y:S02]  /*4ae0*/  IADD3 R8, P1, PT, R3, UR14, RZ ;  /* 0x0000000e03087c10 */ /* 0x001fe4000ff3e0ff */
[C---:B------:R-:W-:Y:S02]  /*4af0*/  IADD3.X R3, PT, PT, R13.reuse, UR13, RZ, P0, !PT ;  /* 0x0000000d0d037c10 */ /* 0x040fe400087fe4ff */
[----:B------:R-:W-:Y:S01]  /*4b00*/  IADD3 R12, P0, PT, R12, UR14, RZ ;  /* 0x0000000e0c0c7c10 */ /* 0x000fe2000ff1e0ff */
[----:B-1----:R-:W-:Y:S01]  /*4b10*/  IMAD.U32 R14, RZ, RZ, UR8 ;  /* 0x00000008ff0e7e24 */ /* 0x002fe2000f8e00ff */
[----:B------:R-:W-:Y:S01]  /*4b20*/  IADD3.X R9, PT, PT, R13, UR15, RZ, P1, !PT ;  /* 0x0000000f0d097c10 */ /* 0x000fe20008ffe4ff */
[----:B------:R-:W-:Y:S01]  /*4b30*/  IMAD.U32 R20, RZ, RZ, UR8 ;  /* 0x00000008ff147e24 */ /* 0x000fe2000f8e00ff */
[C---:B------:R-:W-:Y:S01]  /*4b40*/  IADD3.X R11, PT, PT, R22.reuse, UR13, RZ, P2, !PT ;  /* 0x0000000d160b7c10 */ /* 0x040fe200097fe4ff */
[----:B------:R0:W-:Y:S01]  /*4b50*/  STG.E desc[UR16][R2.64], R23 ;  /* 0x0000001702007986 */ /* 0x0001e2000c101910 */
[----:B------:R-:W-:Y:S01]  /*4b60*/  IADD3.X R13, PT, PT, R22, UR15, RZ, P0, !PT ;  /* 0x0000000f160d7c10 */ /* 0x000fe200087fe4ff */
[----:B---3--:R-:W-:Y:S01]  /*4b70*/  IMAD.U32 R5, RZ, RZ, UR8 ;  /* 0x00000008ff057e24 */ /* 0x008fe2000f8e00ff */
[----:B------:R-:W-:Y:S01]  /*4b80*/  IADD3 R7, PT, PT, R14, UR8, R7 ;  /* 0x000000080e077c10 */ /* 0x000fe2000fffe007 */
[----:B--2---:R1:W-:Y:S01]  /*4b90*/  STG.E desc[UR16][R8.64], R25 ;  /* 0x0000001908007986 */ /* 0x0043e2000c101910 */
[----:B------:R-:W-:Y:S01]  /*4ba0*/  MOV R4, UR8 ;  /* 0x0000000800047c02 */ /* 0x000fe20008000f00 */
[----:B------:R-:W-:Y:S01]  /*4bb0*/  IMAD R0, R5, 0x4, R0 ;  /* 0x0000000405007824 */ /* 0x000fe200078e0200 */
[----:B------:R-:W-:Y:S01]  /*4bc0*/  IADD3 R7, PT, PT, R20, UR8, R7 ;  /* 0x0000000814077c10 */ /* 0x000fe2000fffe007 */
[----:B------:R1:W-:Y:S02]  /*4bd0*/  STG.E desc[UR16][R10.64], R27 ;  /* 0x0000001b0a007986 */ /* 0x0003e4000c101910 */
[----:B------:R-:W-:Y:S01]  /*4be0*/  IMAD R19, R4, 0x4, R19 ;  /* 0x0000000404137824 */ /* 0x000fe200078e0213 */
[----:B------:R-:W-:Y:S01]  /*4bf0*/  ISETP.GE.U32.AND P0, PT, R7, UR20, PT ;  /* 0x0000001407007c0c */ /* 0x000fe2000bf06070 */
[----:B------:R1:W-:Y:S01]  /*4c00*/  STG.E desc[UR16][R12.64], R29 ;  /* 0x0000001d0c007986 */ /* 0x0003e2000c101910 */
[----:B0-----:R-:W-:-:S04]  /*4c10*/  IMAD.U32 R2, RZ, RZ, UR8 ;  /* 0x00000008ff027e24 */ /* 0x001fc8000f8e00ff */
[----:B------:R-:W-:-:S07]  /*4c20*/  IMAD R21, R2, 0x4, R21 ;  /* 0x0000000402157824 */ /* 0x000fce00078e0215 */
[----:B-1----:R-:W-:Y:S05]  /*4c30*/  @!P0 BRA `(.L_x_110) ;  /* 0xfffffff400908947 */ /* 0x002fea000383ffff */
[----:B------:R-:W-:Y:S05]  /*4c40*/  EXIT ;  /* 0x000000000000794d */ /* 0x000fea0003800000 */
        .weak           $__internal_1_$__cuda_sm3x_div_rn_noftz_f32_slowpath
        .type           $__internal_1_$__cuda_sm3x_div_rn_noftz_f32_slowpath,@function
        .size           $__internal_1_$__cuda_sm3x_div_rn_noftz_f32_slowpath,(.L_x_252 - $__internal_1_$__cuda_sm3x_div_rn_noftz_f32_slowpath)
$__internal_1_$__cuda_sm3x_div_rn_noftz_f32_slowpath:
        /* <DEDUP_REMOVED lines=34> */
.L_x_112:
[----:B------:R-:W-:Y:S01]  /*4e70*/  LEA R20, R17, 0xc0800000, 0x17 ;  /* 0xc080000011147811 */ /* 0x000fe200078eb8ff */
[----:B------:R-:W-:Y:S01]  /*4e80*/  VIADD R21, R21, 0xffffff81 ;  /* 0xffffff8115157836 */ /* 0x000fe20000000000 */
[----:B------:R-:W-:Y:S03]  /*4e90*/  BSSY.RECONVERGENT B4, `(.L_x_117) ;  /* 0x0000035000047945 */ /* 0x000fe60003800200 */
[----:B------:R-:W-:Y:S02]  /*4ea0*/  IMAD.IADD R22, R3, 0x1, -R20 ;  /* 0x0000000103167824 */ /* 0x000fe400078e0a14 */
[C---:B------:R-:W-:Y:S01]  /*4eb0*/  IMAD R0, R21.reuse, -0x800000, R0 ;  /* 0xff80000015007824 */ /* 0x040fe200078e0200 */
[----:B------:R-:W-:Y:S01]  /*4ec0*/  IADD3 R21, PT, PT, R21, 0x7f, -R17 ;  /* 0x0000007f15157810 */ /* 0x000fe20007ffe811 */
[----:B------:R-:W0:Y:S01]  /*4ed0*/  MUFU.RCP R3, R22 ;  /* 0x0000001600037308 */ /* 0x000e220000001000 */
[----:B------:R-:W-:-:S03]  /*4ee0*/  FADD.FTZ R19, -R22, -RZ ;  /* 0x800000ff16137221 */ /* 0x000fc60000010100 */
        /* <DEDUP_REMOVED lines=10> */
[----:B------:R-:W-:-:S05]  /*4f90*/  IMAD.IADD R22, R17, 0x1, R21 ;  /* 0x0000000111167824 */ /* 0x000fca00078e0215 */
[----:B------:R-:W-:-:S04]  /*4fa0*/  IADD3 R17, PT, PT, R22, -0x1, RZ ;  /* 0xffffffff16117810 */ /* 0x000fc80007ffe0ff */
        /* <DEDUP_REMOVED lines=15> */
[----:B------:R-:W-:Y:S01]  /*50a0*/  VIADD R3, R22, 0x20 ;  /* 0x0000002016037836 */ /* 0x000fe20000000000 */
[----:B------:R-:W-:Y:S01]  /*50b0*/  LOP3.LUT R18, R18, 0x800000, RZ, 0xfc, !PT ;  /* 0x0080000012127812 */ /* 0x000fe200078efcff */
[----:B------:R-:W-:-:S02]  /*50c0*/  IMAD.MOV R19, RZ, RZ, -R22 ;  /* 0x000000ffff137224 */ /* 0x000fc400078e0a16 */
        /* <DEDUP_REMOVED lines=13> */
.L_x_119:
[----:B------:R-:W-:-:S04]  /*51a0*/  LOP3.LUT R0, R0, 0x80000000, RZ, 0xc0, !PT ;  /* 0x8000000000007812 */ /* 0x000fc800078ec0ff */
[----:B------:R-:W-:Y:S01]  /*51b0*/  LOP3.LUT R0, R0, 0x7f800000, RZ, 0xfc, !PT ;  /* 0x7f80000000007812 */ /* 0x000fe200078efcff */
[----:B------:R-:W-:Y:S06]  /*51c0*/  BRA `(.L_x_120) ;  /* 0x0000000000047947 */ /* 0x000fec0003800000 */
.L_x_118:
[----:B------:R-:W-:-:S07]  /*51d0*/  IMAD R0, R21, 0x800000, R0 ;  /* 0x0080000015007824 */ /* 0x000fce00078e0200 */
.L_x_120:
[----:B------:R-:W-:Y:S05]  /*51e0*/  BSYNC.RECONVERGENT B4 ;  /* 0x0000000000047941 */ /* 0x000fea0003800200 */
.L_x_117:
[----:B------:R-:W-:Y:S05]  /*51f0*/  BRA `(.L_x_121) ;  /* 0x0000000000207947 */ /* 0x000fea0003800000 */
.L_x_116:
[----:B------:R-:W-:-:S04]  /*5200*/  LOP3.LUT R0, R3, 0x80000000, R0, 0x48, !PT ;  /* 0x8000000003007812 */ /* 0x000fc800078e4800 */
[----:B------:R-:W-:Y:S01]  /*5210*/  LOP3.LUT R0, R0, 0x7f800000, RZ, 0xfc, !PT ;  /* 0x7f80000000007812 */ /* 0x000fe200078efcff */
[----:B------:R-:W-:Y:S06]  /*5220*/  BRA `(.L_x_121) ;  /* 0x0000000000147947 */ /* 0x000fec0003800000 */
.L_x_115:
[----:B------:R-:W-:Y:S01]  /*5230*/  LOP3.LUT R0, R3, 0x80000000, R0, 0x48, !PT ;  /* 0x8000000003007812 */ /* 0x000fe200078e4800 */
[----:B------:R-:W-:Y:S06]  /*5240*/  BRA `(.L_x_121) ;  /* 0x00000000000c7947 */ /* 0x000fec0003800000 */
.L_x_114:
[----:B------:R-:W0:Y:S01]  /*5250*/  MUFU.RSQ R0, -QNAN ;  /* 0xffc0000000007908 */ /* 0x000e220000001400 */
[----:B------:R-:W-:Y:S05]  /*5260*/  BRA `(.L_x_121) ;  /* 0x0000000000047947 */ /* 0x000fea0003800000 */
.L_x_113:
[----:B------:R-:W-:-:S07]  /*5270*/  FADD.FTZ R0, R0, R3 ;  /* 0x0000000300007221 */ /* 0x000fce0000010000 */
.L_x_121:
[----:B------:R-:W-:Y:S05]  /*5280*/  BSYNC.RECONVERGENT B3 ;  /* 0x0000000000037941 */ /* 0x000fea0003800200 */
.L_x_111:
[----:B------:R-:W-:-:S04]  /*5290*/  IMAD.MOV.U32 R17, RZ, RZ, 0x0 ;  /* 0x00000000ff117424 */ /* 0x000fc800078e00ff */
[----:B0-----:R-:W-:Y:S05]  /*52a0*/  RET.REL.NODEC R16 `(_Z39_iterativeGpuVerticalandHorizontalShiftPfS_S_S_PKfS1_S1_iiiii) ;  /* 0xffffffac10547950 */ /* 0x001fea0003c3ffff */
.L_x_122:
        /* <DEDUP_REMOVED lines=13> */
.L_x_252:


//--------------------- .text._Z28_iterativeGpuHorizontalShiftPfS_S_S_PKfS1_S1_iiiii --------------------------
	.section	.text._Z28_iterativeGpuHorizontalShiftPfS_S_S_PKfS1_S1_iiiii,"ax",@progbits
	.align	128
        .global         _Z28_iterativeGpuHorizontalShiftPfS_S_S_PKfS1_S1_iiiii
        .type           _Z28_iterativeGpuHorizontalShiftPfS_S_S_PKfS1_S1_iiiii,@function
        .size           _Z28_iterativeGpuHorizontalShiftPfS_S_S_PKfS1_S1_iiiii,(.L_x_253 - _Z28_iterativeGpuHorizontalShiftPfS_S_S_PKfS1_S1_iiiii)
        .other          _Z28_iterativeGpuHorizontalShiftPfS_S_S_PKfS1_S1_iiiii,@"STO_CUDA_ENTRY STV_DEFAULT"
_Z28_iterativeGpuHorizontalShiftPfS_S_S_PKfS1_S1_iiiii:
.text._Z28_iterativeGpuHorizontalShiftPfS_S_S_PKfS1_S1_iiiii:
[----:B------:R-:W-:Y:S08]  /*0000*/  LDC R1, c[0x0][0x37c] ;  /* 0x0000df00ff017b82 */ /* 0x000ff00000000800 */
[----:B------:R-:W0:Y:S01]  /*0010*/  LDC.64 R2, c[0x0][0x3b0] ;  /* 0x0000ec00ff027b82 */ /* 0x000e220000000a00 */
[----:B------:R-:W0:Y:S01]  /*0020*/  LDCU.64 UR12, c[0x0][0x358] ;  /* 0x00006b00ff0c77ac */ /* 0x000e220008000a00 */
[----:B------:R-:W1:Y:S01]  /*0030*/  LDCU UR4, c[0x0][0x3c4] ;  /* 0x00007880ff0477ac */ /* 0x000e620008000800 */
[----:B------:R-:W2:Y:S05]  /*0040*/  S2R R6, SR_TID.X ;  /* 0x0000000000067919 */ /* 0x000eaa0000002100 */
[----:B------:R-:W3:Y:S01]  /*0050*/  S2UR UR7, SR_CTAID.Y ;  /* 0x00000000000779c3 */ /* 0x000ee20000002600 */
[----:B------:R-:W3:Y:S01]  /*0060*/  LDCU UR6, c[0x0][0x370] ;  /* 0x00006e00ff0677ac */ /* 0x000ee20008000800 */
[----:B------:R-:W2:Y:S01]  /*0070*/  S2R R5, SR_TID.Y ;  /* 0x0000000000057919 */ /* 0x000ea20000002200 */
[----:B------:R-:W4:Y:S05]  /*0080*/  LDCU UR8, c[0x0][0x3b8] ;  /* 0x00007700ff0877ac */ /* 0x000f2a0008000800 */
[----:B------:R-:W4:Y:S01]  /*0090*/  S2UR UR15, SR_CTAID.X ;  /* 0x00000000000f79c3 */ /* 0x000f220000002500 */
        /* <DEDUP_REMOVED lines=10> */
[----:B---3--:R-:W-:Y:S01]  /*0140*/  UIMAD UR10, UR7, UR6, URZ ;  /* 0x00000006070a72a4 */ /* 0x008fe2000f8e02ff */
[----:B------:R-:W5:Y:S01]  /*0150*/  LDG.E R9, desc[UR12][R2.64+0xc] ;  /* 0x00000c0c02097981 */ /* 0x000f62000c1e1900 */
[----:B------:R-:W-:Y:S01]  /*0160*/  UIADD3 UR6, UPT, UPT, UR6, -0x1, URZ ;  /* 0xffffffff06067890 */ /* 0x000fe2000fffe0ff */
[----:B------:R-:W1:Y:S02]  /*0170*/  LDCU.64 UR24, c[0x0][0x388] ;  /* 0x00007100ff1877ac */ /* 0x000e640008000a00 */
[----:B------:R3:W5:Y:S01]  /*0180*/  LDG.E R8, desc[UR12][R2.64+0x10] ;  /* 0x0000100c02087981 */ /* 0x000762000c1e1900 */
[----:B------:R-:W-:Y:S01]  /*0190*/  BSSY.RECONVERGENT B0, `(.L_x_123) ;  /* 0x000018a000007945 */ /* 0x000fe20003800200 */
[----:B----4-:R-:W-:Y:S01]  /*01a0*/  UISETP.NE.AND UP0, UPT, UR15, UR6, UPT ;  /* 0x000000060f00728c */ /* 0x010fe2000bf05270 */
[----:B--2---:R-:W-:Y:S01]  /*01b0*/  IMAD R6, R5, UR16, R6 ;  /* 0x0000001005067c24 */ /* 0x004fe2000f8e0206 */
[----:B------:R-:W-:-:S03]  /*01c0*/  UIADD3 UR4, UPT, UPT, UR10, UR15, URZ ;  /* 0x0000000f0a047290 */ /* 0x000fc6000fffe0ff */
[----:B------:R-:W-:Y:S02]  /*01d0*/  USHF.R.U32.HI UR9, URZ, 0x1, UR14 ;  /* 0x00000001ff097899 */ /* 0x000fe4000801160e */
[----:B------:R-:W-:Y:S01]  /*01e0*/  ISETP.GE.U32.AND P2, PT, R6, UR14, PT ;  /* 0x0000000e06007c0c */ /* 0x000fe2000bf46070 */
[----:B---3--:R-:W2:Y:S01]  /*01f0*/  LDC R3, c[0x0][0x364] ;  /* 0x0000d900ff037b82 */ /* 0x008ea20000000800 */
[----:B------:R-:W-:Y:S02]  /*0200*/  UIMAD UR5, UR9, UR4, URZ ;  /* 0x00000004090572a4 */ /* 0x000fe4000f8e02ff */
[----:B------:R-:W-:Y:S02]  /*0210*/  UIMAD UR4, UR7, UR8, UR15 ;  /* 0x00000008070472a4 */ /* 0x000fe4000f8e020f */
[----:B------:R-:W-:Y:S02]  /*0220*/  USHF.R.S32.HI UR17, URZ, 0x1f, UR5 ;  /* 0x0000001fff117899 */ /* 0x000fe40008011405 */
[----:B------:R-:W-:-:S02]  /*0230*/  @UP0 UIADD3 UR18, UP1, UPT, UR9, UR5, URZ ;  /* 0x0000000509120290 */ /* 0x000fc4000ff3e0ff */
[----:B------:R-:W-:Y:S01]  /*0240*/  @!UP0 UIMAD UR18, UR9, UR10, URZ ;  /* 0x0000000a091282a4 */ /* 0x000fe2000f8e02ff */
[----:B------:R-:W-:Y:S01]  /*0250*/  IMAD R7, R19, UR4, RZ ;  /* 0x0000000413077c24 */ /* 0x000fe2000f8e02ff */
[----:B------:R-:W-:-:S07]  /*0260*/  @UP0 UIADD3.X UR8, UPT, UPT, URZ, UR17, URZ, UP1, !UPT ;  /* 0x00000011ff080290 */ /* 0x000fce0008ffe4ff */
        /* <DEDUP_REMOVED lines=19> */
[----:B------:R-:W-:Y:S01]  /*03a0*/  IMAD.HI.U32 R5, R5, R15, R4 ;  /* 0x0000000f05057227 */ /* 0x000fe200078e0004 */
[----:B------:R-:W-:-:S04]  /*03b0*/  LEA.HI R4, R19, R19, RZ, 0x1 ;  /* 0x0000001313047211 */ /* 0x000fc800078f08ff */
[----:B------:R-:W-:Y:S01]  /*03c0*/  SHF.R.S32.HI R4, RZ, 0x1, R4 ;  /* 0x00000001ff047819 */ /* 0x000fe20000011404 */
[----:B------:R-:W-:-:S04]  /*03d0*/  IMAD.HI.U32 R5, R5, R0, RZ ;  /* 0x0000000005057227 */ /* 0x000fc800078e00ff */
[----:B------:R-:W-:-:S04]  /*03e0*/  IMAD.MOV R2, RZ, RZ, -R5 ;  /* 0x000000ffff027224 */ /* 0x000fc800078e0a05 */
[----:B------:R-:W-:-:S05]  /*03f0*/  IMAD R0, R3, R2, R0 ;  /* 0x0000000203007224 */ /* 0x000fca00078e0200 */
[----:B------:R-:W-:-:S13]  /*0400*/  ISETP.GE.U32.AND P0, PT, R0, R3, PT ;  /* 0x000000030000720c */ /* 0x000fda0003f06070 */
[----:B------:R-:W-:Y:S02]  /*0410*/  @P0 IMAD.IADD R0, R0, 0x1, -R3 ;  /* 0x0000000100000824 */ /* 0x000fe400078e0a03 */
[----:B------:R-:W-:-:S03]  /*0420*/  @P0 VIADD R5, R5, 0x1 ;  /* 0x0000000105050836 */ /* 0x000fc60000000000 */
[----:B------:R-:W-:Y:S01]  /*0430*/  ISETP.GE.U32.AND P1, PT, R0, R3, PT ;  /* 0x000000030000720c */ /* 0x000fe20003f26070 */
[----:B------:R-:W-:-:S12]  /*0440*/  VIADD R0, R19, 0xffffffff ;  /* 0xffffffff13007836 */ /* 0x000fd80000000000 */
[----:B------:R-:W-:Y:S01]  /*0450*/  @P1 VIADD R5, R5, 0x1 ;  /* 0x0000000105051836 */ /* 0x000fe20000000000 */
[----:B------:R-:W-:-:S04]  /*0460*/  @!P3 LOP3.LUT R5, RZ, R3, RZ, 0x33, !PT ;  /* 0x00000003ff05b212 */ /* 0x000fc800078e33ff */
[----:B------:R-:W-:Y:S02]  /*0470*/  IADD3 R16, PT, PT, R16, R5, RZ ;  /* 0x0000000510107210 */ /* 0x000fe40007ffe0ff */
[----:B------:R-:W-:Y:S02]  /*0480*/  LEA.HI R5, R0, R0, RZ, 0x1 ;  /* 0x0000000000057211 */ /* 0x000fe400078f08ff */
[----:B------:R-:W-:Y:S02]  /*0490*/  LOP3.LUT R2, R16, 0x3, RZ, 0xc0, !PT ;  /* 0x0000000310027812 */ /* 0x000fe400078ec0ff */
[----:B------:R-:W-:Y:S02]  /*04a0*/  SHF.R.S32.HI R5, RZ, 0x1, R5 ;  /* 0x00000001ff057819 */ /* 0x000fe40000011405 */
        /* <DEDUP_REMOVED lines=11> */
[----:B------:R-:W2:Y:S03]  /*0560*/  LDC R19, c[0x0][0x3c4] ;  /* 0x0000f100ff137b82 */ /* 0x000ea60000000800 */
[----:B------:R-:W-:Y:S01]  /*0570*/  IMAD.MOV R17, RZ, RZ, -R17 ;  /* 0x000000ffff117224 */ /* 0x000fe200078e0a11 */
        /* <DEDUP_REMOVED lines=8> */
.L_x_130:
[----:B------:R-:W-:Y:S01]  /*0600*/  IABS R15, R22 ;  /* 0x00000016000f7213 */ /* 0x000fe20000000000 */
[----:B------:R-:W-:Y:S01]  /*0610*/  BSSY.RECONVERGENT B2, `(.L_x_127) ;  /* 0x0000041000027945 */ /* 0x000fe20003800200 */
[----:B------:R-:W-:Y:S02]  /*0620*/  IABS R20, R19 ;  /* 0x0000001300147213 */ /* 0x000fe40000000000 */
[----:B------:R-:W-:Y:S01]  /*0630*/  ISETP.GE.AND P3, PT, R22, RZ, PT ;  /* 0x000000ff1600720c */ /* 0x000fe20003f66270 */
[----:B-1----:R-:W-:-:S04]  /*0640*/  IMAD.HI.U32 R13, R14, R15, RZ ;  /* 0x0000000f0e0d7227 */ /* 0x002fc800078e00ff */
[----:B------:R-:W-:-:S04]  /*0650*/  IMAD.MOV R12, RZ, RZ, -R13 ;  /* 0x000000ffff0c7224 */ /* 0x000fc800078e0a0d */
[----:B------:R-:W-:Y:S01]  /*0660*/  IMAD R15, R20, R12, R15 ;  /* 0x0000000c140f7224 */ /* 0x000fe200078e020f */
[----:B------:R-:W-:-:S04]  /*0670*/  LOP3.LUT R12, RZ, R19, RZ, 0x33, !PT ;  /* 0x00000013ff0c7212 */ /* 0x000fc800078e33ff */
[----:B------:R-:W-:-:S13]  /*0680*/  ISETP.GT.U32.AND P0, PT, R0, R15, PT ;  /* 0x0000000f0000720c */ /* 0x000fda0003f04070 */
[----:B------:R-:W-:-:S04]  /*0690*/  @!P0 IADD3 R15, PT, PT, R15, -R20, RZ ;  /* 0x800000140f0f8210 */ /* 0x000fc80007ffe0ff */
[----:B------:R-:W-:Y:S01]  /*06a0*/  ISETP.GT.U32.AND P1, PT, R0, R15, PT ;  /* 0x0000000f0000720c */ /* 0x000fe20003f24070 */
[----:B------:R-:W-:-:S05]  /*06b0*/  IMAD.IADD R0, R15, 0x1, -R20 ;  /* 0x000000010f007824 */ /* 0x000fca00078e0a14 */
[----:B------:R-:W-:Y:S02]  /*06c0*/  SEL R21, R0, R15, !P1 ;  /* 0x0000000f00157207 */ /* 0x000fe40004800000 */
[----:B------:R-:W-:-:S03]  /*06d0*/  ISETP.NE.AND P1, PT, R19, RZ, PT ;  /* 0x000000ff1300720c */ /* 0x000fc60003f25270 */
[----:B------:R-:W-:-:S05]  /*06e0*/  @!P3 IMAD.MOV R21, RZ, RZ, -R21 ;  /* 0x000000ffff15b224 */ /* 0x000fca00078e0a15 */
[----:B------:R-:W-:-:S04]  /*06f0*/  SEL R21, R12, R21, !P1 ;  /* 0x000000150c157207 */ /* 0x000fc80004800000 */
[----:B------:R-:W-:-:S13]  /*0700*/  ISETP.GE.AND P3, PT, R21, R4, PT ;  /* 0x000000041500720c */ /* 0x000fda0003f66270 */
[----:B------:R-:W-:Y:S05]  /*0710*/  @!P3 BRA `(.L_x_128) ;  /* 0x000000000064b947 */ /* 0x000fea0003800000 */
[----:B------:R-:W-:Y:S01]  /*0720*/  IMAD.MOV.U32 R0, RZ, RZ, R20 ;  /* 0x000000ffff007224 */ /* 0x000fe200078e0014 */
[----:B------:R-:W-:Y:S01]  /*0730*/  LOP3.LUT R14, R22, R19, RZ, 0x3c, !PT ;  /* 0x00000013160e7212 */ /* 0x000fe200078e3cff */
[----:B------:R-:W-:-:S03]  /*0740*/  IMAD.IADD R21, R2, 0x1, R21 ;  /* 0x0000000102157824 */ /* 0x000fc600078e0215 */
        /* <DEDUP_REMOVED lines=11> */
[----:B------:R-:W-:-:S06]  /*0800*/  LEA.HI.X R13, R13, UR21, R14, 0x2, P0 ;  /* 0x000000150d0d7c11 */ /* 0x000fcc00080f140e */
[----:B------:R0:W5:Y:S01]  /*0810*/  LDG.E R13, desc[UR12][R12.64] ;  /* 0x0000000c0c0d7981 */ /* 0x000162000c1e1900 */
[----:B------:R-:W1:Y:S01]  /*0820*/  I2F.RP R21, R20 ;  /* 0x0000001400157306 */ /* 0x000e620000209400 */
[----:B------:R-:W-:-:S07]  /*0830*/  HFMA2 R14, -RZ, RZ, 0, 0 ;  /* 0x00000000ff0e7431 */ /* 0x000fce00000001ff */
[----:B-1----:R-:W1:Y:S02]  /*0840*/  MUFU.RCP R21, R21 ;  /* 0x0000001500157308 */ /* 0x002e640000001000 */
[----:B-1----:R-:W-:-:S06]  /*0850*/  VIADD R15, R21, 0xffffffe ;  /* 0x0ffffffe150f7836 */ /* 0x002fcc0000000000 */
[----:B------:R-:W1:Y:S02]  /*0860*/  F2I.FTZ.U32.TRUNC.NTZ R15, R15 ;  /* 0x0000000f000f7305 */ /* 0x000e64000021f000 */
[----:B-1----:R-:W-:-:S04]  /*0870*/  IMAD.MOV R23, RZ, RZ, -R15 ;  /* 0x000000ffff177224 */ /* 0x002fc800078e0a0f */
[----:B------:R-:W-:-:S04]  /*0880*/  IMAD R23, R23, R20, RZ ;  /* 0x0000001417177224 */ /* 0x000fc800078e02ff */
[----:B------:R-:W-:Y:S01]  /*0890*/  IMAD.HI.U32 R14, R15, R23, R14 ;  /* 0x000000170f0e7227 */ /* 0x000fe200078e000e */
[----:B0-----:R-:W-:Y:S06]  /*08a0*/  BRA `(.L_x_129) ;  /* 0x00000000005c7947 */ /* 0x001fec0003800000 */
.L_x_128:
[----:B------:R-:W-:Y:S01]  /*08b0*/  IMAD.MOV.U32 R0, RZ, RZ, R20 ;  /* 0x000000ffff007224 */ /* 0x000fe200078e0014 */
[----:B------:R-:W-:Y:S01]  /*08c0*/  LOP3.LUT R14, R22, R19, RZ, 0x3c, !PT ;  /* 0x00000013160e7212 */ /* 0x000fe200078e3cff */
[----:B------:R-:W-:Y:S02]  /*08d0*/  @!P0 VIADD R13, R13, 0x1 ;  /* 0x000000010d0d8836 */ /* 0x000fe40000000000 */
[----:B------:R-:W-:Y:S01]  /*08e0*/  IMAD.IADD R21, R5, 0x1, -R21 ;  /* 0x0000000105157824 */ /* 0x000fe200078e0a15 */
[----:B------:R-:W-:Y:S02]  /*08f0*/  ISETP.GE.U32.AND P3, PT, R15, R0, PT ;  /* 0x000000000f00720c */ /* 0x000fe40003f66070 */
[----:B------:R-:W-:-:S11]  /*0900*/  ISETP.GE.AND P4, PT, R14, RZ, PT ;  /* 0x000000ff0e00720c */ /* 0x000fd60003f86270 */
        /* <DEDUP_REMOVED lines=16> */
[----:B0-----:R-:W-:-:S07]  /*0a10*/  IMAD.HI.U32 R14, R15, R23, R14 ;  /* 0x000000170f0e7227 */ /* 0x001fce00078e000e */
.L_x_129:
[----:B------:R-:W-:Y:S05]  /*0a20*/  BSYNC.RECONVERGENT B2 ;  /* 0x0000000000027941 */ /* 0x000fea0003800200 */
.L_x_127:
[----:B------:R-:W-:Y:S01]  /*0a30*/  MOV R15, UR14 ;  /* 0x0000000e000f7c02 */ /* 0x000fe20008000f00 */
[----:B-----5:R0:W-:Y:S01]  /*0a40*/  STS [R18], R13 ;  /* 0x0000000d12007388 */ /* 0x0201e20000000800 */
[----:B------:R-:W-:Y:S02]  /*0a50*/  VIADD R17, R17, 0x1 ;  /* 0x0000000111117836 */ /* 0x000fe40000000000 */
[----:B------:R-:W-:Y:S02]  /*0a60*/  IMAD.IADD R22, R3, 0x1, R22 ;  /* 0x0000000103167824 */ /* 0x000fe400078e0216 */
[----:B------:R-:W-:Y:S01]  /*0a70*/  IMAD R12, R15, 0x4, R18 ;  /* 0x000000040f0c7824 */ /* 0x000fe200078e0212 */
[----:B------:R-:W-:-:S04]  /*0a80*/  ISETP.NE.AND P0, PT, R17, RZ, PT ;  /* 0x000000ff1100720c */ /* 0x000fc80003f05270 */
[----:B------:R1:W-:Y:S01]  /*0a90*/  STS [R12], R13 ;  /* 0x0000000d0c007388 */ /* 0x0003e20000000800 */
[----:B0-----:R-:W-:-:S08]  /*0aa0*/  IMAD R18, R3, 0x4, R18 ;  /* 0x0000000403127824 */ /* 0x001fd000078e0212 */
[----:B------:R-:W-:Y:S05]  /*0ab0*/  @P0 BRA `(.L_x_130) ;  /* 0xfffffff800d00947 */ /* 0x000fea000383ffff */
.L_x_126:
[----:B------:R-:W-:Y:S05]  /*0ac0*/  BSYNC.RECONVERGENT B1 ;  /* 0x0000000000017941 */ /* 0x000fea0003800200 */
.L_x_125:
[----:B------:R-:W-:-:S13]  /*0ad0*/  ISETP.GE.U32.AND P0, PT, R16, 0x3, PT ;  /* 0x000000031000780c */ /* 0x000fda0003f06070 */
[----:B------:R-:W-:Y:S05]  /*0ae0*/  @!P0 BRA `(.L_x_124) ;  /* 0x0000000c00d08947 */ /* 0x000fea0003800000 */
[----:B------:R-:W-:Y:S01]  /*0af0*/  IABS R0, R19 ;  /* 0x0000001300007213 */ /* 0x000fe20000000000 */
[----:B-1----:R-:W0:Y:S01]  /*0b00*/  S2R R13, SR_CgaCtaId ;  /* 0x00000000000d7919 */ /* 0x002e220000008800 */
[----:B------:R-:W1:Y:S01]  /*0b10*/  LDC R19, c[0x0][0x3c4] ;  /* 0x0000f100ff137b82 */ /* 0x000e620000000800 */
[----:B------:R-:W-:Y:S01]  /*0b20*/  MOV R12, 0x400 ;  /* 0x00000400000c7802 */ /* 0x000fe20000000f00 */
[----:B------:R-:W2:Y:S01]  /*0b30*/  I2F.RP R14, R0 ;  /* 0x00000000000e7306 */ /* 0x000ea20000209400 */
[----:B------:R-:W-:-:S07]  /*0b40*/  IMAD.MOV.U32 R20, RZ, RZ, RZ ;  /* 0x000000ffff147224 */ /* 0x000fce00078e00ff */
[----:B--2---:R-:W2:Y:S01]  /*0b50*/  MUFU.RCP R14, R14 ;  /* 0x0000000e000e7308 */ /* 0x004ea20000001000 */
[----:B0-----:R-:W-:Y:S01]  /*0b60*/  LEA R12, R13, R12, 0x18 ;  /* 0x0000000c0d0c7211 */ /* 0x001fe200078ec0ff */
[----:B--2---:R-:W-:-:S06]  /*0b70*/  VIADD R21, R14, 0xffffffe ;  /* 0x0ffffffe0e157836 */ /* 0x004fcc0000000000 */
[----:B------:R-:W0:Y:S02]  /*0b80*/  F2I.FTZ.U32.TRUNC.NTZ R21, R21 ;  /* 0x0000001500157305 */ /* 0x000e24000021f000 */
[----:B0-----:R-:W-:-:S04]  /*0b90*/  IMAD.MOV R15, RZ, RZ, -R21 ;  /* 0x000000ffff0f7224 */ /* 0x001fc800078e0a15 */
[----:B------:R-:W-:-:S04]  /*0ba0*/  IMAD R15, R15, R0, RZ ;  /* 0x000000000f0f7224 */ /* 0x000fc800078e02ff */
[----:B-1----:R-:W-:-:S07]  /*0bb0*/  IMAD.HI.U32 R20, R21, R15, R20 ;  /* 0x0000000f15147227 */ /* 0x002fce00078e0014 */
.L_x_143:
[----:B------:R-:W-:Y:S01]  /*0bc0*/  IABS R15, R22 ;  /* 0x00000016000f7213 */ /* 0x000fe20000000000 */
[----:B------:R-:W-:Y:S01]  /*0bd0*/  BSSY.RECONVERGENT B1, `(.L_x_131) ;  /* 0x0000041000017945 */ /* 0x000fe20003800200 */
[----:B------:R-:W-:Y:S02]  /*0be0*/  IABS R13, R19 ;  /* 0x00000013000d7213 */ /* 0x000fe40000000000 */
[----:B------:R-:W-:Y:S01]  /*0bf0*/  ISETP.GE.AND P3, PT, R22, RZ, PT ;  /* 0x000000ff1600720c */ /* 0x000fe20003f66270 */
[----:B------:R-:W-:Y:S01]  /*0c00*/  IMAD.HI.U32 R20, R20, R15, RZ ;  /* 0x0000000f14147227 */ /* 0x000fe200078e00ff */
[----:B------:R-:W-:-:S03]  /*0c10*/  LOP3.LUT R18, RZ, R19, RZ, 0x33, !PT ;  /* 0x00000013ff127212 */ /* 0x000fc600078e33ff */
[----:B------:R-:W-:-:S04]  /*0c20*/  IMAD.MOV R14, RZ, RZ, -R20 ;  /* 0x000000ffff0e7224 */ /* 0x000fc800078e0a14 */
[----:B------:R-:W-:-:S05]  /*0c30*/  IMAD R15, R13, R14, R15 ;  /* 0x0000000e0d0f7224 */ /* 0x000fca00078e020f */
        /* <DEDUP_REMOVED lines=9> */
[----:B------:R-:W-:Y:S05]  /*0cd0*/  @P3 BRA `(.L_x_132) ;  /* 0x0000000000643947 */ /* 0x000fea0003800000 */
[----:B------:R-:W-:Y:S01]  /*0ce0*/  IMAD.MOV.U32 R0, RZ, RZ, R13 ;  /* 0x000000ffff007224 */ /* 0x000fe200078e000d */
[----:B------:R-:W-:Y:S01]  /*0cf0*/  LOP3.LUT R14, R22, R19, RZ, 0x3c, !PT ;  /* 0x00000013160e7212 */ /* 0x000fe200078e3cff */
[----:B------:R-:W-:-:S03]  /*0d00*/  IMAD.IADD R17, R5, 0x1, -R17 ;  /* 0x0000000105117824 */ /* 0x000fc600078e0a11 */
[----:B------:R-:W-:Y:S01]  /*0d10*/  ISETP.GE.U32.AND P3, PT, R15, R0, PT ;  /* 0x000000000f00720c */ /* 0x000fe20003f66070 */
[----:B------:R-:W-:Y:S01]  /*0d20*/  VIADD R15, R20, 0x1 ;  /* 0x00000001140f7836 */ /* 0x000fe20000000000 */
[----:B------:R-:W-:-:S04]  /*0d30*/  ISETP.GE.AND P4, PT, R14, RZ, PT ;  /* 0x000000ff0e00720c */ /* 0x000fc80003f86270 */
[----:B------:R-:W-:-:S07]  /*0d40*/  SEL R15, R15, R20, !P1 ;  /* 0x000000140f0f7207 */ /* 0x000fce0004800000 */
        /* <DEDUP_REMOVED lines=13> */
[----:B-1----:R-:W-:Y:S01]  /*0e20*/  IMAD.MOV.U32 R14, RZ, RZ, RZ ;  /* 0x000000ffff0e7224 */ /* 0x002fe200078e00ff */
[----:B--2---:R-:W-:-:S05]  /*0e30*/  IADD3 R20, PT, PT, RZ, -R15, RZ ;  /* 0x8000000fff147210 */ /* 0x004fca0007ffe0ff */
[----:B------:R-:W-:-:S04]  /*0e40*/  IMAD R25, R20, R13, RZ ;  /* 0x0000000d14197224 */ /* 0x000fc800078e02ff */
[----:B------:R-:W-:Y:S01]  /*0e50*/  IMAD.HI.U32 R20, R15, R25, R14 ;  /* 0x000000190f147227 */ /* 0x000fe200078e000e */
[----:B0-----:R-:W-:Y:S06]  /*0e60*/  BRA `(.L_x_133) ;  /* 0x00000000005c7947 */ /* 0x001fec0003800000 */
.L_x_132:
[----:B------:R-:W-:Y:S01]  /*0e70*/  IMAD.MOV.U32 R0, RZ, RZ, R13 ;  /* 0x000000ffff007224 */ /* 0x000fe200078e000d */
[----:B------:R-:W-:Y:S01]  /*0e80*/  LOP3.LUT R14, R22, R19, RZ, 0x3c, !PT ;  /* 0x00000013160e7212 */ /* 0x000fe200078e3cff */
[----:B------:R-:W-:Y:S02]  /*0e90*/  @!P1 VIADD R20, R20, 0x1 ;  /* 0x0000000114149836 */ /* 0x000fe40000000000 */
[----:B------:R-:W-:Y:S01]  /*0ea0*/  IMAD.IADD R17, R2, 0x1, R17 ;  /* 0x0000000102117824 */ /* 0x000fe200078e0211 */
        /* <DEDUP_REMOVED lines=15> */
[----:B-1----:R-:W-:Y:S01]  /*0fa0*/  MOV R16, RZ ;  /* 0x000000ff00107202 */ /* 0x002fe20000000f00 */
[----:B--2---:R-:W-:-:S04]  /*0fb0*/  IMAD.MOV R20, RZ, RZ, -R17 ;  /* 0x000000ffff147224 */ /* 0x004fc800078e0a11 */
[----:B------:R-:W-:-:S04]  /*0fc0*/  IMAD R25, R20, R13, RZ ;  /* 0x0000000d14197224 */ /* 0x000fc800078e02ff */
[----:B0-----:R-:W-:-:S07]  /*0fd0*/  IMAD.HI.U32 R20, R17, R25, R16 ;  /* 0x0000001911147227 */ /* 0x001fce00078e0010 */
.L_x_133:
[----:B------:R-:W-:Y:S05]  /*0fe0*/  BSYNC.RECONVERGENT B1 ;  /* 0x0000000000017941 */ /* 0x000fea0003800200 */
.L_x_131:
[----:B------:R-:W-:Y:S01]  /*0ff0*/  IMAD.IADD R24, R3, 0x1, R22 ;  /* 0x0000000103187824 */ /* 0x000fe200078e0216 */
[----:B------:R-:W-:Y:S01]  /*1000*/  BSSY.RECONVERGENT B1, `(.L_x_134) ;  /* 0x0000032000017945 */ /* 0x000fe20003800200 */
[----:B------:R-:W-:-:S03]  /*1010*/  IMAD.U32 R17, RZ, RZ, UR14 ;  /* 0x0000000eff117e24 */ /* 0x000fc6000f8e00ff */
[----:B------:R-:W-:Y:S02]  /*1020*/  IABS R15, R24 ;  /* 0x00000018000f7213 */ /* 0x000fe40000000000 */
[----:B------:R-:W-:-:S03]  /*1030*/  ISETP.GE.AND P4, PT, R24, RZ, PT ;  /* 0x000000ff1800720c */ /* 0x000fc60003f86270 */
[----:B------:R-:W-:-:S04]  /*1040*/  IMAD.HI.U32 R14, R20, R15, RZ ;  /* 0x0000000f140e7227 */ /* 0x000fc800078e00ff */
[----:B------:R-:W-:-:S04]  /*1050*/  IMAD.MOV R16, RZ, RZ, -R14 ;  /* 0x000000ffff107224 */ /* 0x000fc800078e0a0e */
[----:B------:R-:W-:Y:S02]  /*1060*/  IMAD R15, R13, R16, R15 ;  /* 0x000000100d0f7224 */ /* 0x000fe400078e020f */
[----:B------:R-:W-:-:S03]  /*1070*/  IMAD R16, R22, 0x4, R12 ;  /* 0x0000000416107824 */ /* 0x000fc600078e020c */
[----:B------:R-:W-:Y:S01]  /*1080*/  ISETP.GT.U32.AND P1, PT, R0, R15, PT ;  /* 0x0000000f0000720c */ /* 0x000fe20003f24070 */
[----:B------:R-:W-:Y:S01]  /*1090*/  IMAD R22, R17, 0x4, R16 ;  /* 0x0000000411167824 */ /* 0x000fe200078e0210 */
[----:B-----5:R0:W-:Y:S04]  /*10a0*/  STS [R16], R21 ;  /* 0x0000001510007388 */ /* 0x0201e80000000800 */
[----:B------:R0:W-:Y:S07]  /*10b0*/  STS [R22], R21 ;  /* 0x0000001516007388 */ /* 0x0001ee0000000800 */
[----:B------:R-:W-:-:S04]  /*10c0*/  @!P1 IMAD.IADD R15, R15, 0x1, -R13 ;  /* 0x000000010f0f9824 */ /* 0x000fc800078e0a0d */
[----:B------:R-:W-:Y:S01]  /*10d0*/  IMAD.IADD R26, R15, 0x1, -R13 ;  /* 0x000000010f1a7824 */ /* 0x000fe200078e0a0d */
[----:B------:R-:W-:-:S04]  /*10e0*/  ISETP.GT.U32.AND P3, PT, R0, R15, PT ;  /* 0x0000000f0000720c */ /* 0x000fc80003f64070 */
[----:B------:R-:W-:-:S05]  /*10f0*/  SEL R17, R26, R15, !P3 ;  /* 0x0000000f1a117207 */ /* 0x000fca0005800000 */
[----:B------:R-:W-:-:S05]  /*1100*/  @!P4 IMAD.MOV R17, RZ, RZ, -R17 ;  /* 0x000000ffff11c224 */ /* 0x000fca00078e0a11 */
[----:B------:R-:W-:-:S04]  /*1110*/  SEL R17, R18, R17, !P0 ;  /* 0x0000001112117207 */ /* 0x000fc80004000000 */
[----:B------:R-:W-:-:S13]  /*1120*/  ISETP.GE.AND P3, PT, R17, R4, PT ;  /* 0x000000041100720c */ /* 0x000fda0003f66270 */
[----:B0-----:R-:W-:Y:S05]  /*1130*/  @!P3 BRA `(.L_x_135) ;  /* 0x000000000040b947 */ /* 0x001fea0003800000 */
[----:B------:R-:W-:Y:S01]  /*1140*/  ISETP.GE.U32.AND P3, PT, R15, R0, PT ;  /* 0x000000000f00720c */ /* 0x000fe20003f66070 */
[----:B------:R-:W-:Y:S01]  /*1150*/  IMAD.IADD R17, R2, 0x1, R17 ;  /* 0x0000000102117824 */ /* 0x000fe200078e0211 */
[----:B------:R-:W-:-:S04]  /*1160*/  LOP3.LUT R15, R24, R19, RZ, 0x3c, !PT ;  /* 0x00000013180f7212 */ /* 0x000fc800078e3cff */
        /* <DEDUP_REMOVED lines=12> */
[----:B------:R-:W-:Y:S05]  /*1230*/  BRA `(.L_x_136) ;  /* 0x0000000000387947 */ /* 0x000fea0003800000 */
.L_x_135:
        /* <DEDUP_REMOVED lines=12> */
[----:B------:R-:W-:-:S06]  /*1300*/  LEA.HI.X R15, R15, UR25, R22, 0x2, P1 ;  /* 0x000000190f0f7c11 */ /* 0x000fcc00088f1416 */
[----:B------:R1:W5:Y:S03]  /*1310*/  LDG.E R15, desc[UR12][R14.64] ;  /* 0x0000000c0e0f7981 */ /* 0x000366000c1e1900 */
.L_x_136:
[----:B------:R-:W-:Y:S05]  /*1320*/  BSYNC.RECONVERGENT B1 ;  /* 0x0000000000017941 */ /* 0x000fea0003800200 */
.L_x_134:
[C---:B------:R-:W-:Y:S01]  /*1330*/  IMAD.IADD R24, R3.reuse, 0x1, R24 ;  /* 0x0000000103187824 */ /* 0x040fe200078e0218 */
[----:B------:R-:W-:Y:S01]  /*1340*/  BSSY.RECONVERGENT B1, `(.L_x_137) ;  /* 0x0000032000017945 */ /* 0x000fe20003800200 */
[----:B------:R-:W-:Y:S02]  /*1350*/  IMAD R16, R3, 0x4, R16 ;  /* 0x0000000403107824 */ /* 0x000fe400078e0210 */
[----:B------:R-:W-:Y:S01]  /*1360*/  IMAD.U32 R21, RZ, RZ, UR14 ;  /* 0x0000000eff157e24 */ /* 0x000fe2000f8e00ff */
[----:B------:R-:W-:Y:S02]  /*1370*/  IABS R17, R24 ;  /* 0x0000001800117213 */ /* 0x000fe40000000000 */
[----:B------:R-:W-:Y:S01]  /*1380*/  ISETP.GE.AND P4, PT, R24, RZ, PT ;  /* 0x000000ff1800720c */ /* 0x000fe20003f86270 */
[----:B-----5:R2:W-:Y:S02]  /*1390*/  STS [R16], R15 ;  /* 0x0000000f10007388 */ /* 0x0205e40000000800 */
[----:B01----:R-:W-:-:S05]  /*13a0*/  IMAD.HI.U32 R14, R20, R17, RZ ;  /* 0x00000011140e7227 */ /* 0x003fca00078e00ff */
[----:B------:R-:W-:-:S05]  /*13b0*/  IADD3 R22, PT, PT, -R14, RZ, RZ ;  /* 0x000000ff0e167210 */ /* 0x000fca0007ffe1ff */
        /* <DEDUP_REMOVED lines=10> */
[----:B------:R-:W-:-:S13]  /*1460*/  ISETP.GE.AND P3, PT, R21, R4, PT ;  /* 0x000000041500720c */ /* 0x000fda0003f66270 */
[----:B--2---:R-:W-:Y:S05]  /*1470*/  @!P3 BRA `(.L_x_138) ;  /* 0x000000000040b947 */ /* 0x004fea0003800000 */
[----:B------:R-:W-:Y:S01]  /*1480*/  LOP3.LUT R15, R24, R19, RZ, 0x3c, !PT ;  /* 0x00000013180f7212 */ /* 0x000fe200078e3cff */
[----:B------:R-:W-:Y:S01]  /*1490*/  IMAD.IADD R21, R2, 0x1, R21 ;  /* 0x0000000102157824 */ /* 0x000fe200078e0215 */
[----:B------:R-:W-:Y:S02]  /*14a0*/  ISETP.GE.U32.AND P3, PT, R17, R0, PT ;  /* 0x000000001100720c */ /* 0x000fe40003f66070 */
[----:B------:R-:W-:Y:S01]  /*14b0*/  ISETP.GE.AND P4, PT, R15, RZ, PT ;  /* 0x000000ff0f00720c */ /* 0x000fe20003f86270 */
[----:B------:R-:W-:-:S05]  /*14c0*/  VIADD R15, R14, 0x1 ;  /* 0x000000010e0f7836 */ /* 0x000fca0000000000 */
[----:B------:R-:W-:-:S05]  /*14d0*/  SEL R15, R15, R14, !P1 ;  /* 0x0000000e0f0f7207 */ /* 0x000fca0004800000 */
[----:B------:R-:W-:-:S05]  /*14e0*/  @P3 VIADD R15, R15, 0x1 ;  /* 0x000000010f0f3836 */ /* 0x000fca0000000000 */
[----:B------:R-:W-:-:S04]  /*14f0*/  @!P4 IADD3 R15, PT, PT, -R15, RZ, RZ ;  /* 0x000000ff0f0fc210 */ /* 0x000fc80007ffe1ff */
        /* <DEDUP_REMOVED lines=8> */
.L_x_138:
        /* <DEDUP_REMOVED lines=14> */
.L_x_139:
[----:B------:R-:W-:Y:S05]  /*1660*/  BSYNC.RECONVERGENT B1 ;  /* 0x0000000000017941 */ /* 0x000fea0003800200 */
.L_x_137:
[C---:B------:R-:W-:Y:S01]  /*1670*/  IMAD.IADD R22, R3.reuse, 0x1, R24 ;  /* 0x0000000103167824 */ /* 0x040fe200078e0218 */
[----:B------:R-:W-:Y:S01]  /*1680*/  MOV R21, UR14 ;  /* 0x0000000e00157c02 */ /* 0x000fe20008000f00 */
[----:B------:R-:W-:Y:S01]  /*1690*/  IMAD R16, R3, 0x4, R16 ;  /* 0x0000000403107824 */ /* 0x000fe200078e0210 */
[----:B------:R-:W-:Y:S02]  /*16a0*/  BSSY.RECONVERGENT B1, `(.L_x_140) ;  /* 0x0000030000017945 */ /* 0x000fe40003800200 */
        /* <DEDUP_REMOVED lines=33> */
.L_x_141:
[----:B------:R-:W-:Y:S01]  /*18c0*/  ISETP.GE.U32.AND P3, PT, R17, R0, PT ;  /* 0x000000001100720c */ /* 0x000fe20003f66070 */
[----:B------:R-:W-:Y:S01]  /*18d0*/  IMAD.IADD R21, R5, 0x1, -R21 ;  /* 0x0000000105157824 */ /* 0x000fe200078e0a15 */
[----:B------:R-:W-:Y:S02]  /*18e0*/  LOP3.LUT R13, R22, R19, RZ, 0x3c, !PT ;  /* 0x00000013160d7212 */ /* 0x000fe400078e3cff */
[----:B------:R-:W-:Y:S02]  /*18f0*/  @!P1 IADD3 R14, PT, PT, R14, 0x1, RZ ;  /* 0x000000010e0e9810 */ /* 0x000fe40007ffe0ff */
        /* <DEDUP_REMOVED lines=10> */
.L_x_142:
[----:B------:R-:W-:Y:S05]  /*19a0*/  BSYNC.RECONVERGENT B1 ;  /* 0x0000000000017941 */ /* 0x000fea0003800200 */
.L_x_140:
[C---:B------:R-:W-:Y:S02]  /*19b0*/  IMAD R13, R3.reuse, 0x4, R16 ;  /* 0x00000004030d7824 */ /* 0x040fe400078e0210 */
[----:B------:R-:W-:Y:S02]  /*19c0*/  IMAD.U32 R16, RZ, RZ, UR14 ;  /* 0x0000000eff107e24 */ /* 0x000fe4000f8e00ff */
[----:B------:R-:W-:Y:S01]  /*19d0*/  IMAD.IADD R22, R3, 0x1, R22 ;  /* 0x0000000103167824 */ /* 0x000fe200078e0216 */
[----:B-----5:R2:W-:Y:S01]  /*19e0*/  STS [R13], R14 ;  /* 0x0000000e0d007388 */ /* 0x0205e20000000800 */
[----:B01----:R-:W-:-:S03]  /*19f0*/  IMAD R15, R16, 0x4, R13 ;  /* 0x00000004100f7824 */ /* 0x003fc600078e020d */
[----:B------:R-:W-:Y:S02]  /*1a00*/  ISETP.GE.U32.AND P0, PT, R22, UR14, PT ;  /* 0x0000000e16007c0c */ /* 0x000fe4000bf06070 */
[----:B------:R2:W-:Y:S11]  /*1a10*/  STS [R15], R14 ;  /* 0x0000000e0f007388 */ /* 0x0005f60000000800 */
[----:B--2---:R-:W-:Y:S05]  /*1a20*/  @!P0 BRA `(.L_x_143) ;  /* 0xfffffff000648947 */ /* 0x004fea000383ffff */
.L_x_124:
[----:B------:R-:W-:Y:S05]  /*1a30*/  BSYNC.RECONVERGENT B0 ;  /* 0x0000000000007941 */ /* 0x000fea0003800200 */
.L_x_123:
[----:B------:R-:W-:Y:S01]  /*1a40*/  IABS R0, R19 ;  /* 0x0000001300007213 */ /* 0x000fe20000000000 */
[----:B------:R-:W-:Y:S01]  /*1a50*/  IMAD.MOV.U32 R4, RZ, RZ, RZ ;  /* 0x000000ffff047224 */ /* 0x000fe200078e00ff */
[----:B------:R-:W-:Y:S01]  /*1a60*/  IABS R17, R6 ;  /* 0x0000000600117213 */ /* 0x000fe20000000000 */
[----:B------:R-:W0:Y:S01]  /*1a70*/  LDCU UR10, c[0x0][0x3c8] ;  /* 0x00007900ff0a77ac */ /* 0x000e220008000800 */
[----:B-1----:R-:W1:Y:S01]  /*1a80*/  I2F.RP R12, R0 ;  /* 0x00000000000c7306 */ /* 0x002e620000209400 */
[----:B------:R-:W2:Y:S01]  /*1a90*/  S2UR UR7, SR_CgaCtaId ;  /* 0x00000000000779c3 */ /* 0x000ea20000008800 */
[----:B------:R-:W-:Y:S01]  /*1aa0*/  ISETP.GE.AND P3, PT, R6, RZ, PT ;  /* 0x000000ff0600720c */ /* 0x000fe20003f66270 */
[----:B------:R-:W3:Y:S01]  /*1ab0*/  LDCU.64 UR8, c[0x0][0x3a8] ;  /* 0x00007500ff0877ac */ /* 0x000ee20008000a00 */
[----:B------:R-:W-:-:S04]  /*1ac0*/  UMOV UR4, 0x400 ;  /* 0x0000040000047882 */ /* 0x000fc80000000000 */
[----:B-1----:R-:W1:Y:S01]  /*1ad0*/  MUFU.RCP R12, R12 ;  /* 0x0000000c000c7308 */ /* 0x002e620000001000 */
[----:B0-----:R-:W-:Y:S02]  /*1ae0*/  UISETP.GE.AND UP0, UPT, UR10, 0x1, UPT ;  /* 0x000000010a00788c */ /* 0x001fe4000bf06270 */
[----:B--2---:R-:W-:Y:S01]  /*1af0*/  ULEA UR7, UR7, UR4, 0x18 ;  /* 0x0000000407077291 */ /* 0x004fe2000f8ec0ff */
[----:B-1----:R-:W-:-:S06]  /*1b00*/  VIADD R5, R12, 0xffffffe ;  /* 0x0ffffffe0c057836 */ /* 0x002fcc0000000000 */
[----:B------:R-:W0:Y:S02]  /*1b10*/  F2I.FTZ.U32.TRUNC.NTZ R5, R5 ;  /* 0x0000000500057305 */ /* 0x000e24000021f000 */
[----:B0-----:R-:W-:-:S05]  /*1b20*/  IADD3 R13, PT, PT, RZ, -R5, RZ ;  /* 0x80000005ff0d7210 */ /* 0x001fca0007ffe0ff */
[----:B------:R-:W-:-:S04]  /*1b30*/  IMAD R13, R13, R0, RZ ;  /* 0x000000000d0d7224 */ /* 0x000fc800078e02ff */
[----:B------:R-:W-:Y:S01]  /*1b40*/  IMAD.HI.U32 R4, R5, R13, R4 ;  /* 0x0000000d05047227 */ /* 0x000fe200078e0004 */
[----:B------:R-:W-:-:S04]  /*1b50*/  IADD3 R5, P4, PT, R7, R6, RZ ;  /* 0x0000000607057210 */ /* 0x000fc80007f9e0ff */
[----:B------:R-:W-:Y:S01]  /*1b60*/  LEA.HI.X.SX32 R14, R7, RZ, 0x1, P4 ;  /* 0x000000ff070e7211 */ /* 0x000fe200020f0eff */
[----:B------:R-:W-:-:S04]  /*1b70*/  IMAD.HI.U32 R2, R4, R17, RZ ;  /* 0x0000001104027227 */ /* 0x000fc800078e00ff */
[----:B------:R-:W-:-:S04]  /*1b80*/  IMAD.MOV R2, RZ, RZ, -R2 ;  /* 0x000000ffff027224 */ /* 0x000fc800078e0a02 */
[----:B------:R-:W-:-:S05]  /*1b90*/  IMAD R2, R0, R2, R17 ;  /* 0x0000000200027224 */ /* 0x000fca00078e0211 */
[----:B------:R-:W-:-:S13]  /*1ba0*/  ISETP.GT.U32.AND P0, PT, R0, R2, PT ;  /* 0x000000020000720c */ /* 0x000fda0003f04070 */
[----:B------:R-:W-:-:S05]  /*1bb0*/  @!P0 IMAD.IADD R2, R2, 0x1, -R0 ;  /* 0x0000000102028824 */ /* 0x000fca00078e0a00 */
[----:B------:R-:W-:-:S13]  /*1bc0*/  ISETP.GT.U32.AND P1, PT, R0, R2, PT ;  /* 0x000000020000720c */ /* 0x000fda0003f24070 */
[----:B------:R-:W-:Y:S01]  /*1bd0*/  @!P1 IMAD.IADD R2, R2, 0x1, -R0 ;  /* 0x0000000102029824 */ /* 0x000fe200078e0a00 */
[----:B---3--:R-:W-:-:S03]  /*1be0*/  LEA R12, P1, R5, UR8, 0x2 ;  /* 0x00000008050c7c11 */ /* 0x008fc6000f8210ff */
[----:B------:R-:W-:Y:S01]  /*1bf0*/  @!P3 IMAD.MOV R2, RZ, RZ, -R2 ;  /* 0x000000ffff02b224 */ /* 0x000fe200078e0a02 */
[----:B------:R-:W-:Y:S01]  /*1c00*/  LEA.HI.X R13, R5, UR9, R14, 0x2, P1 ;  /* 0x00000009050d7c11 */ /* 0x000fe200088f140e */
[----:B------:R-:W-:Y:S08]  /*1c10*/  BRA.U !UP0, `(.L_x_144) ;  /* 0x0000002108747547 */ /* 0x000ff0000b800000 */
[----:B------:R-:W0:Y:S01]  /*1c20*/  I2F.U32.RP R16, R3 ;  /* 0x0000000300107306 */ /* 0x000e220000209000 */
[----:B------:R-:W-:Y:S01]  /*1c30*/  IMAD.IADD R15, R3, 0x1, R6 ;  /* 0x00000001030f7824 */ /* 0x000fe200078e0206 */
[----:B------:R1:W5:Y:S01]  /*1c40*/  LDG.E R12, desc[UR12][R12.64] ;  /* 0x0000000c0c0c7981 */ /* 0x000362000c1e1900 */
[----:B------:R-:W-:Y:S01]  /*1c50*/  IMAD.MOV R23, RZ, RZ, -R3 ;  /* 0x000000ffff177224 */ /* 0x000fe200078e0a03 */
[----:B------:R-:W2:Y:S02]  /*1c60*/  LDCU.64 UR8, c[0x0][0x3b8] ;  /* 0x00007700ff0877ac */ /* 0x000ea40008000a00 */
[C---:B------:R-:W-:Y:S02]  /*1c70*/  ISETP.GE.U32.AND P3, PT, R15.reuse, UR14, PT ;  /* 0x0000000e0f007c0c */ /* 0x040fe4000bf66070 */
[C---:B------:R-:W-:Y:S02]  /*1c80*/  IADD3 R21, PT, PT, R15.reuse, 0x1, RZ ;  /* 0x000000010f157810 */ /* 0x040fe40007ffe0ff */
[----:B------:R-:W-:Y:S01]  /*1c90*/  VIMNMX.U32 R14, PT, PT, R15, UR14, !PT ;  /* 0x0000000e0f0e7c48 */ /* 0x000fe2000ffe0000 */
[----:B-1----:R-:W-:Y:S01]  /*1ca0*/  IMAD.HI.U32 R13, R4, R17, RZ ;  /* 0x00000011040d7227 */ /* 0x002fe200078e00ff */
[----:B0-----:R-:W0:Y:S03]  /*1cb0*/  MUFU.RCP R16, R16 ;  /* 0x0000001000107308 */ /* 0x001e260000001000 */
[----:B------:R-:W-:-:S04]  /*1cc0*/  IMAD.MOV.U32 R4, RZ, RZ, RZ ;  /* 0x000000ffff047224 */ /* 0x000fc800078e00ff */
[----:B------:R-:W-:Y:S01]  /*1cd0*/  @P3 IMAD.MOV R21, RZ, RZ, R15 ;  /* 0x000000ffff153224 */ /* 0x000fe200078e020f */
[----:B--2---:R-:W-:-:S03]  /*1ce0*/  UIADD3 UR4, UPT, UPT, UR9, -0x1, URZ ;  /* 0xffffffff09047890 */ /* 0x004fc6000fffe0ff */
[----:B------:R-:W-:Y:S01]  /*1cf0*/  IMAD.IADD R14, R14, 0x1, -R21 ;  /* 0x000000010e0e7824 */ /* 0x000fe200078e0a15 */
[----:B------:R-:W-:-:S03]  /*1d00*/  UIMAD UR9, UR4, UR8, URZ ;  /* 0x00000008040972a4 */ /* 0x000fc6000f8e02ff */
[----:B------:R-:W-:Y:S01]  /*1d10*/  UMOV UR4, URZ ;  /* 0x000000ff00047c82 */ /* 0x000fe20008000000 */
[----:B0-----:R-:W-:-:S06]  /*1d20*/  VIADD R5, R16, 0xffffffe ;  /* 0x0ffffffe10057836 */ /* 0x001fcc0000000000 */
[----:B------:R-:W0:Y:S02]  /*1d30*/  F2I.FTZ.U32.TRUNC.NTZ R5, R5 ;  /* 0x0000000500057305 */ /* 0x000e24000021f000 */
[----:B0-----:R-:W-:-:S04]  /*1d40*/  IMAD R23, R23, R5, RZ ;  /* 0x0000000517177224 */ /* 0x001fc800078e02ff */
[----:B------:R-:W-:-:S04]  /*1d50*/  IMAD.HI.U32 R23, R5, R23, R4 ;  /* 0x0000001705177227 */ /* 0x000fc800078e0004 */
[----:B------:R-:W-:Y:S02]  /*1d60*/  IMAD.MOV R5, RZ, RZ, -R13 ;  /* 0x000000ffff057224 */ /* 0x000fe400078e0a0d */
[----:B------:R-:W-:-:S04]  /*1d70*/  IMAD.HI.U32 R4, R23, R14, RZ ;  /* 0x0000000e17047227 */ /* 0x000fc800078e00ff */
[----:B------:R-:W-:Y:S02]  /*1d80*/  IMAD R17, R0, R5, R17 ;  /* 0x0000000500117224 */ /* 0x000fe400078e0211 */
[----:B------:R-:W-:Y:S02]  /*1d90*/  IMAD.MOV R5, RZ, RZ, -R4 ;  /* 0x000000ffff057224 */ /* 0x000fe400078e0a04 */
[----:B------:R-:W-:Y:S02]  /*1da0*/  @!P0 IMAD.IADD R17, R17, 0x1, -R0 ;  /* 0x0000000111118824 */ /* 0x000fe400078e0a00 */
[----:B------:R-:W-:Y:S02]  /*1db0*/  IMAD R14, R3, R5, R14 ;  /* 0x00000005030e7224 */ /* 0x000fe400078e020e */
[----:B------:R-:W-:Y:S01]  /*1dc0*/  @!P0 VIADD R13, R13, 0x1 ;  /* 0x000000010d0d8836 */ /* 0x000fe20000000000 */
[----:B------:R-:W-:Y:S02]  /*1dd0*/  ISETP.GE.U32.AND P5, PT, R17, R0, PT ;  /* 0x000000001100720c */ /* 0x000fe40003fa6070 */
[----:B------:R-:W-:-:S02]  /*1de0*/  ISETP.GE.U32.AND P1, PT, R14, R3, PT ;  /* 0x000000030e00720c */ /* 0x000fc40003f26070 */
[-C--:B------:R-:W-:Y:S02]  /*1df0*/  LOP3.LUT R0, R6, R19.reuse, RZ, 0x3c, !PT ;  /* 0x0000001306007212 */ /* 0x080fe400078e3cff */
[----:B------:R-:W-:Y:S02]  /*1e00*/  ISETP.NE.AND P0, PT, R19, RZ, PT ;  /* 0x000000ff1300720c */ /* 0x000fe40003f05270 */
[----:B------:R-:W-:Y:S02]  /*1e10*/  ISETP.GE.AND P4, PT, R0, RZ, PT ;  /* 0x000000ff0000720c */ /* 0x000fe40003f86270 */
[----:B------:R-:W-:-:S03]  /*1e20*/  LOP3.LUT R17, RZ, R19, RZ, 0x33, !PT ;  /* 0x00000013ff117212 */ /* 0x000fc600078e33ff */
[----:B------:R-:W-:Y:S02]  /*1e30*/  @P5 VIADD R13, R13, 0x1 ;  /* 0x000000010d0d5836 */ /* 0x000fe40000000000 */
[----:B------:R-:W-:Y:S01]  /*1e40*/  @P1 IADD3 R14, PT, PT, -R3, R14, RZ ;  /* 0x0000000e030e1210 */ /* 0x000fe20007ffe1ff */
[----:B------:R-:W-:Y:S02]  /*1e50*/  VIADD R5, R17, UR14 ;  /* 0x0000000e11057c36 */ /* 0x000fe40008000000 */
[----:B------:R-:W-:Y:S01]  /*1e60*/  IMAD.MOV.U32 R0, RZ, RZ, R13 ;  /* 0x000000ffff007224 */ /* 0x000fe200078e000d */
[----:B------:R-:W-:Y:S01]  /*1e70*/  ISETP.GE.U32.AND P5, PT, R14, R3, PT ;  /* 0x000000030e00720c */ /* 0x000fe20003fa6070 */
[----:B------:R-:W-:Y:S01]  /*1e80*/  @P1 VIADD R4, R4, 0x1 ;  /* 0x0000000104041836 */ /* 0x000fe20000000000 */
[----:B------:R-:W-:Y:S01]  /*1e90*/  LEA.HI R14, R19, R19, RZ, 0x1 ;  /* 0x00000013130e7211 */ /* 0x000fe200078f08ff */
[----:B------:R-:W-:Y:S01]  /*1ea0*/  @!P4 IMAD.MOV R0, RZ, RZ, -R0 ;  /* 0x000000ffff00c224 */ /* 0x000fe200078e0a00 */
[----:B------:R-:W-:-:S02]  /*1eb0*/  SEL R13, R17, R2, !P0 ;  /* 0x00000002110d7207 */ /* 0x000fc40004000000 */
[----:B------:R-:W-:Y:S02]  /*1ec0*/  SHF.R.S32.HI R2, RZ, 0x1, R14 ;  /* 0x00000001ff027819 */ /* 0x000fe4000001140e */
[----:B------:R-:W-:Y:S02]  /*1ed0*/  ISETP.NE.U32.AND P4, PT, R3, RZ, PT ;  /* 0x000000ff0300720c */ /* 0x000fe40003f85070 */
[----:B------:R-:W-:Y:S01]  /*1ee0*/  SEL R0, R17, R0, !P0 ;  /* 0x0000000011007207 */ /* 0x000fe20004000000 */
[----:B------:R-:W-:Y:S01]  /*1ef0*/  IMAD.IADD R7, R7, 0x1, R2 ;  /* 0x0000000107077824 */ /* 0x000fe200078e0202 */
[----:B------:R-:W-:Y:S01]  /*1f00*/  ISETP.GE.AND P0, PT, R6, R5, PT ;  /* 0x000000050600720c */ /* 0x000fe20003f06270 */
[----:B------:R-:W-:Y:S02]  /*1f10*/  @P5 VIADD R4, R4, 0x1 ;  /* 0x0000000104045836 */ /* 0x000fe40000000000 */
[----:B------:R-:W-:Y:S01]  /*1f20*/  IMAD R0, R0, UR8, R7 ;  /* 0x0000000800007c24 */ /* 0x000fe2000f8e0207 */
[----:B------:R-:W-:Y:S01]  /*1f30*/  ISETP.GE.AND P0, PT, R6, R19, !P0 ;  /* 0x000000130600720c */ /* 0x000fe20004706270 */
[----:B------:R-:W-:-:S02]  /*1f40*/  ULEA UR8, UR14, UR7, 0x2 ;  /* 0x000000070e087291 */ /* 0x000fc4000f8e10ff */
[----:B------:R-:W-:Y:S02]  /*1f50*/  IMAD.IADD R7, R13, 0x1, R0 ;  /* 0x000000010d077824 */ /* 0x000fe400078e0200 */
[----:B------:R-:W-:-:S08]  /*1f60*/  @!P4 LOP3.LUT R4, RZ, R3, RZ, 0x33, !PT ;  /* 0x00000003ff04c212 */ /* 0x000fd000078e33ff */
.L_x_160:
[----:B------:R-:W-:Y:S01]  /*1f70*/  UMOV UR10, UR7 ;  /* 0x00000007000a7c82 */ /* 0x000fe20008000000 */
[----:B------:R-:W-:Y:S01]  /*1f80*/  UMOV UR7, UR8 ;  /* 0x0000000800077c82 */ /* 0x000fe20008000000 */
[----:B------:R-:W-:Y:S04]  /*1f90*/  BSSY.RECONVERGENT B0, `(.L_x_145) ;  /* 0x00001df000007945 */ /* 0x000fe80003800200 */
[----:B0-----:R-:W-:Y:S05]  /*1fa0*/  @P2 BRA `(.L_x_146) ;  /* 0x0000001c00742947 */ /* 0x001fea0003800000 */
[C---:B------:R-:W-:Y:S01]  /*1fb0*/  VIADD R0, R4.reuse, 0xffffffff ;  /* 0xffffffff04007836 */ /* 0x040fe20000000000 */
[----:B------:R-:W-:Y:S01]  /*1fc0*/  @P3 IADD3 R0, PT, PT, R4, RZ, RZ ;  /* 0x000000ff04003210 */ /* 0x000fe20007ffe0ff */
[----:B------:R-:W-:Y:S03]  /*1fd0*/  BSSY.RECONVERGENT B1, `(.L_x_147) ;  /* 0x0000095000017945 */ /* 0x000fe60003800200 */
[----:B------:R-:W-:-:S04]  /*1fe0*/  LOP3.LUT R0, R0, 0x1, RZ, 0xc0, !PT ;  /* 0x0000000100007812 */ /* 0x000fc800078ec0ff */
[----:B------:R-:W-:-:S04]  /*1ff0*/  ISETP.NE.U32.AND P4, PT, R0, 0x1, PT ;  /* 0x000000010000780c */ /* 0x000fc80003f85070 */
[----:B------:R-:W-:Y:S02]  /*2000*/  ISETP.EQ.OR P1, PT, R13, RZ, !P4 ;  /* 0x000000ff0d00720c */ /* 0x000fe40006722670 */
[----:B------:R-:W-:-:S11]  /*2010*/  SEL R14, R6, R15, !P4 ;  /* 0x0000000f060e7207 */ /* 0x000fd60006000000 */
[----:B------:R-:W-:Y:S05]  /*2020*/  @P1 BRA `(.L_x_148) ;  /* 0x00000008003c1947 */ /* 0x000fea0003800000 */
[----:B------:R-:W0:Y:S01]  /*2030*/  LDC R18, c[0x0][0x3c4] ;  /* 0x0000f100ff127b82 */ /* 0x000e220000000800 */
[----:B------:R-:W-:Y:S02]  /*2040*/  VIADD R0, R6, 0x1 ;  /* 0x0000000106007836 */ /* 0x000fe40000000000 */
[----:B------:R-:W-:-:S03]  /*2050*/  IMAD.MOV.U32 R16, RZ, RZ, RZ ;  /* 0x000000ffff107224 */ /* 0x000fc600078e00ff */
[----:B------:R-:W-:Y:S02]  /*2060*/  IABS R22, R0 ;  /* 0x0000000000167213 */ /* 0x000fe40000000000 */
        /* <DEDUP_REMOVED lines=8> */
[----:B------:R-:W-:-:S04]  /*20f0*/  IMAD R21, R21, R20, RZ ;  /* 0x0000001415157224 */ /* 0x000fc800078e02ff */
[----:B------:R-:W-:Y:S01]  /*2100*/  IMAD.HI.U32 R16, R17, R21, R16 ;  /* 0x0000001511107227 */ /* 0x000fe200078e0010 */
[----:B------:R-:W-:-:S03]  /*2110*/  LOP3.LUT R21, RZ, R18, RZ, 0x33, !PT ;  /* 0x00000012ff157212 */ /* 0x000fc600078e33ff */
        /* <DEDUP_REMOVED lines=8> */
[----:B------:R-:W-:-:S05]  /*21a0*/  @!P1 IMAD.IADD R17, R17, 0x1, -R20 ;  /* 0x0000000111119824 */ /* 0x000fca00078e0a14 */
[----:B------:R-:W-:-:S04]  /*21b0*/  @!P4 IADD3 R17, PT, PT, -R17, RZ, RZ ;  /* 0x000000ff1111c210 */ /* 0x000fc80007ffe1ff */
[----:B------:R-:W-:-:S04]  /*21c0*/  SEL R17, R21, R17, !P5 ;  /* 0x0000001115117207 */ /* 0x000fc80006800000 */
[----:B------:R-:W-:-:S13]  /*21d0*/  ISETP.EQ.OR P1, PT, R17, RZ, !P0 ;  /* 0x000000ff1100720c */ /* 0x000fda0004722670 */
[----:B------:R-:W-:Y:S05]  /*21e0*/  @P1 BRA `(.L_x_148) ;  /* 0x0000000400cc1947 */ /* 0x000fea0003800000 */
[----:B------:R-:W0:Y:S01]  /*21f0*/  I2F.U32.RP R19, R3 ;  /* 0x0000000300137306 */ /* 0x000e220000209000 */
[----:B------:R-:W1:Y:S01]  /*2200*/  LDC R0, c[0x0][0x3b8] ;  /* 0x0000ee00ff007b82 */ /* 0x000e620000000800 */
[----:B------:R-:W-:Y:S01]  /*2210*/  IABS R23, R3 ;  /* 0x0000000300177213 */ /* 0x000fe20000000000 */
[----:B------:R-:W-:Y:S01]  /*2220*/  IMAD.MOV R25, RZ, RZ, -R3 ;  /* 0x000000ffff197224 */ /* 0x000fe200078e0a03 */
[----:B------:R-:W-:Y:S01]  /*2230*/  UISETP.NE.AND UP0, UPT, UR15, UR6, UPT ;  /* 0x000000060f00728c */ /* 0x000fe2000bf05270 */
[----:B------:R-:W-:Y:S02]  /*2240*/  BSSY.RECONVERGENT B2, `(.L_x_149) ;  /* 0x000006b000027945 */ /* 0x000fe40003800200 */
[----:B------:R-:W-:-:S04]  /*2250*/  IMAD.HI.U32 R22, R16, R23, RZ ;  /* 0x0000001710167227 */ /* 0x000fc800078e00ff */
[----:B------:R-:W-:Y:S01]  /*2260*/  IMAD.MOV R16, RZ, RZ, -R22 ;  /* 0x000000ffff107224 */ /* 0x000fe200078e0a16 */
[----:B0-----:R-:W0:Y:S03]  /*2270*/  MUFU.RCP R19, R19 ;  /* 0x0000001300137308 */ /* 0x001e260000001000 */
[----:B------:R-:W-:Y:S02]  /*2280*/  IMAD R23, R20, R16, R23 ;  /* 0x0000001014177224 */ /* 0x000fe400078e0217 */
[----:B------:R-:W-:-:S03]  /*2290*/  IMAD.MOV.U32 R16, RZ, RZ, RZ ;  /* 0x000000ffff107224 */ /* 0x000fc600078e00ff */
[----:B------:R-:W-:Y:S01]  /*22a0*/  ISETP.GT.U32.AND P6, PT, R20, R23, PT ;  /* 0x000000171400720c */ /* 0x000fe20003fc4070 */
[----:B0-----:R-:W-:-:S12]  /*22b0*/  VIADD R17, R19, 0xffffffe ;  /* 0x0ffffffe13117836 */ /* 0x001fd80000000000 */
[----:B------:R-:W-:Y:S02]  /*22c0*/  @!P6 IMAD.IADD R23, R23, 0x1, -R20 ;  /* 0x000000011717e824 */ /* 0x000fe400078e0a14 */
[----:B------:R-:W-:Y:S01]  /*22d0*/  @!P6 VIADD R22, R22, 0x1 ;  /* 0x000000011616e836 */ /* 0x000fe20000000000 */
[----:B------:R-:W0:Y:S02]  /*22e0*/  F2I.FTZ.U32.TRUNC.NTZ R17, R17 ;  /* 0x0000001100117305 */ /* 0x000e24000021f000 */
[----:B------:R-:W-:-:S13]  /*22f0*/  ISETP.GE.U32.AND P4, PT, R23, R20, PT ;  /* 0x000000141700720c */ /* 0x000fda0003f86070 */
[----:B------:R-:W-:Y:S01]  /*2300*/  @P4 IADD3 R22, PT, PT, R22, 0x1, RZ ;  /* 0x0000000116164810 */ /* 0x000fe20007ffe0ff */
[----:B0-----:R-:W-:-:S04]  /*2310*/  IMAD R19, R25, R17, RZ ;  /* 0x0000001119137224 */ /* 0x001fc800078e02ff */
[----:B------:R-:W-:Y:S01]  /*2320*/  IMAD.HI.U32 R25, R17, R19, R16 ;  /* 0x0000001311197227 */ /* 0x000fe200078e0010 */
[----:B-1----:R-:W-:-:S04]  /*2330*/  IABS R19, R0 ;  /* 0x0000000000137213 */ /* 0x002fc80000000000 */
[----:B------:R-:W0:Y:S01]  /*2340*/  I2F.RP R24, R19 ;  /* 0x0000001300187306 */ /* 0x000e220000209400 */
[----:B------:R-:W-:-:S04]  /*2350*/  IMAD.HI.U32 R16, R25, R6, RZ ;  /* 0x0000000619107227 */ /* 0x000fc800078e00ff */
[----:B------:R-:W-:-:S04]  /*2360*/  IMAD.MOV R17, RZ, RZ, -R16 ;  /* 0x000000ffff117224 */ /* 0x000fc800078e0a10 */
[C---:B------:R-:W-:Y:S01]  /*2370*/  IMAD R20, R3.reuse, R17, R6 ;  /* 0x0000001103147224 */ /* 0x040fe200078e0206 */
[----:B------:R-:W-:-:S04]  /*2380*/  LOP3.LUT R17, R3, R18, RZ, 0x3c, !PT ;  /* 0x0000001203117212 */ /* 0x000fc800078e3cff */
[----:B------:R-:W-:Y:S01]  /*2390*/  ISETP.GE.U32.AND P1, PT, R20, R3, PT ;  /* 0x000000031400720c */ /* 0x000fe20003f26070 */
[----:B0-----:R-:W0:Y:S01]  /*23a0*/  MUFU.RCP R24, R24 ;  /* 0x0000001800187308 */ /* 0x001e220000001000 */
[----:B------:R-:W-:-:S11]  /*23b0*/  ISETP.GE.AND P6, PT, R17, RZ, PT ;  /* 0x000000ff1100720c */ /* 0x000fd60003fc6270 */
[----:B------:R-:W-:Y:S02]  /*23c0*/  @P1 IMAD.IADD R20, R20, 0x1, -R3 ;  /* 0x0000000114141824 */ /* 0x000fe400078e0a03 */
[----:B------:R-:W-:Y:S01]  /*23d0*/  @!P6 IMAD.MOV R22, RZ, RZ, -R22 ;  /* 0x000000ffff16e224 */ /* 0x000fe200078e0a16 */
[----:B------:R-:W-:Y:S01]  /*23e0*/  ISETP.GE.AND P6, PT, R13, R2, PT ;  /* 0x000000020d00720c */ /* 0x000fe20003fc6270 */
[----:B------:R-:W-:Y:S01]  /*23f0*/  @P1 VIADD R16, R16, 0x1 ;  /* 0x0000000110101836 */ /* 0x000fe20000000000 */
[----:B------:R-:W-:Y:S01]  /*2400*/  ISETP.GE.U32.AND P4, PT, R20, R3, PT ;  /* 0x000000031400720c */ /* 0x000fe20003f86070 */
[----:B0-----:R-:W-:Y:S01]  /*2410*/  VIADD R17, R24, 0xffffffe ;  /* 0x0ffffffe18117836 */ /* 0x001fe20000000000 */
[----:B------:R-:W-:Y:S02]  /*2420*/  SEL R21, R21, R22, !P5 ;  /* 0x0000001615157207 */ /* 0x000fe40006800000 */
[----:B------:R-:W-:Y:S02]  /*2430*/  ISETP.NE.U32.AND P5, PT, R3, RZ, PT ;  /* 0x000000ff0300720c */ /* 0x000fe40003fa5070 */
[----:B------:R-:W-:Y:S01]  /*2440*/  PLOP3.LUT P1, PT, PT, PT, UP0, 0x80, 0x8 ;  /* 0x000000000008781c */ /* 0x000fe20003f2f008 */
[----:B------:R-:W0:Y:S01]  /*2450*/  F2I.FTZ.U32.TRUNC.NTZ R17, R17 ;  /* 0x0000001100117305 */ /* 0x000e22000021f000 */
[----:B------:R-:W-:Y:S01]  /*2460*/  SEL R20, R0, RZ, P6 ;  /* 0x000000ff00147207 */ /* 0x000fe20003000000 */
[----:B------:R-:W-:-:S03]  /*2470*/  IMAD.MOV R23, RZ, RZ, -R21 ;  /* 0x000000ffff177224 */ /* 0x000fc600078e0a15 */
[----:B------:R-:W-:Y:S01]  /*2480*/  SEL R22, R20, RZ, !P1 ;  /* 0x000000ff14167207 */ /* 0x000fe20004800000 */
[----:B------:R-:W-:Y:S02]  /*2490*/  IMAD R20, R18, R23, R3 ;  /* 0x0000001712147224 */ /* 0x000fe400078e0203 */
[----:B------:R-:W-:Y:S02]  /*24a0*/  @P4 VIADD R16, R16, 0x1 ;  /* 0x0000000110104836 */ /* 0x000fe40000000000 */
[----:B------:R-:W-:Y:S01]  /*24b0*/  @!P5 LOP3.LUT R16, RZ, R3, RZ, 0x33, !PT ;  /* 0x00000003ff10d212 */ /* 0x000fe200078e33ff */
[----:B------:R-:W-:Y:S02]  /*24c0*/  IMAD R21, R21, R0, R20 ;  /* 0x0000000015157224 */ /* 0x000fe400078e0214 */
[----:B------:R-:W-:Y:S02]  /*24d0*/  IMAD.IADD R22, R7, 0x1, -R22 ;  /* 0x0000000107167824 */ /* 0x000fe400078e0a16 */
[----:B0-----:R-:W-:-:S02]  /*24e0*/  IMAD.MOV R20, RZ, RZ, -R17 ;  /* 0x000000ffff147224 */ /* 0x001fc400078e0a11 */
[----:B------:R-:W-:Y:S02]  /*24f0*/  IMAD R21, R16, R21, R22 ;  /* 0x0000001510157224 */ /* 0x000fe400078e0216 */
[----:B------:R-:W-:Y:S01]  /*2500*/  IMAD.IADD R22, R6, 0x1, -R18 ;  /* 0x0000000106167824 */ /* 0x000fe200078e0a12 */
[----:B------:R-:W-:Y:S01]  /*2510*/  MOV R16, R20 ;  /* 0x0000001400107202 */ /* 0x000fe20000000f00 */
[----:B------:R-:W-:Y:S01]  /*2520*/  VIADD R25, R21, 0x1 ;  /* 0x0000000115197836 */ /* 0x000fe20000000000 */
[----:B------:R-:W-:Y:S02]  /*2530*/  IABS R20, R21 ;  /* 0x0000001500147213 */ /* 0x000fe40000000000 */
[----:B------:R-:W-:Y:S01]  /*2540*/  LEA R22, R22, UR10, 0x2 ;  /* 0x0000000a16167c11 */ /* 0x000fe2000f8e10ff */
[----:B------:R-:W-:Y:S01]  /*2550*/  IMAD R23, R16, R19, RZ ;  /* 0x0000001310177224 */ /* 0x000fe200078e02ff */
[----:B------:R-:W-:Y:S01]  /*2560*/  IABS R24, R25 ;  /* 0x0000001900187213 */ /* 0x000fe20000000000 */
[----:B------:R-:W-:-:S03]  /*2570*/  IMAD.MOV.U32 R16, RZ, RZ, RZ ;  /* 0x000000ffff107224 */ /* 0x000fc600078e00ff */
[----:B------:R-:W-:Y:S01]  /*2580*/  LDS R22, [R22] ;  /* 0x0000000016167984 */ /* 0x000fe20000000800 */
[----:B------:R-:W-:Y:S01]  /*2590*/  IMAD.HI.U32 R16, R17, R23, R16 ;  /* 0x0000001711107227 */ /* 0x000fe200078e0010 */
[----:B------:R-:W-:-:S05]  /*25a0*/  LEA R23, R6, UR10, 0x2 ;  /* 0x0000000a06177c11 */ /* 0x000fca000f8e10ff */
[----:B------:R-:W-:-:S04]  /*25b0*/  IMAD.HI.U32 R17, R16, R24, RZ ;  /* 0x0000001810117227 */ /* 0x000fc800078e00ff */
[----:B------:R-:W-:Y:S02]  /*25c0*/  IMAD.MOV R17, RZ, RZ, -R17 ;  /* 0x000000ffff117224 */ /* 0x000fe400078e0a11 */
[----:B------:R-:W-:-:S04]  /*25d0*/  IMAD.HI.U32 R16, R16, R20, RZ ;  /* 0x0000001410107227 */ /* 0x000fc800078e00ff */
[C---:B------:R-:W-:Y:S02]  /*25e0*/  IMAD R24, R19.reuse, R17, R24 ;  /* 0x0000001113187224 */ /* 0x040fe400078e0218 */
[----:B------:R-:W-:Y:S01]  /*25f0*/  IMAD.MOV R16, RZ, RZ, -R16 ;  /* 0x000000ffff107224 */ /* 0x000fe200078e0a10 */
[----:B------:R-:W-:Y:S01]  /*2600*/  LDS R17, [R23+-0x4] ;  /* 0xfffffc0017117984 */ /* 0x000fe20000000800 */
[----:B------:R-:W-:Y:S01]  /*2610*/  IMAD R18, R18, 0x4, R23 ;  /* 0x0000000412127824 */ /* 0x000fe200078e0217 */
[C---:B------:R-:W-:Y:S01]  /*2620*/  ISETP.GT.U32.AND P4, PT, R19.reuse, R24, PT ;  /* 0x000000181300720c */ /* 0x040fe20003f84070 */
[C---:B------:R-:W-:Y:S02]  /*2630*/  IMAD R20, R19.reuse, R16, R20 ;  /* 0x0000001013147224 */ /* 0x040fe400078e0214 */
[----:B------:R-:W0:Y:S03]  /*2640*/  LDS R16, [R23+0x4] ;  /* 0x0000040017107984 */ /* 0x000e260000000800 */
[----:B------:R-:W-:Y:S01]  /*2650*/  ISETP.GT.U32.AND P1, PT, R19, R20, PT ;  /* 0x000000141300720c */ /* 0x000fe20003f24070 */
[----:B------:R-:W1:Y:S06]  /*2660*/  LDS R18, [R18] ;  /* 0x0000000012127984 */ /* 0x000e6c0000000800 */
[----:B------:R-:W-:Y:S01]  /*2670*/  @!P4 IMAD.IADD R24, R24, 0x1, -R19 ;  /* 0x000000011818c824 */ /* 0x000fe200078e0a13 */
[----:B------:R-:W-:-:S04]  /*2680*/  ISETP.GE.AND P4, PT, R21, RZ, PT ;  /* 0x000000ff1500720c */ /* 0x000fc80003f86270 */
[----:B------:R-:W-:Y:S01]  /*2690*/  ISETP.GT.U32.AND P6, PT, R19, R24, PT ;  /* 0x000000181300720c */ /* 0x000fe20003fc4070 */
[----:B------:R-:W-:Y:S01]  /*26a0*/  @!P1 IMAD.IADD R20, R20, 0x1, -R19 ;  /* 0x0000000114149824 */ /* 0x000fe200078e0a13 */
[----:B------:R-:W-:-:S04]  /*26b0*/  ISETP.GE.AND P1, PT, R25, RZ, PT ;  /* 0x000000ff1900720c */ /* 0x000fc80003f26270 */
[----:B------:R-:W-:-:S07]  /*26c0*/  ISETP.GT.U32.AND P5, PT, R19, R20, PT ;  /* 0x000000141300720c */ /* 0x000fce0003fa4070 */
[----:B------:R-:W-:-:S05]  /*26d0*/  @!P6 IADD3 R24, PT, PT, R24, -R19, RZ ;  /* 0x800000131818e210 */ /* 0x000fca0007ffe0ff */
[----:B------:R-:W-:Y:S02]  /*26e0*/  @!P1 IMAD.MOV R24, RZ, RZ, -R24 ;  /* 0x000000ffff189224 */ /* 0x000fe400078e0a18 */
[----:B------:R-:W-:Y:S01]  /*26f0*/  @!P5 IMAD.IADD R20, R20, 0x1, -R19 ;  /* 0x000000011414d824 */ /* 0x000fe200078e0a13 */
[----:B------:R-:W-:Y:S02]  /*2700*/  ISETP.NE.AND P5, PT, R0, RZ, PT ;  /* 0x000000ff0000720c */ /* 0x000fe40003fa5270 */
[----:B------:R-:W-:Y:S01]  /*2710*/  LOP3.LUT R19, RZ, R0, RZ, 0x33, !PT ;  /* 0x00000000ff137212 */ /* 0x000fe200078e33ff */
[----:B------:R-:W-:-:S03]  /*2720*/  @!P4 IMAD.MOV R20, RZ, RZ, -R20 ;  /* 0x000000ffff14c224 */ /* 0x000fc600078e0a14 */
[C---:B------:R-:W-:Y:S02]  /*2730*/  SEL R24, R19.reuse, R24, !P5 ;  /* 0x0000001813187207 */ /* 0x040fe40006800000 */
[----:B------:R-:W-:Y:S02]  /*2740*/  SEL R19, R19, R20, !P5 ;  /* 0x0000001413137207 */ /* 0x000fe40006800000 */
[----:B------:R-:W-:Y:S02]  /*2750*/  ISETP.NE.AND P4, PT, R24, RZ, PT ;  /* 0x000000ff1800720c */ /* 0x000fe40003f85270 */
[----:B------:R-:W-:Y:S02]  /*2760*/  ISETP.NE.AND P1, PT, R19, RZ, PT ;  /* 0x000000ff1300720c */ /* 0x000fe40003f25270 */
[----:B0-----:R-:W-:Y:S02]  /*2770*/  FSEL R20, R16, RZ, P4 ;  /* 0x000000ff10147208 */ /* 0x001fe40002000000 */
[----:B------:R-:W-:Y:S01]  /*2780*/  ISETP.GE.AND P4, PT, R21, UR9, PT ;  /* 0x0000000915007c0c */ /* 0x000fe2000bf86270 */
[----:B------:R-:W0:Y:S01]  /*2790*/  MUFU.RCP R16, UR11 ;  /* 0x0000000b00107d08 */ /* 0x000e220008001000 */
[----:B------:R-:W-:Y:S01]  /*27a0*/  FSEL R23, R17, RZ, P1 ;  /* 0x000000ff11177208 */ /* 0x000fe20000800000 */
[----:B-----5:R-:W-:Y:S01]  /*27b0*/  FMUL R19, R9, R20 ;  /* 0x0000001409137220 */ /* 0x020fe20000400000 */
[----:B------:R-:W-:-:S02]  /*27c0*/  ISETP.GE.AND P1, PT, R21, R0, PT ;  /* 0x000000001500720c */ /* 0x000fc40003f26270 */
[----:B-1----:R-:W-:Y:S01]  /*27d0*/  FSEL R17, R18, RZ, !P4 ;  /* 0x000000ff12117208 */ /* 0x002fe20006000000 */
[----:B------:R-:W-:Y:S01]  /*27e0*/  FFMA R19, R10, R23, R19 ;  /* 0x000000170a137223 */ /* 0x000fe20000000013 */
[----:B------:R-:W-:-:S03]  /*27f0*/  FSEL R22, R22, RZ, P1 ;  /* 0x000000ff16167208 */ /* 0x000fc60000800000 */
[----:B------:R-:W-:Y:S01]  /*2800*/  FFMA R0, R8, R17, R19 ;  /* 0x0000001108007223 */ /* 0x000fe20000000013 */
[----:B------:R-:W-:-:S03]  /*2810*/  IMAD.U32 R19, RZ, RZ, UR11 ;  /* 0x0000000bff137e24 */ /* 0x000fc6000f8e00ff */
        /* <DEDUP_REMOVED lines=11> */
[----:B------:R-:W-:Y:S05]  /*28d0*/  CALL.REL.NOINC `($__internal_2_$__cuda_sm3x_div_rn_noftz_f32_slowpath) ;  /* 0x0000002400647944 */ /* 0x000fea0003c00000 */
[----:B------:R-:W-:-:S07]  /*28e0*/  IMAD.MOV.U32 R16, RZ, RZ, R0 ;  /* 0x000000ffff107224 */ /* 0x000fce00078e0000 */
.L_x_150:
[----:B------:R-:W-:Y:S05]  /*28f0*/  BSYNC.RECONVERGENT B2 ;  /* 0x0000000000027941 */ /* 0x000fea0003800200 */
.L_x_149:
[----:B------:R-:W-:-:S05]  /*2900*/  LEA R17, R6, UR7, 0x2 ;  /* 0x0000000706117c11 */ /* 0x000fca000f8e10ff */
[----:B------:R0:W-:Y:S02]  /*2910*/  STS [R17], R16 ;  /* 0x0000001011007388 */ /* 0x0001e40000000800 */
.L_x_148:
[----:B------:R-:W-:Y:S05]  /*2920*/  BSYNC.RECONVERGENT B1 ;  /* 0x0000000000017941 */ /* 0x000fea0003800200 */
.L_x_147:
[----:B0-----:R-:W-:-:S04]  /*2930*/  SEL R17, RZ, 0xffffffff, P3 ;  /* 0xffffffffff117807 */ /* 0x001fc80001800000 */
[----:B------:R-:W-:-:S13]  /*2940*/  ISETP.NE.AND P1, PT, R4, R17, PT ;  /* 0x000000110400720c */ /* 0x000fda0003f25270 */
[----:B------:R-:W-:Y:S05]  /*2950*/  @!P1 BRA `(.L_x_146) ;  /* 0x0000001400089947 */ /* 0x000fea0003800000 */
.L_x_159:
[----:B0-----:R-:W0:Y:S01]  /*2960*/  LDC R0, c[0x0][0x3c4] ;  /* 0x0000f100ff007b82 */ /* 0x001e220000000800 */
[----:B------:R-:W-:Y:S01]  /*2970*/  HFMA2 R16, -RZ, RZ, 0, 0 ;  /* 0x00000000ff107431 */ /* 0x000fe200000001ff */
        /* <DEDUP_REMOVED lines=11> */
[----:B------:R-:W-:-:S04]  /*2a30*/  IMAD R19, R19, R20, RZ ;  /* 0x0000001413137224 */ /* 0x000fc800078e02ff */
[----:B------:R-:W-:-:S04]  /*2a40*/  IMAD.HI.U32 R16, R17, R19, R16 ;  /* 0x0000001311107227 */ /* 0x000fc800078e0010 */
[----:B------:R-:W-:-:S04]  /*2a50*/  IMAD.MOV.U32 R19, RZ, RZ, R22 ;  /* 0x000000ffff137224 */ /* 0x000fc800078e0016 */
        /* <DEDUP_REMOVED lines=25> */
[----:B------:R-:W-:-:S13]  /*2bf0*/  ISETP.GE.OR P1, PT, R14, R5, P1 ;  /* 0x000000050e00720c */ /* 0x000fda0000f26670 */
        /* <DEDUP_REMOVED lines=38> */
[----:B------:R-:W-:Y:S01]  /*2e60*/  SEL R20, R18, RZ, P6 ;  /* 0x000000ff12147207 */ /* 0x000fe20003000000 */
[----:B------:R-:W0:Y:S01]  /*2e70*/  F2I.FTZ.U32.TRUNC.NTZ R17, R17 ;  /* 0x0000001100117305 */ /* 0x000e22000021f000 */
[----:B------:R-:W-:Y:S01]  /*2e80*/  PLOP3.LUT P6, PT, PT, PT, UP0, 0x80, 0x8 ;  /* 0x000000000008781c */ /* 0x000fe20003fcf008 */
        /* <DEDUP_REMOVED lines=18> */
[----:B------:R-:W-:-:S06]  /*2fb0*/  IMAD.HI.U32 R23, R17, R23, R16 ;  /* 0x0000001711177227 */ /* 0x000fcc00078e0010 */
[----:B------:R-:W-:-:S04]  /*2fc0*/  IMAD.HI.U32 R17, R23, R24, RZ ;  /* 0x0000001817117227 */ /* 0x000fc800078e00ff */
[----:B------:R-:W-:Y:S01]  /*2fd0*/  IMAD.HI.U32 R16, R23, R20, RZ ;  /* 0x0000001417107227 */ /* 0x000fe200078e00ff */
[----:B------:R-:W-:-:S03]  /*2fe0*/  LEA R23, R14, UR10, 0x2 ;  /* 0x0000000a0e177c11 */ /* 0x000fc6000f8e10ff */
[----:B------:R-:W-:Y:S02]  /*2ff0*/  IMAD.MOV R17, RZ, RZ, -R17 ;  /* 0x000000ffff117224 */ /* 0x000fe400078e0a11 */
        /* <DEDUP_REMOVED lines=9> */
[--C-:B------:R-:W-:Y:S01]  /*3090*/  @!P4 IMAD.IADD R24, R24, 0x1, -R19.reuse ;  /* 0x000000011818c824 */ /* 0x100fe200078e0a13 */
[----:B------:R-:W-:Y:S01]  /*30a0*/  ISETP.GE.AND P4, PT, R25, RZ, PT ;  /* 0x000000ff1900720c */ /* 0x000fe20003f86270 */
[----:B------:R-:W-:Y:S01]  /*30b0*/  @!P1 IMAD.IADD R20, R20, 0x1, -R19 ;  /* 0x0000000114149824 */ /* 0x000fe200078e0a13 */
[----:B------:R-:W-:-:S02]  /*30c0*/  ISETP.GE.AND P1, PT, R21, RZ, PT ;  /* 0x000000ff1500720c */ /* 0x000fc40003f26270 */
[C---:B------:R-:W-:Y:S02]  /*30d0*/  ISETP.GT.U32.AND P6, PT, R19.reuse, R24, PT ;  /* 0x000000181300720c */ /* 0x040fe40003fc4070 */
[----:B------:R-:W-:-:S11]  /*30e0*/  ISETP.GT.U32.AND P5, PT, R19, R20, PT ;  /* 0x000000141300720c */ /* 0x000fd60003fa4070 */
[----:B------:R-:W-:Y:S02]  /*30f0*/  @!P6 IADD3 R24, PT, PT, R24, -R19, RZ ;  /* 0x800000131818e210 */ /* 0x000fe40007ffe0ff */
[----:B------:R-:W-:Y:S01]  /*3100*/  @!P5 IMAD.IADD R20, R20, 0x1, -R19 ;  /* 0x000000011414d824 */ /* 0x000fe200078e0a13 */
[----:B------:R-:W-:Y:S02]  /*3110*/  ISETP.NE.AND P5, PT, R18, RZ, PT ;  /* 0x000000ff1200720c */ /* 0x000fe40003fa5270 */
[----:B------:R-:W-:Y:S01]  /*3120*/  @!P4 IMAD.MOV R24, RZ, RZ, -R24 ;  /* 0x000000ffff18c224 */ /* 0x000fe200078e0a18 */
        /* <DEDUP_REMOVED lines=9> */
[----:B-1----:R-:W-:Y:S01]  /*31c0*/  FSEL R0, R0, RZ, P1 ;  /* 0x000000ff00007208 */ /* 0x002fe20000800000 */
[----:B-----5:R-:W-:Y:S01]  /*31d0*/  FMUL R19, R9, R20 ;  /* 0x0000001409137220 */ /* 0x020fe20000400000 */
[----:B------:R-:W-:-:S02]  /*31e0*/  ISETP.GE.AND P1, PT, R21, R18, PT ;  /* 0x000000121500720c */ /* 0x000fc40003f26270 */
[----:B--2---:R-:W-:Y:S01]  /*31f0*/  FSEL R17, R17, RZ, !P4 ;  /* 0x000000ff11117208 */ /* 0x004fe20006000000 */
        /* <DEDUP_REMOVED lines=16> */
[----:B------:R-:W-:Y:S05]  /*3300*/  CALL.REL.NOINC `($__internal_2_$__cuda_sm3x_div_rn_noftz_f32_slowpath) ;  /* 0x0000001800d87944 */ /* 0x000fea0003c00000 */
.L_x_154:
[----:B------:R-:W-:Y:S05]  /*3310*/  BSYNC.RECONVERGENT B2 ;  /* 0x0000000000027941 */ /* 0x000fea0003800200 */
.L_x_153:
[----:B------:R-:W-:-:S05]  /*3320*/  LEA R17, R14, UR7, 0x2 ;  /* 0x000000070e117c11 */ /* 0x000fca000f8e10ff */
[----:B------:R0:W-:Y:S02]  /*3330*/  STS [R17], R0 ;  /* 0x0000000011007388 */ /* 0x0001e40000000800 */
.L_x_152:
[----:B------:R-:W-:Y:S05]  /*3340*/  BSYNC.RECONVERGENT B1 ;  /* 0x0000000000017941 */ /* 0x000fea0003800200 */
.L_x_151:
[----:B0-----:R-:W0:Y:S01]  /*3350*/  LDC R0, c[0x0][0x3c4] ;  /* 0x0000f100ff007b82 */ /* 0x001e220000000800 */
[----:B------:R-:W-:Y:S01]  /*3360*/  IADD3 R14, PT, PT, R3, R14, RZ ;  /* 0x0000000e030e7210 */ /* 0x000fe20007ffe0ff */
[----:B------:R-:W-:Y:S01]  /*3370*/  IMAD.MOV.U32 R16, RZ, RZ, RZ ;  /* 0x000000ffff107224 */ /* 0x000fe200078e00ff */
[----:B------:R-:W-:Y:S02]  /*3380*/  BSSY.RECONVERGENT B1, `(.L_x_155) ;  /* 0x000009c000017945 */ /* 0x000fe40003800200 */
[----:B------:R-:W-:Y:S02]  /*3390*/  IABS R22, R14 ;  /* 0x0000000e00167213 */ /* 0x000fe40000000000 */
[----:B------:R-:W-:Y:S02]  /*33a0*/  ISETP.GE.AND P5, PT, R14, RZ, PT ;  /* 0x000000ff0e00720c */ /* 0x000fe40003fa6270 */
[----:B0-----:R-:W-:Y:S02]  /*33b0*/  IABS R20, R0 ;  /* 0x0000000000147213 */ /* 0x001fe40000000000 */
[----:B------:R-:W-:-:S02]  /*33c0*/  ISETP.NE.AND P4, PT, R0, RZ, PT ;  /* 0x000000ff0000720c */ /* 0x000fc40003f85270 */
        /* <DEDUP_REMOVED lines=27> */
[----:B------:R-:W-:-:S04]  /*3580*/  @!P1 IADD3 R17, PT, PT, R17, -R20, RZ ;  /* 0x8000001411119210 */ /* 0x000fc80007ffe0ff */
        /* <DEDUP_REMOVED lines=21> */
[----:B------:R-:W-:Y:S01]  /*36e0*/  @!P6 IMAD.IADD R25, R25, 0x1, -R20 ;  /* 0x000000011919e824 */ /* 0x000fe200078e0a14 */
[----:B------:R-:W-:Y:S01]  /*36f0*/  @!P6 IADD3 R22, PT, PT, R22, 0x1, RZ ;  /* 0x000000011616e810 */ /* 0x000fe20007ffe0ff */
[----:B------:R-:W0:Y:S03]  /*3700*/  F2I.FTZ.U32.TRUNC.NTZ R17, R17 ;  /* 0x0000001100117305 */ /* 0x000e26000021f000 */
[----:B------:R-:W-:-:S13]  /*3710*/  ISETP.GE.U32.AND P5, PT, R25, R20, PT ;  /* 0x000000141900720c */ /* 0x000fda0003fa6070 */
[----:B------:R-:W-:Y:S02]  /*3720*/  @P5 VIADD R22, R22, 0x1 ;  /* 0x0000000116165836 */ /* 0x000fe40000000000 */
        /* <DEDUP_REMOVED lines=28> */
[----:B------:R-:W-:Y:S01]  /*38f0*/  IMAD.IADD R22, R7, 0x1, -R22 ;  /* 0x0000000107167824 */ /* 0x000fe200078e0a16 */
[----:B0-----:R-:W-:-:S03]  /*3900*/  IADD3 R20, PT, PT, RZ, -R17, RZ ;  /* 0x80000011ff147210 */ /* 0x001fc60007ffe0ff */
[----:B------:R-:W-:Y:S02]  /*3910*/  IMAD R21, R16, R21, R22 ;  /* 0x0000001510157224 */ /* 0x000fe400078e0216 */
[----:B------:R-:W-:Y:S02]  /*3920*/  IMAD.IADD R22, R14, 0x1, -R0 ;  /* 0x000000010e167824 */ /* 0x000fe400078e0a00 */
[----:B------:R-:W-:Y:S01]  /*3930*/  IMAD.MOV.U32 R16, RZ, RZ, R20 ;  /* 0x000000ffff107224 */ /* 0x000fe200078e0014 */
[----:B------:R-:W-:Y:S01]  /*3940*/  IABS R20, R21 ;  /* 0x0000001500147213 */ /* 0x000fe20000000000 */
[----:B------:R-:W-:Y:S01]  /*3950*/  VIADD R25, R21, 0x1 ;  /* 0x0000000115197836 */ /* 0x000fe20000000000 */
[----:B------:R-:W-:Y:S01]  /*3960*/  LEA R22, R22, UR10, 0x2 ;  /* 0x0000000a16167c11 */ /* 0x000fe2000f8e10ff */
[----:B------:R-:W-:Y:S02]  /*3970*/  IMAD R23, R16, R19, RZ ;  /* 0x0000001310177224 */ /* 0x000fe400078e02ff */
[----:B------:R-:W-:Y:S01]  /*3980*/  IMAD.MOV.U32 R16, RZ, RZ, RZ ;  /* 0x000000ffff107224 */ /* 0x000fe200078e00ff */
[----:B------:R-:W-:-:S02]  /*3990*/  IABS R24, R25 ;  /* 0x0000001900187213 */ /* 0x000fc40000000000 */
        /* <DEDUP_REMOVED lines=15> */
[----:B------:R-:W-:Y:S01]  /*3a90*/  @!P4 IMAD.IADD R24, R24, 0x1, -R19 ;  /* 0x000000011818c824 */ /* 0x000fe200078e0a13 */
[----:B------:R-:W-:-:S02]  /*3aa0*/  ISETP.GE.AND P4, PT, R25, RZ, PT ;  /* 0x000000ff1900720c */ /* 0x000fc40003f86270 */
[----:B------:R-:W-:Y:S02]  /*3ab0*/  @!P1 IADD3 R20, PT, PT, R20, -R19, RZ ;  /* 0x8000001314149210 */ /* 0x000fe40007ffe0ff */
        /* <DEDUP_REMOVED lines=37> */
.L_x_158:
[----:B------:R-:W-:Y:S05]  /*3d10*/  BSYNC.RECONVERGENT B2 ;  /* 0x0000000000027941 */ /* 0x000fea0003800200 */
.L_x_157:
[----:B------:R-:W-:-:S05]  /*3d20*/  LEA R17, R14, UR7, 0x2 ;  /* 0x000000070e117c11 */ /* 0x000fca000f8e10ff */
[----:B------:R0:W-:Y:S02]  /*3d30*/  STS [R17], R0 ;  /* 0x0000000011007388 */ /* 0x0001e40000000800 */
.L_x_156:
[----:B------:R-:W-:Y:S05]  /*3d40*/  BSYNC.RECONVERGENT B1 ;  /* 0x0000000000017941 */ /* 0x000fea0003800200 */
.L_x_155:
[----:B------:R-:W-:-:S05]  /*3d50*/  IMAD.IADD R14, R3, 0x1, R14 ;  /* 0x00000001030e7824 */ /* 0x000fca00078e020e */
[----:B------:R-:W-:-:S13]  /*3d60*/  ISETP.GE.U32.AND P1, PT, R14, UR14, PT ;  /* 0x0000000e0e007c0c */ /* 0x000fda000bf26070 */
[----:B------:R-:W-:Y:S05]  /*3d70*/  @!P1 BRA `(.L_x_159) ;  /* 0xffffffe800f89947 */ /* 0x000fea000383ffff */
.L_x_146:
[----:B------:R-:W-:Y:S05]  /*3d80*/  BSYNC.RECONVERGENT B0 ;  /* 0x0000000000007941 */ /* 0x000fea0003800200 */
.L_x_145:
[----:B------:R-:W1:Y:S01]  /*3d90*/  LDCU UR8, c[0x0][0x3c8] ;  /* 0x00007900ff0877ac */ /* 0x000e620008000800 */
[----:B------:R-:W-:-:S04]  /*3da0*/  UIADD3 UR4, UPT, UPT, UR4, 0x1, URZ ;  /* 0x0000000104047890 */ /* 0x000fc8000fffe0ff */
[----:B-1----:R-:W-:-:S03]  /*3db0*/  UISETP.NE.AND UP0, UPT, UR4, UR8, UPT ;  /* 0x000000080400728c */ /* 0x002fc6000bf05270 */
[----:B------:R-:W-:Y:S01]  /*3dc0*/  UMOV UR8, UR10 ;  /* 0x0000000a00087c82 */ /* 0x000fe20008000000 */
[----:B------:R-:W-:Y:S06]  /*3dd0*/  BAR.SYNC.DEFER_BLOCKING 0x0 ;  /* 0x0000000000007b1d */ /* 0x000fec0000010000 */
[----:B------:R-:W-:Y:S05]  /*3de0*/  BRA.U UP0, `(.L_x_160) ;  /* 0xffffffe100607547 */ /* 0x000fea000b83ffff */
.L_x_144:
[----:B------:R-:W-:-:S06]  /*3df0*/  USHF.R.U32.HI UR18, URZ, 0x1, UR14 ;  /* 0x00000001ff127899 */ /* 0x000fcc000801160e */
[----:B------:R-:W-:-:S13]  /*3e00*/  ISETP.GE.U32.AND P0, PT, R6, UR18, PT ;  /* 0x0000001206007c0c */ /* 0x000fda000bf06070 */
[----:B------:R-:W-:Y:S05]  /*3e10*/  @P0 EXIT ;  /* 0x000000000000094d */ /* 0x000fea0003800000 */
[----:B-----5:R-:W1:Y:S01]  /*3e20*/  I2F.U32.RP R8, R3 ;  /* 0x0000000300087306 */ /* 0x020e620000209000 */
[C---:B------:R-:W-:Y:S01]  /*3e30*/  IMAD.IADD R2, R3.reuse, 0x1, R6 ;  /* 0x0000000103027824 */ /* 0x040fe200078e0206 */
[----:B------:R-:W-:Y:S01]  /*3e40*/  ISETP.NE.U32.AND P2, PT, R3, RZ, PT ;  /* 0x000000ff0300720c */ /* 0x000fe20003f45070 */
[----:B------:R-:W-:Y:S01]  /*3e50*/  IMAD.MOV R9, RZ, RZ, -R3 ;  /* 0x000000ffff097224 */ /* 0x000fe200078e0a03 */
[----:B------:R-:W2:Y:S01]  /*3e60*/  LDCU.64 UR8, c[0x0][0x398] ;  /* 0x00007300ff0877ac */ /* 0x000ea20008000a00 */
[----:B------:R-:W-:Y:S01]  /*3e70*/  BSSY.RECONVERGENT B0, `(.L_x_161) ;  /* 0x0000057000007945 */ /* 0x000fe20003800200 */
[C---:B------:R-:W-:Y:S02]  /*3e80*/  ISETP.GE.U32.AND P0, PT, R2.reuse, UR18, PT ;  /* 0x0000001202007c0c */ /* 0x040fe4000bf06070 */
[----:B0-----:R-:W-:Y:S01]  /*3e90*/  VIMNMX.U32 R0, PT, PT, R2, UR18, !PT ;  /* 0x0000001202007c48 */ /* 0x001fe2000ffe0000 */
[----:B------:R-:W0:Y:S01]  /*3ea0*/  LDCU.64 UR10, c[0x0][0x390] ;  /* 0x00007200ff0a77ac */ /* 0x000e220008000a00 */
[----:B------:R-:W-:-:S04]  /*3eb0*/  SEL R7, RZ, 0x1, P0 ;  /* 0x00000001ff077807 */ /* 0x000fc80000000000 */
[----:B------:R-:W-:Y:S01]  /*3ec0*/  IADD3 R0, PT, PT, R0, -R2, -R7 ;  /* 0x8000000200007210 */ /* 0x000fe20007ffe807 */
[----:B-1----:R-:W1:Y:S02]  /*3ed0*/  MUFU.RCP R8, R8 ;  /* 0x0000000800087308 */ /* 0x002e640000001000 */
[----:B-1----:R-:W-:-:S06]  /*3ee0*/  IADD3 R4, PT, PT, R8, 0xffffffe, RZ ;  /* 0x0ffffffe08047810 */ /* 0x002fcc0007ffe0ff */
[----:B------:R1:W3:Y:S02]  /*3ef0*/  F2I.FTZ.U32.TRUNC.NTZ R5, R4 ;  /* 0x0000000400057305 */ /* 0x0002e4000021f000 */
[----:B-1----:R-:W-:Y:S02]  /*3f00*/  IMAD.MOV.U32 R4, RZ, RZ, RZ ;  /* 0x000000ffff047224 */ /* 0x002fe400078e00ff */
[----:B---3--:R-:W-:-:S04]  /*3f10*/  IMAD R9, R9, R5, RZ ;  /* 0x0000000509097224 */ /* 0x008fc800078e02ff */
        /* <DEDUP_REMOVED lines=14> */
[----:B0-2---:R-:W-:Y:S05]  /*4000*/  @!P1 BRA `(.L_x_162) ;  /* 0x0000000000f49947 */ /* 0x005fea0003800000 */
[----:B------:R-:W0:Y:S01]  /*4010*/  LDC R7, c[0x0][0x3c4] ;  /* 0x0000f100ff077b82 */ /* 0x000e220000000800 */
[----:B------:R-:W1:Y:S01]  /*4020*/  S2R R5, SR_TID.Y ;  /* 0x0000000000057919 */ /* 0x000e620000002200 */
[----:B------:R-:W-:Y:S02]  /*4030*/  IMAD.U32 R10, RZ, RZ, UR5 ;  /* 0x00000005ff0a7e24 */ /* 0x000fe4000f8e00ff */
[----:B------:R-:W-:Y:S01]  /*4040*/  IMAD.U32 R11, RZ, RZ, UR17 ;  /* 0x00000011ff0b7e24 */ /* 0x000fe2000f8e00ff */
[----:B------:R-:W2:Y:S01]  /*4050*/  S2R R13, SR_TID.X ;  /* 0x00000000000d7919 */ /* 0x000ea20000002100 */
[----:B------:R-:W-:Y:S01]  /*4060*/  VIADD R2, R2, 0x1 ;  /* 0x0000000102027836 */ /* 0x000fe20000000000 */
[----:B0-----:R-:W-:-:S04]  /*4070*/  IABS R0, R7 ;  /* 0x0000000700007213 */ /* 0x001fc80000000000 */
[----:B------:R-:W0:Y:S01]  /*4080*/  I2F.RP R4, R0 ;  /* 0x0000000000047306 */ /* 0x000e220000209400 */
[----:B-1----:R-:W-:Y:S02]  /*4090*/  IMAD.WIDE.U32 R10, R5, UR16, R10 ;  /* 0x00000010050a7c25 */ /* 0x002fe4000f8e000a */
[----:B------:R-:W1:Y:S01]  /*40a0*/  LDC R5, c[0x0][0x3c4] ;  /* 0x0000f100ff057b82 */ /* 0x000e620000000800 */
[----:B--2---:R-:W-:Y:S02]  /*40b0*/  IADD3 R12, P1, PT, R10, R13, RZ ;  /* 0x0000000d0a0c7210 */ /* 0x004fe40007f3e0ff */
[----:B------:R-:W-:Y:S02]  /*40c0*/  LOP3.LUT R10, R2, 0x3, RZ, 0xc0, !PT ;  /* 0x00000003020a7812 */ /* 0x000fe400078ec0ff */
[----:B------:R-:W-:Y:S01]  /*40d0*/  LEA R2, R6, UR7, 0x2 ;  /* 0x0000000706027c11 */ /* 0x000fe2000f8e10ff */
[----:B0-----:R-:W0:Y:S01]  /*40e0*/  MUFU.RCP R4, R4 ;  /* 0x0000000400047308 */ /* 0x001e220000001000 */
[----:B------:R-:W-:Y:S01]  /*40f0*/  IMAD.X R11, RZ, RZ, R11, P1 ;  /* 0x000000ffff0b7224 */ /* 0x000fe200008e060b */
[----:B------:R-:W-:-:S02]  /*4100*/  ISETP.NE.AND P1, PT, R7, RZ, PT ;  /* 0x000000ff0700720c */ /* 0x000fc40003f25270 */
[----:B------:R-:W-:Y:S02]  /*4110*/  LOP3.LUT R7, RZ, R7, RZ, 0x33, !PT ;  /* 0x00000007ff077212 */ /* 0x000fe400078e33ff */
[----:B------:R-:W-:Y:S02]  /*4120*/  SHF.L.U64.HI R11, R12, 0x2, R11 ;  /* 0x000000020c0b7819 */ /* 0x000fe4000001020b */
[----:B0-----:R-:W-:-:S04]  /*4130*/  IADD3 R8, PT, PT, R4, 0xffffffe, RZ ;  /* 0x0ffffffe04087810 */ /* 0x001fc80007ffe0ff */
[----:B------:R0:W2:Y:S02]  /*4140*/  F2I.FTZ.U32.TRUNC.NTZ R9, R8 ;  /* 0x0000000800097305 */ /* 0x0000a4000021f000 */
[----:B0-----:R-:W-:Y:S02]  /*4150*/  IMAD.MOV.U32 R8, RZ, RZ, RZ ;  /* 0x000000ffff087224 */ /* 0x001fe400078e00ff */
[----:B--2---:R-:W-:-:S04]  /*4160*/  IMAD.MOV R14, RZ, RZ, -R9 ;  /* 0x000000ffff0e7224 */ /* 0x004fc800078e0a09 */
[----:B------:R-:W-:-:S04]  /*4170*/  IMAD.MOV.U32 R13, RZ, RZ, R14 ;  /* 0x000000ffff0d7224 */ /* 0x000fc800078e000e */
[----:B------:R-:W-:-:S04]  /*4180*/  IMAD R13, R13, R0, RZ ;  /* 0x000000000d0d7224 */ /* 0x000fc800078e02ff */
[----:B------:R-:W-:-:S04]  /*4190*/  IMAD.HI.U32 R4, R9, R13, R8 ;  /* 0x0000000d09047227 */ /* 0x000fc800078e0008 */
[----:B------:R-:W-:Y:S01]  /*41a0*/  IMAD.MOV R8, RZ, RZ, -R10 ;  /* 0x000000ffff087224 */ /* 0x000fe200078e0a0a */
[----:B-1----:R-:W-:-:S07]  /*41b0*/  SHF.L.U32 R10, R12, 0x2, RZ ;  /* 0x000000020c0a7819 */ /* 0x002fce00000006ff */
.L_x_163:
[----:B0-----:R-:W-:Y:S01]  /*41c0*/  IABS R13, R6 ;  /* 0x00000006000d7213 */ /* 0x001fe20000000000 */
        /* <DEDUP_REMOVED lines=13> */
[----:B------:R-:W-:-:S04]  /*42a0*/  @P2 VIADD R9, R9, 0x1 ;  /* 0x0000000109092836 */ /* 0x000fc80000000000 */
[----:B------:R-:W-:-:S05]  /*42b0*/  @!P4 IMAD.MOV R9, RZ, RZ, -R9 ;  /* 0x000000ffff09c224 */ /* 0x000fca00078e0a09 */
[----:B------:R-:W-:-:S04]  /*42c0*/  SEL R9, R7, R9, !P1 ;  /* 0x0000000907097207 */ /* 0x000fc80004800000 */
[----:B------:R-:W-:Y:S01]  /*42d0*/  LOP3.LUT R12, RZ, R9, RZ, 0x33, !PT ;  /* 0x00000009ff0c7212 */ /* 0x000fe200078e33ff */
[----:B------:R-:W-:-:S04]  /*42e0*/  IMAD.MOV R9, RZ, RZ, -R9 ;  /* 0x000000ffff097224 */ /* 0x000fc800078e0a09 */
[----:B------:R-:W-:Y:S02]  /*42f0*/  IMAD.IADD R12, R12, 0x1, R5 ;  /* 0x000000010c0c7824 */ /* 0x000fe400078e0205 */
[--C-:B------:R-:W-:Y:S02]  /*4300*/  IMAD R9, R5, R9, R6.reuse ;  /* 0x0000000905097224 */ /* 0x100fe400078e0206 */
[----:B------:R-:W-:Y:S02]  /*4310*/  IMAD.IADD R6, R3, 0x1, R6 ;  /* 0x0000000103067824 */ /* 0x000fe400078e0206 */
[----:B------:R-:W-:Y:S01]  /*4320*/  IMAD R9, R12, R5, R9 ;  /* 0x000000050c097224 */ /* 0x000fe200078e0209 */
[----:B------:R-:W-:-:S04]  /*4330*/  IADD3 R12, P2, PT, R10, UR8, RZ ;  /* 0x000000080a0c7c10 */ /* 0x000fc8000ff5e0ff */
[----:B------:R-:W-:Y:S02]  /*4340*/  LEA R16, R9, UR7, 0x2 ;  /* 0x0000000709107c11 */ /* 0x000fe4000f8e10ff */
[----:B------:R0:W1:Y:S01]  /*4350*/  LDS R9, [R2] ;  /* 0x0000000002097984 */ /* 0x0000620000000800 */
[----:B------:R-:W-:Y:S01]  /*4360*/  IADD3.X R13, PT, PT, R11, UR9, RZ, P2, !PT ;  /* 0x000000090b0d7c10 */ /* 0x000fe200097fe4ff */
[C---:B------:R-:W-:Y:S01]  /*4370*/  IMAD.WIDE.U32 R10, R3.reuse, 0x4, R10 ;  /* 0x00000004030a7825 */ /* 0x040fe200078e000a */
[----:B------:R-:W-:Y:S01]  /*4380*/  ISETP.NE.AND P2, PT, R8, RZ, PT ;  /* 0x000000ff0800720c */ /* 0x000fe20003f45270 */
[----:B------:R-:W2:Y:S01]  /*4390*/  LDS R17, [R16] ;  /* 0x0000000010117984 */ /* 0x000ea20000000800 */
[----:B0-----:R-:W-:-:S03]  /*43a0*/  LEA R2, R3, R2, 0x2 ;  /* 0x0000000203027211 */ /* 0x001fc600078e10ff */
[----:B-1----:R0:W-:Y:S04]  /*43b0*/  STG.E desc[UR12][R12.64], R9 ;  /* 0x000000090c007986 */ /* 0x0021e8000c10190c */
[----:B--2---:R0:W-:Y:S04]  /*43c0*/  STG.E desc[UR12][R14.64], R17 ;  /* 0x000000110e007986 */ /* 0x0041e8000c10190c */
[----:B------:R-:W-:Y:S05]  /*43d0*/  @P2 BRA `(.L_x_163) ;  /* 0xfffffffc00782947 */ /* 0x000fea000383ffff */
.L_x_162:
[----:B------:R-:W-:Y:S05]  /*43e0*/  BSYNC.RECONVERGENT B0 ;  /* 0x0000000000007941 */ /* 0x000fea0003800200 */
.L_x_161:
[----:B------:R-:W-:Y:S05]  /*43f0*/  @!P0 EXIT ;  /* 0x000000000000894d */ /* 0x000fea0003800000 */
[----:B------:R-:W1:Y:S01]  /*4400*/  LDC R0, c[0x0][0x3c4] ;  /* 0x0000f100ff007b82 */ /* 0x000e620000000800 */
[C-C-:B------:R-:W-:Y:S01]  /*4410*/  IMAD R11, R3.reuse, 0x2, R6.reuse ;  /* 0x00000002030b7824 */ /* 0x140fe200078e0206 */
[----:B------:R-:W2:Y:S01]  /*4420*/  LDCU.64 UR8, c[0x0][0x398] ;  /* 0x00007300ff0877ac */ /* 0x000ea20008000a00 */
[----:B------:R-:W-:Y:S01]  /*4430*/  IMAD R7, R3, 0x3, R6 ;  /* 0x0000000303077824 */ /* 0x000fe200078e0206 */
[----:B------:R-:W3:Y:S04]  /*4440*/  LDCU.64 UR10, c[0x0][0x390] ;  /* 0x00007200ff0a77ac */ /* 0x000ee80008000a00 */
[----:B------:R-:W4:Y:S01]  /*4450*/  LDC R4, c[0x0][0x3c4] ;  /* 0x0000f100ff047b82 */ /* 0x000f220000000800 */
[----:B-1----:R-:W-:-:S04]  /*4460*/  IABS R2, R0 ;  /* 0x0000000000027213 */ /* 0x002fc80000000000 */
[----:B------:R-:W1:Y:S08]  /*4470*/  I2F.RP R0, R2 ;  /* 0x0000000200007306 */ /* 0x000e700000209400 */
[----:B-1----:R-:W1:Y:S02]  /*4480*/  MUFU.RCP R0, R0 ;  /* 0x0000000000007308 */ /* 0x002e640000001000 */
[----:B-1----:R-:W-:Y:S01]  /*4490*/  VIADD R8, R0, 0xffffffe ;  /* 0x0ffffffe00087836 */ /* 0x002fe20000000000 */
[----:B------:R-:W-:-:S05]  /*44a0*/  LEA R0, R6, UR7, 0x2 ;  /* 0x0000000706007c11 */ /* 0x000fca000f8e10ff */
[----:B0-----:R0:W1:Y:S02]  /*44b0*/  F2I.FTZ.U32.TRUNC.NTZ R9, R8 ;  /* 0x0000000800097305 */ /* 0x001064000021f000 */
[----:B0-----:R-:W-:Y:S02]  /*44c0*/  IMAD.MOV.U32 R8, RZ, RZ, RZ ;  /* 0x000000ffff087224 */ /* 0x001fe400078e00ff */
[----:B-1----:R-:W-:-:S04]  /*44d0*/  IMAD.MOV R5, RZ, RZ, -R9 ;  /* 0x000000ffff057224 */ /* 0x002fc800078e0a09 */
[----:B------:R-:W-:-:S04]  /*44e0*/  IMAD R5, R5, R2, RZ ;  /* 0x0000000205057224 */ /* 0x000fc800078e02ff */
[----:B------:R-:W-:-:S04]  /*44f0*/  IMAD.HI.U32 R5, R9, R5, R8 ;  /* 0x0000000509057227 */ /* 0x000fc800078e0008 */
[----:B--234-:R-:W-:-:S07]  /*4500*/  IMAD.IADD R9, R3, 0x1, R6 ;  /* 0x0000000103097824 */ /* 0x01cfce00078e0206 */
.L_x_164:
        /* <DEDUP_REMOVED lines=24> */
[----:B------:R-:W-:Y:S02]  /*4690*/  @P3 IADD3 R14, PT, PT, R14, 0x1, RZ ;  /* 0x000000010e0e3810 */ /* 0x000fe40007ffe0ff */
[----:B-1----:R-:W-:-:S05]  /*46a0*/  IADD3 R17, PT, PT, RZ, -R13, RZ ;  /* 0x8000000dff117210 */ /* 0x002fca0007ffe0ff */
[----:B------:R-:W-:-:S04]  /*46b0*/  IMAD R5, R17, R8, RZ ;  /* 0x0000000811057224 */ /* 0x000fc800078e02ff */
[----:B------:R-:W-:-:S06]  /*46c0*/  IMAD.HI.U32 R5, R13, R5, R12 ;  /* 0x000000050d057227 */ /* 0x000fcc00078e000c */
        /* <DEDUP_REMOVED lines=8> */
[----:B------:R-:W-:Y:S01]  /*4750*/  IMAD R19, R8, R16, R19 ;  /* 0x0000001008137224 */ /* 0x000fe200078e0213 */
[----:B------:R-:W-:Y:S01]  /*4760*/  LOP3.LUT R16, R6, R4, RZ, 0x3c, !PT ;  /* 0x0000000406107212 */ /* 0x000fe200078e3cff */
[----:B------:R-:W-:-:S03]  /*4770*/  IMAD R17, R8, R17, R18 ;  /* 0x0000001108117224 */ /* 0x000fc600078e0212 */
[C---:B------:R-:W-:Y:S02]  /*4780*/  ISETP.GT.U32.AND P0, PT, R2.reuse, R19, PT ;  /* 0x000000130200720c */ /* 0x040fe40003f04070 */
[----:B------:R-:W-:Y:S01]  /*4790*/  ISETP.GT.U32.AND P1, PT, R2, R17, PT ;  /* 0x000000110200720c */ /* 0x000fe20003f24070 */
[----:B------:R-:W-:Y:S01]  /*47a0*/  @!P6 IMAD.IADD R15, R15, 0x1, -R8 ;  /* 0x000000010f0fe824 */ /* 0x000fe200078e0a08 */
[----:B------:R-:W-:Y:S01]  /*47b0*/  ISETP.GE.AND P2, PT, R16, RZ, PT ;  /* 0x000000ff1000720c */ /* 0x000fe20003f46270 */
[----:B------:R-:W-:Y:S01]  /*47c0*/  @!P6 VIADD R13, R13, 0x1 ;  /* 0x000000010d0de836 */ /* 0x000fe20000000000 */
[----:B------:R-:W-:Y:S02]  /*47d0*/  LOP3.LUT R16, R7, R4, RZ, 0x3c, !PT ;  /* 0x0000000407107212 */ /* 0x000fe400078e3cff */
[----:B------:R-:W-:Y:S02]  /*47e0*/  ISETP.GE.U32.AND P5, PT, R15, R2, PT ;  /* 0x000000020f00720c */ /* 0x000fe40003fa6070 */
[----:B------:R-:W-:-:S02]  /*47f0*/  LOP3.LUT R15, R9, R4, RZ, 0x3c, !PT ;  /* 0x00000004090f7212 */ /* 0x000fc400078e3cff */
[----:B------:R-:W-:Y:S01]  /*4800*/  ISETP.NE.AND P6, PT, R4, RZ, PT ;  /* 0x000000ff0400720c */ /* 0x000fe20003fc5270 */
        /* <DEDUP_REMOVED lines=9> */
[----:B------:R-:W-:-:S02]  /*48a0*/  LOP3.LUT R8, RZ, R4, RZ, 0x33, !PT ;  /* 0x00000004ff087212 */ /* 0x000fc400078e33ff */
[----:B------:R-:W-:Y:S01]  /*48b0*/  ISETP.GE.AND P5, PT, R15, RZ, PT ;  /* 0x000000ff0f00720c */ /* 0x000fe20003fa6270 */
[----:B------:R-:W-:Y:S01]  /*48c0*/  IMAD.MOV.U32 R15, RZ, RZ, R13 ;  /* 0x000000ffff0f7224 */ /* 0x000fe200078e000d */
[----:B------:R-:W-:Y:S02]  /*48d0*/  ISETP.GE.AND P1, PT, R16, RZ, PT ;  /* 0x000000ff1000720c */ /* 0x000fe40003f26270 */
[----:B------:R-:W-:Y:S01]  /*48e0*/  @!P0 IADD3 R10, PT, PT, R10, 0x1, RZ ;  /* 0x000000010a0a8810 */ /* 0x000fe20007ffe0ff */
[----:B------:R-:W-:Y:S01]  /*48f0*/  @!P4 IMAD.MOV R15, RZ, RZ, -R15 ;  /* 0x000000ffff0fc224 */ /* 0x000fe200078e0a0f */
[----:B------:R-:W-:-:S03]  /*4900*/  SEL R14, R8, R14, !P6 ;  /* 0x0000000e080e7207 */ /* 0x000fc60007000000 */
[----:B------:R-:W-:Y:S01]  /*4910*/  @P2 VIADD R10, R10, 0x1 ;  /* 0x000000010a0a2836 */ /* 0x000fe20000000000 */
[----:B------:R-:W-:Y:S01]  /*4920*/  LOP3.LUT R13, RZ, R14, RZ, 0x33, !PT ;  /* 0x0000000eff0d7212 */ /* 0x000fe200078e33ff */
[----:B------:R-:W-:Y:S01]  /*4930*/  IMAD.MOV R17, RZ, RZ, -R14 ;  /* 0x000000ffff117224 */ /* 0x000fe200078e0a0e */
[----:B------:R-:W-:Y:S01]  /*4940*/  SEL R15, R8, R15, !P6 ;  /* 0x0000000f080f7207 */ /* 0x000fe20007000000 */
[----:B------:R-:W-:Y:S02]  /*4950*/  @P3 VIADD R12, R12, 0x1 ;  /* 0x000000010c0c3836 */ /* 0x000fe40000000000 */
[----:B------:R-:W-:Y:S02]  /*4960*/  IMAD.MOV.U32 R19, RZ, RZ, R10 ;  /* 0x000000ffff137224 */ /* 0x000fe400078e000a */
[----:B------:R-:W-:Y:S02]  /*4970*/  IMAD.IADD R13, R13, 0x1, R4 ;  /* 0x000000010d0d7824 */ /* 0x000fe400078e0204 */
[----:B------:R-:W-:Y:S01]  /*4980*/  IMAD R14, R4, R17, R6 ;  /* 0x00000011040e7224 */ /* 0x000fe200078e0206 */
[----:B------:R-:W-:Y:S01]  /*4990*/  LOP3.LUT R17, RZ, R15, RZ, 0x33, !PT ;  /* 0x0000000fff117212 */ /* 0x000fe200078e33ff */
[----:B------:R-:W-:-:S02]  /*49a0*/  @!P5 IMAD.MOV R12, RZ, RZ, -R12 ;  /* 0x000000ffff0cd224 */ /* 0x000fc400078e0a0c */
[----:B------:R-:W-:Y:S01]  /*49b0*/  IMAD.MOV R10, RZ, RZ, -R15 ;  /* 0x000000ffff0a7224 */ /* 0x000fe200078e0a0f */
[----:B------:R-:W-:Y:S01]  /*49c0*/  IADD3 R17, PT, PT, R17, R4, RZ ;  /* 0x0000000411117210 */ /* 0x000fe20007ffe0ff */
[----:B------:R-:W-:Y:S01]  /*49d0*/  @!P1 IMAD.MOV R19, RZ, RZ, -R19 ;  /* 0x000000ffff139224 */ /* 0x000fe200078e0a13 */
[----:B------:R-:W-:Y:S01]  /*49e0*/  SEL R12, R8, R12, !P6 ;  /* 0x0000000c080c7207 */ /* 0x000fe20007000000 */
[----:B------:R-:W-:Y:S02]  /*49f0*/  IMAD R13, R13, R4, R14 ;  /* 0x000000040d0d7224 */ /* 0x000fe400078e020e */
[----:B------:R-:W-:Y:S01]  /*4a00*/  IMAD R10, R4, R10, R9 ;  /* 0x0000000a040a7224 */ /* 0x000fe200078e0209 */
[----:B------:R-:W-:Y:S02]  /*4a10*/  SEL R8, R8, R19, !P6 ;  /* 0x0000001308087207 */ /* 0x000fe40007000000 */
[----:B------:R-:W-:Y:S01]  /*4a20*/  LEA R13, R13, UR7, 0x2 ;  /* 0x000000070d0d7c11 */ /* 0x000fe2000f8e10ff */
[----:B------:R-:W-:Y:S01]  /*4a30*/  IMAD R10, R17, R4, R10 ;  /* 0x00000004110a7224 */ /* 0x000fe200078e020a */
[----:B------:R-:W-:Y:S01]  /*4a40*/  LOP3.LUT R15, RZ, R12, RZ, 0x33, !PT ;  /* 0x0000000cff0f7212 */ /* 0x000fe200078e33ff */
[----:B------:R-:W-:Y:S01]  /*4a50*/  IMAD.MOV R12, RZ, RZ, -R12 ;  /* 0x000000ffff0c7224 */ /* 0x000fe200078e0a0c */
[----:B------:R-:W-:Y:S01]  /*4a60*/  LOP3.LUT R17, RZ, R8, RZ, 0x33, !PT ;  /* 0x00000008ff117212 */ /* 0x000fe200078e33ff */
[----:B------:R-:W0:Y:S01]  /*4a70*/  LDS R19, [R0] ;  /* 0x0000000000137984 */ /* 0x000e220000000800 */
[----:B------:R-:W-:Y:S01]  /*4a80*/  IMAD.MOV R14, RZ, RZ, -R8 ;  /* 0x000000ffff0e7224 */ /* 0x000fe200078e0a08 */
[----:B------:R-:W-:Y:S01]  /*4a90*/  LEA R27, R10, UR7, 0x2 ;  /* 0x000000070a1b7c11 */ /* 0x000fe2000f8e10ff */
[----:B------:R-:W-:Y:S01]  /*4aa0*/  IMAD.IADD R15, R15, 0x1, R4 ;  /* 0x000000010f0f7824 */ /* 0x000fe200078e0204 */
[----:B------:R1:W2:Y:S01]  /*4ab0*/  LDS R18, [R13] ;  /* 0x000000000d127984 */ /* 0x0002a20000000800 */
[----:B------:R-:W-:-:S02]  /*4ac0*/  IMAD R8, R4, R12, R11 ;  /* 0x0000000c04087224 */ /* 0x000fc400078e020b */
[----:B------:R-:W-:Y:S01]  /*4ad0*/  IMAD.IADD R17, R17, 0x1, R4 ;  /* 0x0000000111117824 */ /* 0x000fe200078e0204 */
[----:B------:R-:W3:Y:S01]  /*4ae0*/  LDS R27, [R27] ;  /* 0x000000001b1b7984 */ /* 0x000ee20000000800 */
[----:B------:R-:W-:Y:S01]  /*4af0*/  IMAD R12, R4, R14, R7 ;  /* 0x0000000e040c7224 */ /* 0x000fe200078e0207 */
[----:B------:R-:W-:Y:S01]  /*4b00*/  IADD3 R14, P0, PT, R6, UR5, RZ ;  /* 0x00000005060e7c10 */ /* 0x000fe2000ff1e0ff */
[----:B------:R-:W-:Y:S01]  /*4b10*/  IMAD R8, R15, R4, R8 ;  /* 0x000000040f087224 */ /* 0x000fe200078e0208 */
[----:B------:R-:W-:Y:S01]  /*4b20*/  IADD3 R6, PT, PT, R3, R6, R3 ;  /* 0x0000000603067210 */ /* 0x000fe20007ffe003 */
[----:B------:R-:W-:Y:S02]  /*4b30*/  IMAD R17, R17, R4, R12 ;  /* 0x0000000411117224 */ /* 0x000fe400078e020c */
[----:B-1----:R-:W-:Y:S01]  /*4b40*/  IMAD.X R13, RZ, RZ, UR17, P0 ;  /* 0x00000011ff0d7e24 */ /* 0x002fe200080e06ff */
[----:B------:R-:W-:Y:S01]  /*4b50*/  LEA R25, R8, UR7, 0x2 ;  /* 0x0000000708197c11 */ /* 0x000fe2000f8e10ff */
[----:B------:R-:W-:Y:S01]  /*4b60*/  IMAD.SHL.U32 R16, R14, 0x4, RZ ;  /* 0x000000040e107824 */ /* 0x000fe200078e00ff */
[----:B------:R-:W-:Y:S01]  /*4b70*/  LEA R8, R17, UR7, 0x2 ;  /* 0x0000000711087c11 */ /* 0x000fe2000f8e10ff */
[----:B------:R-:W-:Y:S01]  /*4b80*/  IMAD R0, R3, 0x10, R0 ;  /* 0x0000001003007824 */ /* 0x000fe200078e0200 */
[----:B------:R-:W-:-:S02]  /*4b90*/  IADD3 R10, P0, PT, R9, UR5, RZ ;  /* 0x00000005090a7c10 */ /* 0x000fc4000ff1e0ff */
[----:B------:R-:W1:Y:S01]  /*4ba0*/  LDS R25, [R25] ;  /* 0x0000000019197984 */ /* 0x000e620000000800 */
[----:B------:R-:W-:Y:S02]  /*4bb0*/  SHF.L.U64.HI R12, R14, 0x2, R13 ;  /* 0x000000020e0c7819 */ /* 0x000fe4000001020d */
[----:B------:R-:W-:Y:S01]  /*4bc0*/  IADD3.X R21, PT, PT, RZ, UR17, RZ, P0, !PT ;  /* 0x00000011ff157c10 */ /* 0x000fe200087fe4ff */
[----:B------:R-:W4:Y:S01]  /*4bd0*/  LDS R8, [R8] ;  /* 0x0000000008087984 */ /* 0x000f220000000800 */
[----:B------:R-:W-:Y:S01]  /*4be0*/  IADD3 R14, P0, PT, R16, UR8, RZ ;  /* 0x00000008100e7c10 */ /* 0x000fe2000ff1e0ff */
[----:B------:R-:W-:Y:S01]  /*4bf0*/  IMAD.SHL.U32 R13, R10, 0x4, RZ ;  /* 0x000000040a0d7824 */ /* 0x000fe200078e00ff */
[----:B------:R-:W-:Y:S02]  /*4c00*/  IADD3 R16, P1, PT, R16, UR10, RZ ;  /* 0x0000000a10107c10 */ /* 0x000fe4000ff3e0ff */
[----:B------:R-:W-:Y:S02]  /*4c10*/  IADD3.X R15, PT, PT, R12, UR9, RZ, P0, !PT ;  /* 0x000000090c0f7c10 */ /* 0x000fe400087fe4ff */
[----:B------:R-:W-:-:S02]  /*4c20*/  SHF.L.U64.HI R10, R10, 0x2, R21 ;  /* 0x000000020a0a7819 */ /* 0x000fc40000010215 */
[----:B------:R-:W-:Y:S02]  /*4c30*/  IADD3 R20, P0, PT, R13, UR8, RZ ;  /* 0x000000080d147c10 */ /* 0x000fe4000ff1e0ff */
[----:B------:R-:W-:Y:S02]  /*4c40*/  IADD3.X R17, PT, PT, R12, UR11, RZ, P1, !PT ;  /* 0x0000000b0c117c10 */ /* 0x000fe40008ffe4ff */
[----:B------:R-:W-:Y:S01]  /*4c50*/  IADD3 R12, P1, PT, R11, UR5, RZ ;  /* 0x000000050b0c7c10 */ /* 0x000fe2000ff3e0ff */
[----:B0-----:R-:W-:Y:S01]  /*4c60*/  STG.E desc[UR12][R14.64], R19 ;  /* 0x000000130e007986 */ /* 0x001fe2000c10190c */
[----:B------:R-:W-:Y:S01]  /*4c70*/  IADD3.X R21, PT, PT, R10, UR9, RZ, P0, !PT ;  /* 0x000000090a157c10 */ /* 0x000fe200087fe4ff */
[----:B------:R-:W-:Y:S01]  /*4c80*/  IMAD R11, R3, 0x4, R11 ;  /* 0x00000004030b7824 */ /* 0x000fe200078e020b */
[----:B------:R-:W-:Y:S01]  /*4c90*/  IADD3 R28, P0, PT, R7, UR5, RZ ;  /* 0x00000005071c7c10 */ /* 0x000fe2000ff1e0ff */
[----:B------:R-:W-:Y:S01]  /*4ca0*/  IMAD.X R24, RZ, RZ, UR17, P1 ;  /* 0x00000011ff187e24 */ /* 0x000fe200088e06ff */
[----:B--2---:R0:W-:Y:S01]  /*4cb0*/  STG.E desc[UR12][R16.64], R18 ;  /* 0x0000001210007986 */ /* 0x0041e2000c10190c */
[C---:B------:R-:W-:Y:S01]  /*4cc0*/  IADD3 R6, PT, PT, R3.reuse, R6, R3 ;  /* 0x0000000603067210 */ /* 0x040fe20007ffe003 */
[C---:B------:R-:W-:Y:S01]  /*4cd0*/  IMAD R7, R3.reuse, 0x4, R7 ;  /* 0x0000000403077824 */ /* 0x040fe200078e0207 */
[----:B------:R-:W-:Y:S01]  /*4ce0*/  LEA R9, R3, R9, 0x2 ;  /* 0x0000000903097211 */ /* 0x000fe200078e10ff */
[----:B------:R-:W-:Y:S01]  /*4cf0*/  IMAD.X R26, RZ, RZ, UR17, P0 ;  /* 0x00000011ff1a7e24 */ /* 0x000fe200080e06ff */
[----:B------:R-:W-:Y:S01]  /*4d00*/  SHF.L.U64.HI R24, R12, 0x2, R24 ;  /* 0x000000020c187819 */ /* 0x000fe20000010218 */
[----:B------:R2:W-:Y:S03]  /*4d10*/  STG.E desc[UR12][R20.64], R22 ;  /* 0x0000001614007986 */ /* 0x0005e6000c10190c */
[C---:B------:R-:W-:Y:S01]  /*4d20*/  SHF.L.U64.HI R26, R28.reuse, 0x2, R26 ;  /* 0x000000021c1a7819 */ /* 0x040fe2000001021a */
[----:B------:R-:W-:-:S02]  /*4d30*/  IMAD.SHL.U32 R28, R28, 0x4, RZ ;  /* 0x000000041c1c7824 */ /* 0x000fc400078e00ff */
[----:B0-----:R-:W-:Y:S01]  /*4d40*/  IMAD.SHL.U32 R16, R12, 0x4, RZ ;  /* 0x000000040c107824 */ /* 0x001fe200078e00ff */
[----:B------:R-:W-:Y:S02]  /*4d50*/  IADD3 R12, P0, PT, R13, UR10, RZ ;  /* 0x0000000a0d0c7c10 */ /* 0x000fe4000ff1e0ff */
[----:B------:R-:W-:Y:S02]  /*4d60*/  IADD3 R18, P2, PT, R28, UR8, RZ ;  /* 0x000000081c127c10 */ /* 0x000fe4000ff5e0ff */
[----:B------:R-:W-:Y:S02]  /*4d70*/  IADD3 R14, P1, PT, R16, UR8, RZ ;  /* 0x00000008100e7c10 */ /* 0x000fe4000ff3e0ff */
[----:B------:R-:W-:Y:S02]  /*4d80*/  IADD3.X R13, PT, PT, R10, UR11, RZ, P0, !PT ;  /* 0x0000000b0a0d7c10 */ /* 0x000fe400087fe4ff */
[----:B------:R-:W-:Y:S02]  /*4d90*/  IADD3 R16, P0, PT, R16, UR10, RZ ;  /* 0x0000000a10107c10 */ /* 0x000fe4000ff1e0ff */
[----:B--2---:R-:W-:Y:S01]  /*4da0*/  IADD3 R20, P3, PT, R28, UR10, RZ ;  /* 0x0000000a1c147c10 */ /* 0x004fe2000ff7e0ff */
[----:B---3--:R0:W-:Y:S01]  /*4db0*/  STG.E desc[UR12][R12.64], R27 ;  /* 0x0000001b0c007986 */ /* 0x0081e2000c10190c */
[----:B------:R-:W-:-:S02]  /*4dc0*/  IADD3.X R15, PT, PT, R24, UR9, RZ, P1, !PT ;  /* 0x00000009180f7c10 */ /* 0x000fc40008ffe4ff */
[----:B------:R-:W-:Y:S02]  /*4dd0*/  IADD3.X R17, PT, PT, R24, UR11, RZ, P0, !PT ;  /* 0x0000000b18117c10 */ /* 0x000fe400087fe4ff */
[C---:B------:R-:W-:Y:S01]  /*4de0*/  IADD3.X R19, PT, PT, R26.reuse, UR9, RZ, P2, !PT ;  /* 0x000000091a137c10 */ /* 0x040fe200097fe4ff */
[----:B------:R0:W-:Y:S01]  /*4df0*/  STG.E desc[UR12][R14.64], R29 ;  /* 0x0000001d0e007986 */ /* 0x0001e2000c10190c */
[----:B------:R-:W-:Y:S02]  /*4e00*/  IADD3.X R21, PT, PT, R26, UR11, RZ, P3, !PT ;  /* 0x0000000b1a157c10 */ /* 0x000fe40009ffe4ff */
[----:B------:R-:W-:Y:S01]  /*4e10*/  ISETP.GE.U32.AND P0, PT, R6, UR18, PT ;  /* 0x0000001206007c0c */ /* 0x000fe2000bf06070 */
[----:B-1----:R0:W-:Y:S04]  /*4e20*/  STG.E desc[UR12][R16.64], R25 ;  /* 0x0000001910007986 */ /* 0x0021e8000c10190c */
[----:B------:R0:W-:Y:S04]  /*4e30*/  STG.E desc[UR12][R18.64], R23 ;  /* 0x0000001712007986 */ /* 0x0001e8000c10190c */
[----:B----4-:R0:W-:Y:S04]  /*4e40*/  STG.E desc[UR12][R20.64], R8 ;  /* 0x0000000814007986 */ /* 0x0101e8000c10190c */
[----:B------:R-:W-:Y:S05]  /*4e50*/  @!P0 BRA `(.L_x_164) ;  /* 0xfffffff400ac8947 */ /* 0x000fea000383ffff */
[----:B------:R-:W-:Y:S05]  /*4e60*/  EXIT ;  /* 0x000000000000794d */ /* 0x000fea0003800000 */
        .weak           $__internal_2_$__cuda_sm3x_div_rn_noftz_f32_slowpath
        .type           $__internal_2_$__cuda_sm3x_div_rn_noftz_f32_slowpath,@function
        .size           $__internal_2_$__cuda_sm3x_div_rn_noftz_f32_slowpath,(.L_x_253 - $__internal_2_$__cuda_sm3x_div_rn_noftz_f32_slowpath)
$__internal_2_$__cuda_sm3x_div_rn_noftz_f32_slowpath:
        /* <DEDUP_REMOVED lines=29> */
[----:B------:R-:W-:Y:S02]  /*5040*/  @P1 IMAD.MOV.U32 R19, RZ, RZ, RZ ;  /* 0x000000ffff131224 */ /* 0x000fe400078e00ff */
[----:B------:R-:W-:Y:S01]  /*5050*/  @!P1 FFMA R0, R0, 1.84467440737095516160e+19, RZ ;  /* 0x5f80000000009823 */ /* 0x000fe200000000ff */
[----:B------:R-:W-:Y:S02]  /*5060*/  @!P1 IMAD.MOV.U32 R19, RZ, RZ, -0x40 ;  /* 0xffffffc0ff139424 */ /* 0x000fe400078e00ff */
[----:B------:R-:W-:Y:S02]  /*5070*/  @!P4 FFMA R17, R17, 1.84467440737095516160e+19, RZ ;  /* 0x5f8000001111c823 */ /* 0x000fe400000000ff */
[----:B------:R-:W-:-:S07]  /*5080*/  @!P4 VIADD R19, R19, 0x40 ;  /* 0x000000401313c836 */ /* 0x000fce0000000000 */
.L_x_166:
[----:B------:R-:W-:Y:S01]  /*5090*/  LEA R20, R18, 0xc0800000, 0x17 ;  /* 0xc080000012147811 */ /* 0x000fe200078eb8ff */
[----:B------:R-:W-:Y:S04]  /*50a0*/  BSSY.RECONVERGENT B4, `(.L_x_171) ;  /* 0x0000036000047945 */ /* 0x000fe80003800200 */
[----:B------:R-:W-:Y:S02]  /*50b0*/  IMAD.IADD R22, R17, 0x1, -R20 ;  /* 0x0000000111167824 */ /* 0x000fe400078e0a14 */
[----:B------:R-:W-:Y:S02]  /*50c0*/  VIADD R17, R24, 0xffffff81 ;  /* 0xffffff8118117836 */ /* 0x000fe40000000000 */
[----:B------:R-:W0:Y:S01]  /*50d0*/  MUFU.RCP R21, R22 ;  /* 0x0000001600157308 */ /* 0x000e220000001000 */
[----:B------:R-:W-:Y:S01]  /*50e0*/  FADD.FTZ R23, -R22, -RZ ;  /* 0x800000ff16177221 */ /* 0x000fe20000010100 */
[C---:B------:R-:W-:Y:S01]  /*50f0*/  IMAD R0, R17.reuse, -0x800000, R0 ;  /* 0xff80000011007824 */ /* 0x040fe200078e0200 */
[----:B------:R-:W-:-:S04]  /*5100*/  IADD3 R18, PT, PT, R17, 0x7f, -R18 ;  /* 0x0000007f11127810 */ /* 0x000fc80007ffe812 */
[----:B------:R-:W-:Y:S01]  /*5110*/  IADD3 R18, PT, PT, R18, R19, RZ ;  /* 0x0000001312127210 */ /* 0x000fe20007ffe0ff */
        /* <DEDUP_REMOVED lines=21> */
[C---:B------:R-:W-:Y:S01]  /*5270*/  VIADD R19, R22.reuse, 0x20 ;  /* 0x0000002016137836 */ /* 0x040fe20000000000 */
[C---:B------:R-:W-:Y:S02]  /*5280*/  ISETP.NE.AND P5, PT, R22.reuse, RZ, PT ;  /* 0x000000ff1600720c */ /* 0x040fe40003fa5270 */
[----:B------:R-:W-:Y:S02]  /*5290*/  ISETP.NE.AND P4, PT, R22, RZ, PT ;  /* 0x000000ff1600720c */ /* 0x000fe40003f85270 */
[----:B------:R-:W-:Y:S01]  /*52a0*/  LOP3.LUT R18, R17, 0x7fffff, RZ, 0xc0, !PT ;  /* 0x007fffff11127812 */ /* 0x000fe200078ec0ff */
[CCC-:B------:R-:W-:Y:S01]  /*52b0*/  FFMA.RP R17, R21.reuse, R23.reuse, R20.reuse ;  /* 0x0000001715117223 */ /* 0x1c0fe20000008014 */
[----:B------:R-:W-:Y:S01]  /*52c0*/  FFMA.RM R20, R21, R23, R20 ;  /* 0x0000001715147223 */ /* 0x000fe20000004014 */
[----:B------:R-:W-:Y:S01]  /*52d0*/  IMAD.MOV R21, RZ, RZ, -R22 ;  /* 0x000000ffff157224 */ /* 0x000fe200078e0a16 */
[----:B------:R-:W-:-:S03]  /*52e0*/  LOP3.LUT R18, R18, 0x800000, RZ, 0xfc, !PT ;  /* 0x0080000012127812 */ /* 0x000fc600078efcff */
        /* <DEDUP_REMOVED lines=13> */
.L_x_173:
[----:B------:R-:W-:-:S04]  /*53c0*/  LOP3.LUT R0, R0, 0x80000000, RZ, 0xc0, !PT ;  /* 0x8000000000007812 */ /* 0x000fc800078ec0ff */
[----:B------:R-:W-:Y:S01]  /*53d0*/  LOP3.LUT R0, R0, 0x7f800000, RZ, 0xfc, !PT ;  /* 0x7f80000000007812 */ /* 0x000fe200078efcff */
[----:B------:R-:W-:Y:S06]  /*53e0*/  BRA `(.L_x_174) ;  /* 0x0000000000047947 */ /* 0x000fec0003800000 */
.L_x_172:
[----:B------:R-:W-:-:S07]  /*53f0*/  IMAD R0, R18, 0x800000, R0 ;  /* 0x0080000012007824 */ /* 0x000fce00078e0200 */
.L_x_174:
[----:B------:R-:W-:Y:S05]  /*5400*/  BSYNC.RECONVERGENT B4 ;  /* 0x0000000000047941 */ /* 0x000fea0003800200 */
.L_x_171:
[----:B------:R-:W-:Y:S05]  /*5410*/  BRA `(.L_x_175) ;  /* 0x0000000000207947 */ /* 0x000fea0003800000 */
.L_x_170:
[----:B------:R-:W-:-:S04]  /*5420*/  LOP3.LUT R0, R17, 0x80000000, R0, 0x48, !PT ;  /* 0x8000000011007812 */ /* 0x000fc800078e4800 */
[----:B------:R-:W-:Y:S01]  /*5430*/  LOP3.LUT R0, R0, 0x7f800000, RZ, 0xfc, !PT ;  /* 0x7f80000000007812 */ /* 0x000fe200078efcff */
[----:B------:R-:W-:Y:S06]  /*5440*/  BRA `(.L_x_175) ;  /* 0x0000000000147947 */ /* 0x000fec0003800000 */
.L_x_169:
[----:B------:R-:W-:Y:S01]  /*5450*/  LOP3.LUT R0, R17, 0x80000000, R0, 0x48, !PT ;  /* 0x8000000011007812 */ /* 0x000fe200078e4800 */
[----:B------:R-:W-:Y:S06]  /*5460*/  BRA `(.L_x_175) ;  /* 0x00000000000c7947 */ /* 0x000fec0003800000 */
.L_x_168:
[----:B------:R-:W0:Y:S01]  /*5470*/  MUFU.RSQ R0, -QNAN ;  /* 0xffc0000000007908 */ /* 0x000e220000001400 */
[----:B------:R-:W-:Y:S05]  /*5480*/  BRA `(.L_x_175) ;  /* 0x0000000000047947 */ /* 0x000fea0003800000 */
.L_x_167:
[----:B------:R-:W-:-:S07]  /*5490*/  FADD.FTZ R0, R0, R17 ;  /* 0x0000001100007221 */ /* 0x000fce0000010000 */
.L_x_175:
[----:B------:R-:W-:Y:S05]  /*54a0*/  BSYNC.RECONVERGENT B3 ;  /* 0x0000000000037941 */ /* 0x000fea0003800200 */
.L_x_165:
[----:B------:R-:W-:-:S04]  /*54b0*/  IMAD.MOV.U32 R17, RZ, RZ, 0x0 ;  /* 0x00000000ff117424 */ /* 0x000fc800078e00ff */
[----:B0-----:R-:W-:Y:S05]  /*54c0*/  RET.REL.NODEC R16 `(_Z28_iterativeGpuHorizontalShiftPfS_S_S_PKfS1_S1_iiiii) ;  /* 0xffffffa810cc7950 */ /* 0x001fea0003c3ffff */
.L_x_176:
        /* <DEDUP_REMOVED lines=11> */
.L_x_253:


//--------------------- .text._Z21_iterativeGpuOriginalPfS_PKfS1_S1_iiiii --------------------------
	.section	.text._Z21_iterativeGpuOriginalPfS_PKfS1_S1_iiiii,"ax",@progbits
	.align	128
        .global         _Z21_iterativeGpuOriginalPfS_PKfS1_S1_iiiii
        .type           _Z21_iterativeGpuOriginalPfS_PKfS1_S1_iiiii,@function
        .size           _Z21_iterativeGpuOriginalPfS_PKfS1_S1_iiiii,(.L_x_254 - _Z21_iterativeGpuOriginalPfS_PKfS1_S1_iiiii)
        .other          _Z21_iterativeGpuOriginalPfS_PKfS1_S1_iiiii,@"STO_CUDA_ENTRY STV_DEFAULT"
_Z21_iterativeGpuOriginalPfS_PKfS1_S1_iiiii:
.text._Z21_iterativeGpuOriginalPfS_PKfS1_S1_iiiii:
[----:B------:R-:W-:Y:S08]  /*0000*/  LDC R1, c[0x0][0x37c] ;  /* 0x0000df00ff017b82 */ /* 0x000ff00000000800 */
[----:B------:R-:W0:Y:S01]  /*0010*/  LDC.64 R6, c[0x0][0x3a0] ;  /* 0x0000e800ff067b82 */ /* 0x000e220000000a00 */
[----:B------:R-:W0:Y:S01]  /*0020*/  LDCU.64 UR10, c[0x0][0x358] ;  /* 0x00006b00ff0a77ac */ /* 0x000e220008000a00 */
[----:B------:R-:W1:Y:S01]  /*0030*/  S2R R5, SR_TID.X ;  /* 0x0000000000057919 */ /* 0x000e620000002100 */
[----:B------:R-:W2:Y:S01]  /*0040*/  LDCU UR6, c[0x0][0x3b4] ;  /* 0x00007680ff0677ac */ /* 0x000ea20008000800 */
[----:B------:R-:W1:Y:S04]  /*0050*/  S2R R8, SR_TID.Y ;  /* 0x0000000000087919 */ /* 0x000e680000002200 */
[----:B------:R-:W-:Y:S01]  /*0060*/  S2UR UR4, SR_CTAID.X ;  /* 0x00000000000479c3 */ /* 0x000fe20000002500 */
[----:B------:R-:W3:Y:S01]  /*0070*/  S2R R9, SR_CTAID.X ;  /* 0x0000000000097919 */ /* 0x000ee20000002500 */
[----:B------:R-:W4:Y:S01]  /*0080*/  LDCU UR5, c[0x0][0x370] ;  /* 0x00006e00ff0577ac */ /* 0x000f220008000800 */
[----:B------:R-:W4:Y:S05]  /*0090*/  LDCU UR12, c[0x0][0x3a8] ;  /* 0x00007500ff0c77ac */ /* 0x000f2a0008000800 */
[----:B------:R-:W1:Y:S01]  /*00a0*/  S2UR UR7, SR_CTAID.Y ;  /* 0x00000000000779c3 */ /* 0x000e620000002600 */
[----:B------:R-:W0:Y:S01]  /*00b0*/  LDCU UR19, c[0x0][0x3b4] ;  /* 0x00007680ff1377ac */ /* 0x000e220008000800 */
[----:B------:R-:W0:Y:S02]  /*00c0*/  LDCU UR15, c[0x0][0x3b4] ;  /* 0x00007680ff0f77ac */ /* 0x000e240008000800 */
[----:B0-----:R-:W3:Y:S01]  /*00d0*/  LDG.E R11, desc[UR10][R6.64+0x8] ;  /* 0x0000080a060b7981 */ /* 0x001ee2000c1e1900 */
[----:B--2---:R-:W-:Y:S01]  /*00e0*/  IMAD.U32 R16, RZ, RZ, UR6 ;  /* 0x00000006ff107e24 */ /* 0x004fe2000f8e00ff */
[----:B------:R-:W0:Y:S02]  /*00f0*/  LDCU UR14, c[0x0][0x360] ;  /* 0x00006c00ff0e77ac */ /* 0x000e240008000800 */
[----:B------:R-:W5:Y:S01]  /*0100*/  LDG.E R0, desc[UR10][R6.64] ;  /* 0x0000000a06007981 */ /* 0x000f62000c1e1900 */
[-C--:B------:R-:W-:Y:S01]  /*0110*/  IMAD R10, R16, R16.reuse, RZ ;  /* 0x00000010100a7224 */ /* 0x080fe200078e02ff */
[----:B------:R-:W2:Y:S02]  /*0120*/  LDCU UR20, c[0x0][0x3a8] ;  /* 0x00007500ff1477ac */ /* 0x000ea40008000800 */
[----:B------:R-:W5:Y:S02]  /*0130*/  LDG.E R2, desc[UR10][R6.64+0x4] ;  /* 0x0000040a06027981 */ /* 0x000f64000c1e1900 */
[----:B------:R-:W-:Y:S01]  /*0140*/  R2UR UR13, R10 ;  /* 0x000000000a0d72ca */ /* 0x000fe200000e0000 */
[----:B------:R-:W2:Y:S01]  /*0150*/  LDCU UR6, c[0x0][0x364] ;  /* 0x00006c80ff0677ac */ /* 0x000ea20008000800 */
[----:B----4-:R-:W-:Y:S01]  /*0160*/  IMAD.U32 R14, RZ, RZ, UR12 ;  /* 0x0000000cff0e7e24 */ /* 0x010fe2000f8e00ff */
[----:B------:R-:W5:Y:S01]  /*0170*/  LDG.E R3, desc[UR10][R6.64+0xc] ;  /* 0x00000c0a06037981 */ /* 0x000f62000c1e1900 */
[----:B------:R-:W4:Y:S03]  /*0180*/  LDCU UR18, c[0x0][0x3a8] ;  /* 0x00007500ff1277ac */ /* 0x000f260008000800 */
[----:B------:R3:W5:Y:S01]  /*0190*/  LDG.E R4, desc[UR10][R6.64+0x10] ;  /* 0x0000100a06047981 */ /* 0x000762000c1e1900 */
[----:B------:R-:W-:Y:S01]  /*01a0*/  BSSY.RECONVERGENT B0, `(.L_x_177) ;  /* 0x00000f1000007945 */ /* 0x000fe20003800200 */
[----:B-1----:R-:W-:Y:S01]  /*01b0*/  UIMAD UR4, UR7, UR5, UR4 ;  /* 0x00000005070472a4 */ /* 0x002fe2000f8e0204 */
[----:B0-----:R-:W-:Y:S01]  /*01c0*/  IMAD R5, R8, UR14, R5 ;  /* 0x0000000e08057c24 */ /* 0x001fe2000f8e0205 */
[----:B------:R-:W0:Y:S04]  /*01d0*/  LDCU.64 UR8, c[0x0][0x390] ;  /* 0x00007200ff0877ac */ /* 0x000e280008000a00 */
[----:B------:R-:W-:Y:S01]  /*01e0*/  ISETP.GE.U32.AND P2, PT, R5, UR13, PT ;  /* 0x0000000d05007c0c */ /* 0x000fe2000bf46070 */
[----:B------:R-:W-:Y:S01]  /*01f0*/  UIMAD UR4, UR13, UR4, URZ ;  /* 0x000000040d0472a4 */ /* 0x000fe2000f8e02ff */
[----:B---3--:R-:W-:Y:S01]  /*0200*/  IMAD R7, R14, UR7, R9 ;  /* 0x000000070e077c24 */ /* 0x008fe2000f8e0209 */
[----:B------:R-:W1:Y:S03]  /*0210*/  LDCU.64 UR16, c[0x0][0x390] ;  /* 0x00007200ff1077ac */ /* 0x000e660008000a00 */
[----:B------:R-:W-:Y:S01]  /*0220*/  IMAD R18, R7, R16, RZ ;  /* 0x0000001007127224 */ /* 0x000fe200078e02ff */
[----:B------:R-:W-:-:S02]  /*0230*/  ULEA.HI UR4, UR4, UR4, URZ, 0x1 ;  /* 0x0000000404047291 */ /* 0x000fc4000f8f08ff */
[----:B--2---:R-:W-:Y:S02]  /*0240*/  UIMAD UR6, UR14, UR6, URZ ;  /* 0x000000060e0672a4 */ /* 0x004fe4000f8e02ff */
[----:B------:R-:W-:Y:S01]  /*0250*/  USHF.R.S32.HI UR5, URZ, 0x1, UR4 ;  /* 0x00000001ff057899 */ /* 0x000fe20008011404 */
[----:B------:R-:W-:Y:S02]  /*0260*/  SHF.R.S32.HI R17, RZ, 0x1f, R18 ;  /* 0x0000001fff117819 */ /* 0x000fe40000011412 */
[----:B------:R-:W-:Y:S01]  /*0270*/  R2UR UR12, R11 ;  /* 0x000000000b0c72ca */ /* 0x000fe200000e0000 */
[----:B01--4-:R-:W-:-:S14]  /*0280*/  @P2 BRA `(.L_x_178) ;  /* 0x0000000c00882947 */ /* 0x013fdc0003800000 */
[----:B------:R-:W0:Y:S01]  /*0290*/  I2F.U32.RP R11, UR6 ;  /* 0x00000006000b7d06 */ /* 0x000e220008209000 */
[----:B------:R-:W-:Y:S01]  /*02a0*/  VIADD R8, R5, UR6 ;  /* 0x0000000605087c36 */ /* 0x000fe20008000000 */
[----:B------:R-:W-:Y:S01]  /*02b0*/  ISETP.NE.U32.AND P3, PT, RZ, UR6, PT ;  /* 0x00000006ff007c0c */ /* 0x000fe2000bf65070 */
[----:B------:R-:W-:Y:S01]  /*02c0*/  IMAD R13, RZ, RZ, -UR6 ;  /* 0x80000006ff0d7e24 */ /* 0x000fe2000f8e02ff */
[----:B------:R-:W-:Y:S01]  /*02d0*/  BSSY.RECONVERGENT B1, `(.L_x_179) ;  /* 0x000004f000017945 */ /* 0x000fe20003800200 */
[----:B------:R-:W-:Y:S02]  /*02e0*/  MOV R15, R5 ;  /* 0x00000005000f7202 */ /* 0x000fe40000000f00 */
[C---:B------:R-:W-:Y:S02]  /*02f0*/  ISETP.GE.U32.AND P0, PT, R8.reuse, UR13, PT ;  /* 0x0000000d08007c0c */ /* 0x040fe4000bf06070 */
[----:B------:R-:W-:Y:S02]  /*0300*/  VIMNMX.U32 R9, PT, PT, R8, UR13, !PT ;  /* 0x0000000d08097c48 */ /* 0x000fe4000ffe0000 */
[----:B------:R-:W-:Y:S01]  /*0310*/  SEL R10, RZ, 0x1, P0 ;  /* 0x00000001ff0a7807 */ /* 0x000fe20000000000 */
[----:B0-----:R-:W0:Y:S03]  /*0320*/  MUFU.RCP R11, R11 ;  /* 0x0000000b000b7308 */ /* 0x001e260000001000 */
[----:B------:R-:W-:Y:S01]  /*0330*/  IADD3 R9, PT, PT, R9, -R8, -R10 ;  /* 0x8000000809097210 */ /* 0x000fe20007ffe80a */
[----:B0-----:R-:W-:-:S04]  /*0340*/  VIADD R6, R11, 0xffffffe ;  /* 0x0ffffffe0b067836 */ /* 0x001fc80000000000 */
[----:B------:R0:W1:Y:S02]  /*0350*/  F2I.FTZ.U32.TRUNC.NTZ R7, R6 ;  /* 0x0000000600077305 */ /* 0x000064000021f000 */
[----:B0-----:R-:W-:Y:S02]  /*0360*/  HFMA2 R6, -RZ, RZ, 0, 0 ;  /* 0x00000000ff067431 */ /* 0x001fe400000001ff */
        /* <DEDUP_REMOVED lines=15> */
[----:B------:R-:W-:Y:S05]  /*0460*/  @!P1 BRA `(.L_x_180) ;  /* 0x0000000000d49947 */ /* 0x000fea0003800000 */
[-C--:B------:R-:W-:Y:S01]  /*0470*/  IABS R8, R16.reuse ;  /* 0x0000001000087213 */ /* 0x080fe20000000000 */
[----:B------:R-:W0:Y:S01]  /*0480*/  S2UR UR7, SR_CgaCtaId ;  /* 0x00000000000779c3 */ /* 0x000e220000008800 */
[----:B------:R-:W-:Y:S01]  /*0490*/  VIADD R6, R6, 0x1 ;  /* 0x0000000106067836 */ /* 0x000fe20000000000 */
[----:B------:R-:W-:Y:S01]  /*04a0*/  UMOV UR4, 0x400 ;  /* 0x0000040000047882 */ /* 0x000fe20000000000 */
[----:B------:R-:W1:Y:S01]  /*04b0*/  I2F.RP R9, R8 ;  /* 0x0000000800097306 */ /* 0x000e620000209400 */
[----:B------:R-:W-:Y:S01]  /*04c0*/  ISETP.NE.AND P1, PT, R16, RZ, PT ;  /* 0x000000ff1000720c */ /* 0x000fe20003f25270 */
[----:B------:R-:W-:Y:S01]  /*04d0*/  IMAD.MOV.U32 R15, RZ, RZ, R5 ;  /* 0x000000ffff0f7224 */ /* 0x000fe200078e0005 */
[----:B------:R-:W-:Y:S01]  /*04e0*/  LOP3.LUT R12, R6, 0x3, RZ, 0xc0, !PT ;  /* 0x00000003060c7812 */ /* 0x000fe200078ec0ff */
[----:B------:R-:W-:Y:S01]  /*04f0*/  IMAD.MOV.U32 R6, RZ, RZ, RZ ;  /* 0x000000ffff067224 */ /* 0x000fe200078e00ff */
[----:B------:R-:W-:Y:S02]  /*0500*/  LOP3.LUT R10, RZ, R16, RZ, 0x33, !PT ;  /* 0x00000010ff0a7212 */ /* 0x000fe400078e33ff */
[----:B------:R-:W-:Y:S01]  /*0510*/  IADD3 R12, PT, PT, -R12, RZ, RZ ;  /* 0x000000ff0c0c7210 */ /* 0x000fe20007ffe1ff */
[----:B-1----:R-:W1:Y:S01]  /*0520*/  MUFU.RCP R9, R9 ;  /* 0x0000000900097308 */ /* 0x002e620000001000 */
[----:B0-----:R-:W-:Y:S01]  /*0530*/  ULEA UR4, UR7, UR4, 0x18 ;  /* 0x0000000407047291 */ /* 0x001fe2000f8ec0ff */
[----:B-1----:R-:W-:-:S06]  /*0540*/  VIADD R7, R9, 0xffffffe ;  /* 0x0ffffffe09077836 */ /* 0x002fcc0000000000 */
[----:B------:R-:W0:Y:S02]  /*0550*/  F2I.FTZ.U32.TRUNC.NTZ R7, R7 ;  /* 0x0000000700077305 */ /* 0x000e24000021f000 */
[----:B0-----:R-:W-:-:S04]  /*0560*/  IMAD.MOV R11, RZ, RZ, -R7 ;  /* 0x000000ffff0b7224 */ /* 0x001fc800078e0a07 */
[----:B------:R-:W-:-:S04]  /*0570*/  IMAD R11, R11, R8, RZ ;  /* 0x000000080b0b7224 */ /* 0x000fc800078e02ff */
[----:B------:R-:W-:Y:S01]  /*0580*/  IMAD.HI.U32 R9, R7, R11, R6 ;  /* 0x0000000b07097227 */ /* 0x000fe200078e0006 */
[----:B------:R-:W-:-:S07]  /*0590*/  LEA R11, R5, UR4, 0x2 ;  /* 0x00000004050b7c11 */ /* 0x000fce000f8e10ff */
.L_x_181:
[----:B------:R-:W-:Y:S01]  /*05a0*/  IABS R14, R15 ;  /* 0x0000000f000e7213 */ /* 0x000fe20000000000 */
[----:B------:R-:W-:-:S04]  /*05b0*/  IMAD.U32 R16, RZ, RZ, UR15 ;  /* 0x0000000fff107e24 */ /* 0x000fc8000f8e00ff */
[----:B-1----:R-:W-:Y:S01]  /*05c0*/  IMAD.HI.U32 R6, R9, R14, RZ ;  /* 0x0000000e09067227 */ /* 0x002fe200078e00ff */
[----:B------:R-:W-:-:S03]  /*05d0*/  IABS R20, R16 ;  /* 0x0000001000147213 */ /* 0x000fc60000000000 */
[----:B------:R-:W-:-:S04]  /*05e0*/  IMAD.MOV R7, RZ, RZ, -R6 ;  /* 0x000000ffff077224 */ /* 0x000fc800078e0a06 */
[----:B------:R-:W-:Y:S02]  /*05f0*/  IMAD R7, R20, R7, R14 ;  /* 0x0000000714077224 */ /* 0x000fe400078e020e */
[----:B------:R-:W-:-:S03]  /*0600*/  IMAD.U32 R14, RZ, RZ, UR18 ;  /* 0x00000012ff0e7e24 */ /* 0x000fc6000f8e00ff */
[----:B------:R-:W-:-:S13]  /*0610*/  ISETP.GT.U32.AND P4, PT, R8, R7, PT ;  /* 0x000000070800720c */ /* 0x000fda0003f84070 */
[----:B------:R-:W-:Y:S02]  /*0620*/  @!P4 IMAD.IADD R7, R7, 0x1, -R20 ;  /* 0x000000010707c824 */ /* 0x000fe400078e0a14 */
[----:B------:R-:W-:-:S03]  /*0630*/  @!P4 VIADD R6, R6, 0x1 ;  /* 0x000000010606c836 */ /* 0x000fc60000000000 */
[----:B------:R-:W-:Y:S02]  /*0640*/  ISETP.GE.U32.AND P3, PT, R7, R8, PT ;  /* 0x000000080700720c */ /* 0x000fe40003f66070 */
[----:B------:R-:W-:-:S04]  /*0650*/  LOP3.LUT R7, R15, R16, RZ, 0x3c, !PT ;  /* 0x000000100f077212 */ /* 0x000fc800078e3cff */
[----:B------:R-:W-:-:S07]  /*0660*/  ISETP.GE.AND P5, PT, R7, RZ, PT ;  /* 0x000000ff0700720c */ /* 0x000fce0003fa6270 */
[----:B------:R-:W-:-:S06]  /*0670*/  @P3 VIADD R6, R6, 0x1 ;  /* 0x0000000106063836 */ /* 0x000fcc0000000000 */
[----:B------:R-:W-:-:S04]  /*0680*/  @!P5 IADD3 R6, PT, PT, -R6, RZ, RZ ;  /* 0x000000ff0606d210 */ /* 0x000fc80007ffe1ff */
[----:B------:R-:W-:-:S05]  /*0690*/  SEL R7, R10, R6, !P1 ;  /* 0x000000060a077207 */ /* 0x000fca0004800000 */
[----:B------:R-:W-:-:S04]  /*06a0*/  IMAD.MOV R6, RZ, RZ, -R7 ;  /* 0x000000ffff067224 */ /* 0x000fc800078e0a07 */
[----:B------:R-:W-:-:S04]  /*06b0*/  IMAD R6, R16, R6, R15 ;  /* 0x0000000610067224 */ /* 0x000fc800078e020f */
[----:B------:R-:W-:-:S05]  /*06c0*/  IMAD R6, R7, R14, R6 ;  /* 0x0000000e07067224 */ /* 0x000fca00078e0206 */
[----:B------:R-:W-:-:S04]  /*06d0*/  IADD3 R7, P3, PT, R18, R6, RZ ;  /* 0x0000000612077210 */ /* 0x000fc80007f7e0ff */
[----:B------:R-:W-:Y:S02]  /*06e0*/  LEA.HI.X.SX32 R20, R6, R17, 0x1, P3 ;  /* 0x0000001106147211 */ /* 0x000fe400018f0eff */
[----:B------:R-:W-:-:S04]  /*06f0*/  LEA R6, P3, R7, UR8, 0x2 ;  /* 0x0000000807067c11 */ /* 0x000fc8000f8610ff */
[----:B------:R-:W-:-:S05]  /*0700*/  LEA.HI.X R7, R7, UR9, R20, 0x2, P3 ;  /* 0x0000000907077c11 */ /* 0x000fca00098f1414 */
[----:B------:R-:W2:Y:S01]  /*0710*/  LDG.E R6, desc[UR10][R6.64] ;  /* 0x0000000a06067981 */ /* 0x000ea2000c1e1900 */
[----:B------:R-:W-:Y:S02]  /*0720*/  IMAD.U32 R20, RZ, RZ, UR13 ;  /* 0x0000000dff147e24 */ /* 0x000fe4000f8e00ff */
[----:B------:R-:W-:Y:S02]  /*0730*/  VIADD R12, R12, 0x1 ;  /* 0x000000010c0c7836 */ /* 0x000fe40000000000 */
[--C-:B------:R-:W-:Y:S01]  /*0740*/  IMAD R13, R20, 0x4, R11.reuse ;  /* 0x00000004140d7824 */ /* 0x100fe200078e020b */
[----:B------:R-:W-:Y:S01]  /*0750*/  MOV R20, UR6 ;  /* 0x0000000600147c02 */ /* 0x000fe20008000f00 */
[----:B------:R-:W-:Y:S01]  /*0760*/  VIADD R15, R15, UR6 ;  /* 0x000000060f0f7c36 */ /* 0x000fe20008000000 */
[----:B------:R-:W-:Y:S01]  /*0770*/  ISETP.NE.AND P3, PT, R12, RZ, PT ;  /* 0x000000ff0c00720c */ /* 0x000fe20003f65270 */
[----:B--2---:R0:W-:Y:S04]  /*0780*/  STS [R11], R6 ;  /* 0x000000060b007388 */ /* 0x0041e80000000800 */
[----:B------:R1:W-:Y:S01]  /*0790*/  STS [R13], R6 ;  /* 0x000000060d007388 */ /* 0x0003e20000000800 */
[----:B0-----:R-:W-:-:S07]  /*07a0*/  IMAD R11, R20, 0x4, R11 ;  /* 0x00000004140b7824 */ /* 0x001fce00078e020b */
[----:B------:R-:W-:Y:S05]  /*07b0*/  @P3 BRA `(.L_x_181) ;  /* 0xfffffffc00783947 */ /* 0x000fea000383ffff */
.L_x_180:
[----:B------:R-:W-:Y:S05]  /*07c0*/  BSYNC.RECONVERGENT B1 ;  /* 0x0000000000017941 */ /* 0x000fea0003800200 */
.L_x_179:
[----:B------:R-:W-:Y:S05]  /*07d0*/  @!P0 BRA `(.L_x_178) ;  /* 0x0000000800348947 */ /* 0x000fea0003800000 */
[----:B------:R-:W-:Y:S01]  /*07e0*/  IABS R20, R16 ;  /* 0x0000001000147213 */ /* 0x000fe20000000000 */
[----:B------:R-:W0:Y:S01]  /*07f0*/  S2R R9, SR_CgaCtaId ;  /* 0x0000000000097919 */ /* 0x000e220000008800 */
[----:B------:R-:W-:Y:S02]  /*0800*/  MOV R22, 0x400 ;  /* 0x0000040000167802 */ /* 0x000fe40000000f00 */
[----:B------:R-:W2:Y:S08]  /*0810*/  I2F.RP R8, R20 ;  /* 0x0000001400087306 */ /* 0x000eb00000209400 */
[----:B--2---:R-:W1:Y:S01]  /*0820*/  MUFU.RCP R8, R8 ;  /* 0x0000000800087308 */ /* 0x004e620000001000 */
[----:B0-----:R-:W-:Y:S01]  /*0830*/  LEA R22, R9, R22, 0x18 ;  /* 0x0000001609167211 */ /* 0x001fe200078ec0ff */
[----:B-1----:R-:W-:-:S06]  /*0840*/  VIADD R6, R8, 0xffffffe ;  /* 0x0ffffffe08067836 */ /* 0x002fcc0000000000 */
[----:B------:R0:W1:Y:S02]  /*0850*/  F2I.FTZ.U32.TRUNC.NTZ R7, R6 ;  /* 0x0000000600077305 */ /* 0x000064000021f000 */
[----:B0-----:R-:W-:Y:S02]  /*0860*/  IMAD.MOV.U32 R6, RZ, RZ, RZ ;  /* 0x000000ffff067224 */ /* 0x001fe400078e00ff */
[----:B-1----:R-:W-:-:S04]  /*0870*/  IMAD.MOV R19, RZ, RZ, -R7 ;  /* 0x000000ffff137224 */ /* 0x002fc800078e0a07 */
[----:B------:R-:W-:-:S04]  /*0880*/  IMAD R19, R19, R20, RZ ;  /* 0x0000001413137224 */ /* 0x000fc800078e02ff */
[----:B------:R-:W-:-:S07]  /*0890*/  IMAD.HI.U32 R19, R7, R19, R6 ;  /* 0x0000001307137227 */ /* 0x000fce00078e0006 */
.L_x_182:
[----:B------:R-:W-:Y:S01]  /*08a0*/  MOV R16, UR19 ;  /* 0x0000001300107c02 */ /* 0x000fe20008000f00 */
[----:B------:R-:W-:Y:S01]  /*08b0*/  VIADD R9, R15, UR6 ;  /* 0x000000060f097c36 */ /* 0x000fe20008000000 */
[----:B------:R-:W-:Y:S02]  /*08c0*/  IABS R13, R15 ;  /* 0x0000000f000d7213 */ /* 0x000fe40000000000 */
[----:B------:R-:W-:-:S03]  /*08d0*/  IABS R10, R16 ;  /* 0x00000010000a7213 */ /* 0x000fc60000000000 */
[----:B------:R-:W-:Y:S01]  /*08e0*/  IMAD.HI.U32 R11, R19, R13, RZ ;  /* 0x0000000d130b7227 */ /* 0x000fe200078e00ff */
[----:B------:R-:W0:Y:S03]  /*08f0*/  I2F.RP R8, R10 ;  /* 0x0000000a00087306 */ /* 0x000e260000209400 */
[----:B------:R-:W-:-:S04]  /*0900*/  IMAD.MOV R6, RZ, RZ, -R11 ;  /* 0x000000ffff067224 */ /* 0x000fc800078e0a0b */
[----:B------:R-:W-:Y:S02]  /*0910*/  IMAD R13, R10, R6, R13 ;  /* 0x000000060a0d7224 */ /* 0x000fe400078e020d */
[----:B------:R-:W-:-:S03]  /*0920*/  IMAD.MOV.U32 R6, RZ, RZ, RZ ;  /* 0x000000ffff067224 */ /* 0x000fc600078e00ff */
[----:B------:R-:W-:Y:S01]  /*0930*/  ISETP.GT.U32.AND P4, PT, R20, R13, PT ;  /* 0x0000000d1400720c */ /* 0x000fe20003f84070 */
[----:B0-----:R-:W0:-:S12]  /*0940*/  MUFU.RCP R8, R8 ;  /* 0x0000000800087308 */ /* 0x001e180000001000 */
[----:B------:R-:W-:Y:S02]  /*0950*/  @!P4 IMAD.IADD R13, R13, 0x1, -R10 ;  /* 0x000000010d0dc824 */ /* 0x000fe400078e0a0a */
[----:B------:R-:W-:-:S03]  /*0960*/  @!P4 VIADD R11, R11, 0x1 ;  /* 0x000000010b0bc836 */ /* 0x000fc60000000000 */
[----:B------:R-:W-:Y:S01]  /*0970*/  ISETP.GE.U32.AND P5, PT, R13, R20, PT ;  /* 0x000000140d00720c */ /* 0x000fe20003fa6070 */
[----:B------:R-:W-:Y:S02]  /*0980*/  IMAD.MOV.U32 R20, RZ, RZ, R10 ;  /* 0x000000ffff147224 */ /* 0x000fe400078e000a */
[----:B0-----:R-:W-:Y:S01]  /*0990*/  VIADD R7, R8, 0xffffffe ;  /* 0x0ffffffe08077836 */ /* 0x001fe20000000000 */
[----:B------:R-:W-:-:S05]  /*09a0*/  IABS R8, R9 ;  /* 0x0000000900087213 */ /* 0x000fca0000000000 */
[----:B------:R-:W0:Y:S04]  /*09b0*/  F2I.FTZ.U32.TRUNC.NTZ R7, R7 ;  /* 0x0000000700077305 */ /* 0x000e28000021f000 */
[----:B------:R-:W-:Y:S02]  /*09c0*/  @P5 VIADD R11, R11, 0x1 ;  /* 0x000000010b0b5836 */ /* 0x000fe40000000000 */
[----:B0-----:R-:W-:-:S04]  /*09d0*/  IMAD.MOV R19, RZ, RZ, -R7 ;  /* 0x000000ffff137224 */ /* 0x001fc800078e0a07 */
[----:B------:R-:W-:-:S04]  /*09e0*/  IMAD R19, R19, R10, RZ ;  /* 0x0000000a13137224 */ /* 0x000fc800078e02ff */
[----:B------:R-:W-:Y:S01]  /*09f0*/  IMAD.HI.U32 R19, R7, R19, R6 ;  /* 0x0000001307137227 */ /* 0x000fe200078e0006 */
[----:B------:R-:W-:-:S03]  /*0a00*/  MOV R6, R8 ;  /* 0x0000000800067202 */ /* 0x000fc60000000f00 */
[----:B------:R-:W-:Y:S02]  /*0a10*/  VIADD R7, R9, UR6 ;  /* 0x0000000609077c36 */ /* 0x000fe40008000000 */
[----:B------:R-:W-:-:S03]  /*0a20*/  IMAD.HI.U32 R12, R19, R6, RZ ;  /* 0x00000006130c7227 */ /* 0x000fc600078e00ff */
[----:B------:R-:W-:Y:S01]  /*0a30*/  IABS R14, R7 ;  /* 0x00000007000e7213 */ /* 0x000fe20000000000 */
[----:B------:R-:W-:Y:S02]  /*0a40*/  VIADD R21, R7, UR6 ;  /* 0x0000000607157c36 */ /* 0x000fe40008000000 */
[----:B------:R-:W-:Y:S02]  /*0a50*/  IMAD.MOV R23, RZ, RZ, -R12 ;  /* 0x000000ffff177224 */ /* 0x000fe400078e0a0c */
[----:B------:R-:W-:Y:S01]  /*0a60*/  IMAD.HI.U32 R8, R19, R14, RZ ;  /* 0x0000000e13087227 */ /* 0x000fe200078e00ff */
[----:B------:R-:W-:-:S03]  /*0a70*/  IABS R25, R21 ;  /* 0x0000001500197213 */ /* 0x000fc60000000000 */
[----:B------:R-:W-:Y:S01]  /*0a80*/  IMAD R13, R10, R23, R6 ;  /* 0x000000170a0d7224 */ /* 0x000fe200078e0206 */
[----:B------:R-:W-:Y:S01]  /*0a90*/  IADD3 R23, PT, PT, -R8, RZ, RZ ;  /* 0x000000ff08177210 */ /* 0x000fe20007ffe1ff */
[----:B------:R-:W-:-:S03]  /*0aa0*/  IMAD.HI.U32 R6, R19, R25, RZ ;  /* 0x0000001913067227 */ /* 0x000fc600078e00ff */
[----:B------:R-:W-:Y:S01]  /*0ab0*/  ISETP.GT.U32.AND P6, PT, R20, R13, PT ;  /* 0x0000000d1400720c */ /* 0x000fe20003fc4070 */
[----:B------:R-:W-:Y:S02]  /*0ac0*/  IMAD.MOV R24, RZ, RZ, -R6 ;  /* 0x000000ffff187224 */ /* 0x000fe400078e0a06 */
[C---:B------:R-:W-:Y:S01]  /*0ad0*/  IMAD R23, R10.reuse, R23, R14 ;  /* 0x000000170a177224 */ /* 0x040fe200078e020e */
[----:B------:R-:W-:Y:S01]  /*0ae0*/  LOP3.LUT R14, R15, R16, RZ, 0x3c, !PT ;  /* 0x000000100f0e7212 */ /* 0x000fe200078e3cff */
[----:B------:R-:W-:-:S03]  /*0af0*/  IMAD R25, R10, R24, R25 ;  /* 0x000000180a197224 */ /* 0x000fc600078e0219 */
[C---:B------:R-:W-:Y:S02]  /*0b00*/  ISETP.GT.U32.AND P0, PT, R20.reuse, R23, PT ;  /* 0x000000171400720c */ /* 0x040fe40003f04070 */
[----:B------:R-:W-:Y:S02]  /*0b10*/  ISETP.GT.U32.AND P1, PT, R20, R25, PT ;  /* 0x000000191400720c */ /* 0x000fe40003f24070 */
[----:B------:R-:W-:Y:S01]  /*0b20*/  ISETP.GE.AND P4, PT, R14, RZ, PT ;  /* 0x000000ff0e00720c */ /* 0x000fe20003f86270 */
[----:B------:R-:W-:Y:S01]  /*0b30*/  @!P6 IMAD.IADD R13, R13, 0x1, -R10 ;  /* 0x000000010d0de824 */ /* 0x000fe200078e0a0a */
[----:B------:R-:W-:Y:S02]  /*0b40*/  @!P6 IADD3 R12, PT, PT, R12, 0x1, RZ ;  /* 0x000000010c0ce810 */ /* 0x000fe40007ffe0ff */
[----:B------:R-:W-:Y:S02]  /*0b50*/  LOP3.LUT R14, R21, R16, RZ, 0x3c, !PT ;  /* 0x00000010150e7212 */ /* 0x000fe400078e3cff */
[----:B------:R-:W-:-:S02]  /*0b60*/  ISETP.GE.U32.AND P3, PT, R13, R20, PT ;  /* 0x000000140d00720c */ /* 0x000fc40003f66070 */
[----:B------:R-:W-:Y:S01]  /*0b70*/  LOP3.LUT R13, R9, R16, RZ, 0x3c, !PT ;  /* 0x00000010090d7212 */ /* 0x000fe200078e3cff */
[--C-:B------:R-:W-:Y:S02]  /*0b80*/  @!P0 IMAD.IADD R23, R23, 0x1, -R10.reuse ;  /* 0x0000000117178824 */ /* 0x100fe400078e0a0a */
[----:B------:R-:W-:Y:S01]  /*0b90*/  @!P1 IMAD.IADD R25, R25, 0x1, -R10 ;  /* 0x0000000119199824 */ /* 0x000fe200078e0a0a */
[----:B------:R-:W-:Y:S01]  /*0ba0*/  ISETP.GE.AND P5, PT, R13, RZ, PT ;  /* 0x000000ff0d00720c */ /* 0x000fe20003fa6270 */
[----:B------:R-:W-:Y:S01]  /*0bb0*/  @!P4 IMAD.MOV R11, RZ, RZ, -R11 ;  /* 0x000000ffff0bc224 */ /* 0x000fe200078e0a0b */
[-C--:B------:R-:W-:Y:S01]  /*0bc0*/  ISETP.GE.U32.AND P6, PT, R23, R20.reuse, PT ;  /* 0x000000141700720c */ /* 0x080fe20003fc6070 */
[----:B------:R-:W-:Y:S01]  /*0bd0*/  @!P0 VIADD R8, R8, 0x1 ;  /* 0x0000000108088836 */ /* 0x000fe20000000000 */
[----:B------:R-:W-:Y:S02]  /*0be0*/  ISETP.GE.U32.AND P4, PT, R25, R20, PT ;  /* 0x000000141900720c */ /* 0x000fe40003f86070 */
[----:B------:R-:W-:Y:S01]  /*0bf0*/  LOP3.LUT R13, R7, R16, RZ, 0x3c, !PT ;  /* 0x00000010070d7212 */ /* 0x000fe200078e3cff */
[----:B------:R-:W-:Y:S01]  /*0c00*/  @P3 VIADD R12, R12, 0x1 ;  /* 0x000000010c0c3836 */ /* 0x000fe20000000000 */
[----:B------:R-:W-:-:S02]  /*0c10*/  ISETP.NE.AND P3, PT, R16, RZ, PT ;  /* 0x000000ff1000720c */ /* 0x000fc40003f65270 */
[----:B------:R-:W-:Y:S02]  /*0c20*/  LOP3.LUT R10, RZ, R16, RZ, 0x33, !PT ;  /* 0x00000010ff0a7212 */ /* 0x000fe400078e33ff */
[----:B------:R-:W-:Y:S01]  /*0c30*/  @!P1 IADD3 R6, PT, PT, R6, 0x1, RZ ;  /* 0x0000000106069810 */ /* 0x000fe20007ffe0ff */
[----:B------:R-:W-:Y:S01]  /*0c40*/  @!P5 IMAD.MOV R12, RZ, RZ, -R12 ;  /* 0x000000ffff0cd224 */ /* 0x000fe200078e0a0c */
[----:B------:R-:W-:Y:S01]  /*0c50*/  ISETP.GE.AND P5, PT, R13, RZ, PT ;  /* 0x000000ff0d00720c */ /* 0x000fe20003fa6270 */
[----:B------:R-:W-:Y:S01]  /*0c60*/  @P6 VIADD R8, R8, 0x1 ;  /* 0x0000000108086836 */ /* 0x000fe20000000000 */
[----:B------:R-:W-:Y:S01]  /*0c70*/  SEL R13, R10, R11, !P3 ;  /* 0x0000000b0a0d7207 */ /* 0x000fe20005800000 */
[----:B------:R-:W-:Y:S01]  /*0c80*/  @P4 VIADD R6, R6, 0x1 ;  /* 0x0000000106064836 */ /* 0x000fe20000000000 */
[----:B------:R-:W-:Y:S01]  /*0c90*/  ISETP.GE.AND P0, PT, R14, RZ, PT ;  /* 0x000000ff0e00720c */ /* 0x000fe20003f06270 */
[----:B------:R-:W-:Y:S01]  /*0ca0*/  IMAD.U32 R14, RZ, RZ, UR20 ;  /* 0x00000014ff0e7e24 */ /* 0x000fe2000f8e00ff */
[----:B------:R-:W-:Y:S01]  /*0cb0*/  SEL R11, R10, R12, !P3 ;  /* 0x0000000c0a0b7207 */ /* 0x000fe20005800000 */
[----:B------:R-:W-:Y:S01]  /*0cc0*/  IMAD.MOV R23, RZ, RZ, -R13 ;  /* 0x000000ffff177224 */ /* 0x000fe200078e0a0d */
[----:B------:R-:W-:-:S03]  /*0cd0*/  MOV R25, R6 ;  /* 0x0000000600197202 */ /* 0x000fc60000000f00 */
[----:B------:R-:W-:Y:S02]  /*0ce0*/  IMAD R12, R16, R23, R15 ;  /* 0x00000017100c7224 */ /* 0x000fe400078e020f */
[----:B------:R-:W-:Y:S02]  /*0cf0*/  IMAD.MOV.U32 R23, RZ, RZ, R8 ;  /* 0x000000ffff177224 */ /* 0x000fe400078e0008 */
[----:B------:R-:W-:Y:S02]  /*0d00*/  IMAD R12, R13, R14, R12 ;  /* 0x0000000e0d0c7224 */ /* 0x000fe400078e020c */
[----:B------:R-:W-:Y:S02]  /*0d10*/  IMAD.MOV R8, RZ, RZ, -R11 ;  /* 0x000000ffff087224 */ /* 0x000fe400078e0a0b */
[----:B------:R-:W-:Y:S02]  /*0d20*/  @!P5 IMAD.MOV R23, RZ, RZ, -R23 ;  /* 0x000000ffff17d224 */ /* 0x000fe400078e0a17 */
[----:B------:R-:W-:Y:S01]  /*0d30*/  @!P0 IMAD.MOV R25, RZ, RZ, -R25 ;  /* 0x000000ffff198224 */ /* 0x000fe200078e0a19 */
[----:B------:R-:W-:Y:S01]  /*0d40*/  IADD3 R6, P0, PT, R18, R12, RZ ;  /* 0x0000000c12067210 */ /* 0x000fe20007f1e0ff */
[----:B------:R-:W-:Y:S01]  /*0d50*/  IMAD R8, R16, R8, R9 ;  /* 0x0000000810087224 */ /* 0x000fe200078e0209 */
[----:B------:R-:W-:-:S02]  /*0d60*/  SEL R9, R10, R23, !P3 ;  /* 0x000000170a097207 */ /* 0x000fc40005800000 */
[----:B------:R-:W-:Y:S01]  /*0d70*/  SEL R23, R10, R25, !P3 ;  /* 0x000000190a177207 */ /* 0x000fe20005800000 */
[----:B------:R-:W-:Y:S01]  /*0d80*/  IMAD R11, R11, R14, R8 ;  /* 0x0000000e0b0b7224 */ /* 0x000fe200078e0208 */
[----:B------:R-:W-:Y:S01]  /*0d90*/  LEA.HI.X.SX32 R13, R12, R17, 0x1, P0 ;  /* 0x000000110c0d7211 */ /* 0x000fe200000f0eff */
[----:B------:R-:W-:Y:S01]  /*0da0*/  IMAD.MOV R8, RZ, RZ, -R9 ;  /* 0x000000ffff087224 */ /* 0x000fe200078e0a09 */
[----:B------:R-:W-:Y:S01]  /*0db0*/  LEA R12, P0, R6, UR16, 0x2 ;  /* 0x00000010060c7c11 */ /* 0x000fe2000f8010ff */
[----:B------:R-:W-:-:S03]  /*0dc0*/  IMAD.MOV R10, RZ, RZ, -R23 ;  /* 0x000000ffff0a7224 */ /* 0x000fc600078e0a17 */
[----:B------:R-:W-:Y:S01]  /*0dd0*/  LEA.HI.X R13, R6, UR17, R13, 0x2, P0 ;  /* 0x00000011060d7c11 */ /* 0x000fe200080f140d */
[----:B------:R-:W-:Y:S01]  /*0de0*/  IMAD R6, R16, R8, R7 ;  /* 0x0000000810067224 */ /* 0x000fe200078e0207 */
[----:B------:R-:W-:Y:S01]  /*0df0*/  IADD3 R7, P0, PT, R18, R11, RZ ;  /* 0x0000000b12077210 */ /* 0x000fe20007f1e0ff */
[----:B------:R-:W-:Y:S02]  /*0e00*/  IMAD R10, R16, R10, R21 ;  /* 0x0000000a100a7224 */ /* 0x000fe400078e0215 */
[-C--:B------:R-:W-:Y:S01]  /*0e10*/  IMAD R8, R9, R14.reuse, R6 ;  /* 0x0000000e09087224 */ /* 0x080fe200078e0206 */
[----:B------:R-:W-:Y:S01]  /*0e20*/  LEA.HI.X.SX32 R24, R11, R17, 0x1, P0 ;  /* 0x000000110b187211 */ /* 0x000fe200000f0eff */
[----:B------:R-:W-:Y:S01]  /*0e30*/  IMAD R10, R23, R14, R10 ;  /* 0x0000000e170a7224 */ /* 0x000fe200078e020a */
[----:B------:R-:W-:Y:S01]  /*0e40*/  LEA R6, P0, R7, UR16, 0x2 ;  /* 0x0000001007067c11 */ /* 0x000fe2000f8010ff */
[----:B------:R0:W2:Y:S01]  /*0e50*/  LDG.E R12, desc[UR10][R12.64] ;  /* 0x0000000a0c0c7981 */ /* 0x0000a2000c1e1900 */
[----:B------:R-:W-:-:S02]  /*0e60*/  IADD3 R9, P1, PT, R18, R8, RZ ;  /* 0x0000000812097210 */ /* 0x000fc40007f3e0ff */
[----:B------:R-:W-:Y:S02]  /*0e70*/  IADD3 R11, P3, PT, R18, R10, RZ ;  /* 0x0000000a120b7210 */ /* 0x000fe40007f7e0ff */
[----:B------:R-:W-:Y:S02]  /*0e80*/  LEA.HI.X R7, R7, UR17, R24, 0x2, P0 ;  /* 0x0000001107077c11 */ /* 0x000fe400080f1418 */
[-C--:B------:R-:W-:Y:S02]  /*0e90*/  LEA.HI.X.SX32 R26, R8, R17.reuse, 0x1, P1 ;  /* 0x00000011081a7211 */ /* 0x080fe400008f0eff */
[----:B------:R-:W-:Y:S01]  /*0ea0*/  LEA R8, P0, R9, UR16, 0x2 ;  /* 0x0000001009087c11 */ /* 0x000fe2000f8010ff */
[----:B------:R1:W3:Y:S01]  /*0eb0*/  LDG.E R6, desc[UR10][R6.64] ;  /* 0x0000000a06067981 */ /* 0x0002e2000c1e1900 */
[----:B------:R-:W-:Y:S02]  /*0ec0*/  LEA.HI.X.SX32 R24, R10, R17, 0x1, P3 ;  /* 0x000000110a187211 */ /* 0x000fe400018f0eff */
[----:B------:R-:W-:-:S02]  /*0ed0*/  LEA R10, P1, R11, UR16, 0x2 ;  /* 0x000000100b0a7c11 */ /* 0x000fc4000f8210ff */
[----:B------:R-:W-:Y:S02]  /*0ee0*/  LEA.HI.X R9, R9, UR17, R26, 0x2, P0 ;  /* 0x0000001109097c11 */ /* 0x000fe400080f141a */
[----:B------:R-:W-:-:S03]  /*0ef0*/  LEA.HI.X R11, R11, UR17, R24, 0x2, P1 ;  /* 0x000000110b0b7c11 */ /* 0x000fc600088f1418 */
[----:B------:R-:W4:Y:S04]  /*0f00*/  LDG.E R8, desc[UR10][R8.64] ;  /* 0x0000000a08087981 */ /* 0x000f28000c1e1900 */
[----:B------:R1:W4:Y:S01]  /*0f10*/  LDG.E R10, desc[UR10][R10.64] ;  /* 0x0000000a0a0a7981 */ /* 0x000322000c1e1900 */
[----:B------:R-:W-:Y:S01]  /*0f20*/  LEA R15, R15, R22, 0x2 ;  /* 0x000000160f0f7211 */ /* 0x000fe200078e10ff */
[----:B------:R-:W-:Y:S02]  /*0f30*/  IMAD.U32 R26, RZ, RZ, UR6 ;  /* 0x00000006ff1a7e24 */ /* 0x000fe4000f8e00ff */
[----:B------:R-:W-:Y:S02]  /*0f40*/  IMAD.U32 R28, RZ, RZ, UR6 ;  /* 0x00000006ff1c7e24 */ /* 0x000fe4000f8e00ff */
[----:B------:R-:W-:Y:S01]  /*0f50*/  IMAD R25, R26, 0x4, R15 ;  /* 0x000000041a197824 */ /* 0x000fe200078e020f */
[----:B------:R-:W-:Y:S01]  /*0f60*/  MOV R23, UR6 ;  /* 0x0000000600177c02 */ /* 0x000fe20008000f00 */
[----:B------:R-:W-:-:S02]  /*0f70*/  IMAD.U32 R24, RZ, RZ, UR13 ;  /* 0x0000000dff187e24 */ /* 0x000fc4000f8e00ff */
[----:B------:R-:W-:Y:S02]  /*0f80*/  IMAD R27, R28, 0x4, R25 ;  /* 0x000000041c1b7824 */ /* 0x000fe400078e0219 */
[----:B------:R-:W-:Y:S02]  /*0f90*/  IMAD.U32 R26, RZ, RZ, UR13 ;  /* 0x0000000dff1a7e24 */ /* 0x000fe4000f8e00ff */
[C---:B0-----:R-:W-:Y:S02]  /*0fa0*/  IMAD R13, R24.reuse, 0x4, R15 ;  /* 0x00000004180d7824 */ /* 0x041fe400078e020f */
[----:B------:R-:W-:Y:S02]  /*0fb0*/  IMAD.U32 R28, RZ, RZ, UR13 ;  /* 0x0000000dff1c7e24 */ /* 0x000fe4000f8e00ff */
[----:B-1----:R-:W-:Y:S02]  /*0fc0*/  IMAD R7, R24, 0x4, R25 ;  /* 0x0000000418077824 */ /* 0x002fe400078e0219 */
[----:B------:R-:W-:Y:S01]  /*0fd0*/  IMAD R11, R23, 0x4, R27 ;  /* 0x00000004170b7824 */ /* 0x000fe200078e021b */
[----:B------:R-:W-:-:S03]  /*0fe0*/  LEA R9, R26, R27, 0x2 ;  /* 0x0000001b1a097211 */ /* 0x000fc600078e10ff */
[----:B------:R-:W-:Y:S01]  /*0ff0*/  IMAD R23, R28, 0x4, R11 ;  /* 0x000000041c177824 */ /* 0x000fe200078e020b */
[----:B--2---:R0:W-:Y:S04]  /*1000*/  STS [R15], R12 ;  /* 0x0000000c0f007388 */ /* 0x0041e80000000800 */
[----:B------:R2:W-:Y:S04]  /*1010*/  STS [R13], R12 ;  /* 0x0000000c0d007388 */ /* 0x0005e80000000800 */
[----:B---3--:R2:W-:Y:S04]  /*1020*/  STS [R25], R6 ;  /* 0x0000000619007388 */ /* 0x0085e80000000800 */
[----:B------:R2:W-:Y:S01]  /*1030*/  STS [R7], R6 ;  /* 0x0000000607007388 */ /* 0x0005e20000000800 */
[----:B0-----:R-:W-:-:S03]  /*1040*/  VIADD R15, R21, UR6 ;  /* 0x00000006150f7c36 */ /* 0x001fc60008000000 */
[----:B----4-:R2:W-:Y:S04]  /*1050*/  STS [R27], R8 ;  /* 0x000000081b007388 */ /* 0x0105e80000000800 */
[----:B------:R2:W-:Y:S04]  /*1060*/  STS [R9], R8 ;  /* 0x0000000809007388 */ /* 0x0005e80000000800 */
[----:B------:R2:W-:Y:S04]  /*1070*/  STS [R11], R10 ;  /* 0x0000000a0b007388 */ /* 0x0005e80000000800 */
[----:B------:R2:W-:Y:S01]  /*1080*/  STS [R23], R10 ;  /* 0x0000000a17007388 */ /* 0x0005e20000000800 */
[----:B------:R-:W-:-:S13]  /*1090*/  ISETP.GE.U32.AND P0, PT, R15, UR13, PT ;  /* 0x0000000d0f007c0c */ /* 0x000fda000bf06070 */
[----:B--2---:R-:W-:Y:S05]  /*10a0*/  @!P0 BRA `(.L_x_182) ;  /* 0xfffffff400fc8947 */ /* 0x004fea000383ffff */
.L_x_178:
[----:B------:R-:W-:Y:S05]  /*10b0*/  BSYNC.RECONVERGENT B0 ;  /* 0x0000000000007941 */ /* 0x000fea0003800200 */
.L_x_177:
[----:B------:R-:W-:Y:S01]  /*10c0*/  IABS R10, R16 ;  /* 0x00000010000a7213 */ /* 0x000fe20000000000 */
[----:B-1----:R-:W-:Y:S01]  /*10d0*/  HFMA2 R6, -RZ, RZ, 0, 0 ;  /* 0x00000000ff067431 */ /* 0x002fe200000001ff */
[----:B------:R-:W-:Y:S01]  /*10e0*/  IABS R12, R5 ;  /* 0x00000005000c7213 */ /* 0x000fe20000000000 */
[----:B------:R-:W0:Y:S01]  /*10f0*/  LDCU UR15, c[0x0][0x3b8] ;  /* 0x00007700ff0f77ac */ /* 0x000e220008000800 */
[----:B------:R-:W1:Y:S01]  /*1100*/  I2F.RP R8, R10 ;  /* 0x0000000a00087306 */ /* 0x000e620000209400 */
[----:B------:R-:W2:Y:S01]  /*1110*/  S2UR UR7, SR_CgaCtaId ;  /* 0x00000000000779c3 */ /* 0x000ea20000008800 */
[----:B------:R-:W3:Y:S01]  /*1120*/  LDCU.64 UR8, c[0x0][0x398] ;  /* 0x00007300ff0877ac */ /* 0x000ee20008000a00 */
[----:B------:R-:W-:-:S05]  /*1130*/  UMOV UR4, 0x400 ;  /* 0x0000040000047882 */ /* 0x000fca0000000000 */
[----:B-1----:R-:W1:Y:S01]  /*1140*/  MUFU.RCP R8, R8 ;  /* 0x0000000800087308 */ /* 0x002e620000001000 */
[----:B0-----:R-:W-:Y:S02]  /*1150*/  UISETP.GE.AND UP0, UPT, UR15, 0x1, UPT ;  /* 0x000000010f00788c */ /* 0x001fe4000bf06270 */
[----:B--2---:R-:W-:Y:S01]  /*1160*/  ULEA UR7, UR7, UR4, 0x18 ;  /* 0x0000000407077291 */ /* 0x004fe2000f8ec0ff */
[----:B-1----:R-:W-:-:S04]  /*1170*/  VIADD R9, R8, 0xffffffe ;  /* 0x0ffffffe08097836 */ /* 0x002fc80000000000 */
        /* <DEDUP_REMOVED lines=15> */
[----:B------:R-:W-:Y:S02]  /*1270*/  @P0 IADD3 R6, PT, PT, R6, 0x1, RZ ;  /* 0x0000000106060810 */ /* 0x000fe40007ffe0ff */
[----:B------:R-:W-:-:S03]  /*1280*/  IADD3 R7, P0, PT, R18, R5, RZ ;  /* 0x0000000512077210 */ /* 0x000fc60007f1e0ff */
[----:B------:R-:W-:Y:S02]  /*1290*/  IMAD.MOV.U32 R9, RZ, RZ, R6 ;  /* 0x000000ffff097224 */ /* 0x000fe400078e0006 */
[----:B------:R-:W-:Y:S01]  /*12a0*/  IMAD.X R8, RZ, RZ, R17, P0 ;  /* 0x000000ffff087224 */ /* 0x000fe200000e0611 */
[C---:B---3--:R-:W-:Y:S01]  /*12b0*/  LEA R6, P0, R7.reuse, UR8, 0x2 ;  /* 0x0000000807067c11 */ /* 0x048fe2000f8010ff */
[----:B------:R-:W-:Y:S01]  /*12c0*/  @!P3 IMAD.MOV R9, RZ, RZ, -R9 ;  /* 0x000000ffff09b224 */ /* 0x000fe200078e0a09 */
[----:B------:R-:W-:Y:S02]  /*12d0*/  @!P1 LOP3.LUT R9, RZ, R16, RZ, 0x33, !PT ;  /* 0x00000010ff099212 */ /* 0x000fe400078e33ff */
[----:B------:R-:W-:-:S03]  /*12e0*/  LEA.HI.X R7, R7, UR9, R8, 0x2, P0 ;  /* 0x0000000907077c11 */ /* 0x000fc600080f1408 */
[----:B------:R-:W-:Y:S02]  /*12f0*/  IMAD R12, R9, R14, R18 ;  /* 0x0000000e090c7224 */ /* 0x000fe400078e0212 */
[----:B------:R-:W-:Y:S01]  /*1300*/  IMAD.MOV R9, RZ, RZ, -R9 ;  /* 0x000000ffff097224 */ /* 0x000fe200078e0a09 */
[----:B------:R-:W-:Y:S06]  /*1310*/  BRA.U !UP0, `(.L_x_183) ;  /* 0x0000001d08e07547 */ /* 0x000fec000b800000 */
[----:B------:R-:W0:Y:S01]  /*1320*/  I2F.U32.RP R15, UR6 ;  /* 0x00000006000f7d06 */ /* 0x000e220008209000 */
[----:B------:R-:W-:Y:S01]  /*1330*/  VIADD R8, R5, UR6 ;  /* 0x0000000605087c36 */ /* 0x000fe20008000000 */
[----:B------:R1:W5:Y:S01]  /*1340*/  LDG.E R6, desc[UR10][R6.64] ;  /* 0x0000000a06067981 */ /* 0x000362000c1e1900 */
[----:B------:R-:W-:Y:S01]  /*1350*/  IMAD R17, RZ, RZ, -UR6 ;  /* 0x80000006ff117e24 */ /* 0x000fe2000f8e02ff */
[----:B------:R-:W2:Y:S01]  /*1360*/  LDCU UR4, c[0x0][0x3ac] ;  /* 0x00007580ff0477ac */ /* 0x000ea20008000800 */
[----:B------:R-:W-:Y:S01]  /*1370*/  ISETP.NE.U32.AND P4, PT, RZ, UR6, PT ;  /* 0x00000006ff007c0c */ /* 0x000fe2000bf85070 */
[----:B------:R-:W-:Y:S01]  /*1380*/  IMAD R9, R16, R9, R5 ;  /* 0x0000000910097224 */ /* 0x000fe200078e0205 */
[C---:B------:R-:W-:Y:S01]  /*1390*/  ISETP.GE.U32.AND P3, PT, R8.reuse, UR13, PT ;  /* 0x0000000d08007c0c */ /* 0x040fe2000bf66070 */
[----:B------:R-:W-:Y:S02]  /*13a0*/  ULEA UR8, UR13, UR7, 0x2 ;  /* 0x000000070d087291 */ /* 0x000fe4000f8e10ff */
[----:B------:R-:W-:-:S02]  /*13b0*/  VIMNMX.U32 R13, PT, PT, R8, UR13, !PT ;  /* 0x0000000d080d7c48 */ /* 0x000fc4000ffe0000 */
[----:B------:R-:W-:Y:S02]  /*13c0*/  SEL R18, RZ, 0x1, P3 ;  /* 0x00000001ff127807 */ /* 0x000fe40001800000 */
[----:B------:R-:W-:Y:S01]  /*13d0*/  IADD3 R12, PT, PT, R12, R9, RZ ;  /* 0x000000090c0c7210 */ /* 0x000fe20007ffe0ff */
[----:B0-----:R-:W0:Y:S01]  /*13e0*/  MUFU.RCP R15, R15 ;  /* 0x0000000f000f7308 */ /* 0x001e220000001000 */
[----:B------:R-:W-:Y:S01]  /*13f0*/  IADD3 R13, PT, PT, R13, -R8, -R18 ;  /* 0x800000080d0d7210 */ /* 0x000fe20007ffe812 */
[----:B--2---:R-:W-:Y:S01]  /*1400*/  UIADD3 UR4, UPT, UPT, UR4, -0x1, URZ ;  /* 0xffffffff04047890 */ /* 0x004fe2000fffe0ff */
[----:B0-----:R-:W-:-:S05]  /*1410*/  IADD3 R10, PT, PT, R15, 0xffffffe, RZ ;  /* 0x0ffffffe0f0a7810 */ /* 0x001fca0007ffe0ff */
[----:B------:R0:W2:Y:S02]  /*1420*/  F2I.FTZ.U32.TRUNC.NTZ R11, R10 ;  /* 0x0000000a000b7305 */ /* 0x0000a4000021f000 */
[----:B0-----:R-:W-:Y:S02]  /*1430*/  IMAD.MOV.U32 R10, RZ, RZ, RZ ;  /* 0x000000ffff0a7224 */ /* 0x001fe400078e00ff */
[----:B--2---:R-:W-:-:S04]  /*1440*/  IMAD R17, R17, R11, RZ ;  /* 0x0000000b11117224 */ /* 0x004fc800078e02ff */
[----:B------:R-:W-:-:S04]  /*1450*/  IMAD.HI.U32 R20, R11, R17, R10 ;  /* 0x000000110b147227 */ /* 0x000fc800078e000a */
[----:B------:R-:W-:Y:S02]  /*1460*/  IMAD.U32 R11, RZ, RZ, UR13 ;  /* 0x0000000dff0b7e24 */ /* 0x000fe4000f8e00ff */
[----:B-1----:R-:W-:-:S04]  /*1470*/  IMAD.HI.U32 R7, R20, R13, RZ ;  /* 0x0000000d14077227 */ /* 0x002fc800078e00ff */
[----:B------:R-:W-:-:S04]  /*1480*/  IMAD.MOV R10, RZ, RZ, -R7 ;  /* 0x000000ffff0a7224 */ /* 0x000fc800078e0a07 */
[----:B------:R-:W-:Y:S01]  /*1490*/  IMAD R13, R10, UR6, R13 ;  /* 0x000000060a0d7c24 */ /* 0x000fe2000f8e020d */
[--C-:B------:R-:W-:Y:S01]  /*14a0*/  IADD3 R10, PT, PT, R11, 0x1, -R16.reuse ;  /* 0x000000010b0a7810 */ /* 0x100fe20007ffe810 */
[----:B------:R-:W-:-:S03]  /*14b0*/  IMAD.IADD R11, R5, 0x1, -R16 ;  /* 0x00000001050b7824 */ /* 0x000fc600078e0a10 */
[----:B------:R-:W-:-:S13]  /*14c0*/  ISETP.GE.U32.AND P0, PT, R13, UR6, PT ;  /* 0x000000060d007c0c */ /* 0x000fda000bf06070 */
[----:B------:R-:W-:Y:S01]  /*14d0*/  @P0 IADD3 R13, PT, PT, R13, -UR6, RZ ;  /* 0x800000060d0d0c10 */ /* 0x000fe2000fffe0ff */
[----:B------:R-:W-:Y:S01]  /*14e0*/  @P0 VIADD R7, R7, 0x1 ;  /* 0x0000000107070836 */ /* 0x000fe20000000000 */
[----:B------:R-:W-:Y:S02]  /*14f0*/  ISETP.GE.AND P0, PT, R5, R10, PT ;  /* 0x0000000a0500720c */ /* 0x000fe40003f06270 */
[----:B------:R-:W-:Y:S01]  /*1500*/  ISETP.GE.U32.AND P1, PT, R13, UR6, PT ;  /* 0x000000060d007c0c */ /* 0x000fe2000bf26070 */
[----:B------:R-:W-:Y:S01]  /*1510*/  IMAD R13, R14, UR4, RZ ;  /* 0x000000040e0d7c24 */ /* 0x000fe2000f8e02ff */
[----:B------:R-:W-:Y:S01]  /*1520*/  ISETP.GE.AND P0, PT, R5, R16, !P0 ;  /* 0x000000100500720c */ /* 0x000fe20004706270 */
[----:B------:R-:W-:-:S10]  /*1530*/  UMOV UR4, URZ ;  /* 0x000000ff00047c82 */ /* 0x000fd40008000000 */
[----:B------:R-:W-:Y:S01]  /*1540*/  @P1 VIADD R7, R7, 0x1 ;  /* 0x0000000107071836 */ /* 0x000fe20000000000 */
[----:B------:R-:W-:-:S05]  /*1550*/  @!P4 LOP3.LUT R7, RZ, UR6, RZ, 0x33, !PT ;  /* 0x00000006ff07cc12 */ /* 0x000fca000f8e33ff */
[----:B------:R-:W-:-:S07]  /*1560*/  IMAD.IADD R16, R18, 0x1, R7 ;  /* 0x0000000112107824 */ /* 0x000fce00078e0207 */
.L_x_199:
[----:B------:R-:W-:Y:S01]  /*1570*/  UMOV UR9, UR7 ;  /* 0x0000000700097c82 */ /* 0x000fe20008000000 */
[----:B------:R-:W-:Y:S01]  /*1580*/  UMOV UR7, UR8 ;  /* 0x0000000800077c82 */ /* 0x000fe20008000000 */
[----:B------:R-:W-:Y:S04]  /*1590*/  BSSY.RECONVERGENT B0, `(.L_x_184) ;  /* 0x00001ca000007945 */ /* 0x000fe80003800200 */
[----:B0-----:R-:W-:Y:S05]  /*15a0*/  @P2 BRA `(.L_x_185) ;  /* 0x0000001c00202947 */ /* 0x001fea0003800000 */
[----:B------:R-:W-:Y:S01]  /*15b0*/  LOP3.LUT P1, RZ, R16, 0x1, RZ, 0xc0, !PT ;  /* 0x0000000110ff7812 */ /* 0x000fe2000782c0ff */
[----:B------:R-:W-:Y:S03]  /*15c0*/  BSSY.RECONVERGENT B1, `(.L_x_186) ;  /* 0x000008b000017945 */ /* 0x000fe60003800200 */
[----:B------:R-:W-:Y:S02]  /*15d0*/  ISETP.EQ.OR P4, PT, R9, RZ, P1 ;  /* 0x000000ff0900720c */ /* 0x000fe40000f82670 */
[----:B------:R-:W-:-:S11]  /*15e0*/  SEL R17, R5, R8, P1 ;  /* 0x0000000805117207 */ /* 0x000fd60000800000 */
[----:B------:R-:W-:Y:S05]  /*15f0*/  @P4 BRA `(.L_x_187) ;  /* 0x00000008001c4947 */ /* 0x000fea0003800000 */
[----:B------:R-:W0:Y:S01]  /*1600*/  LDC R18, c[0x0][0x3b4] ;  /* 0x0000ed00ff127b82 */ /* 0x000e220000000800 */
[----:B------:R-:W-:-:S05]  /*1610*/  VIADD R17, R5, 0x1 ;  /* 0x0000000105117836 */ /* 0x000fca0000000000 */
[----:B------:R-:W-:Y:S02]  /*1620*/  IABS R20, R17 ;  /* 0x0000001100147213 */ /* 0x000fe40000000000 */
[----:B------:R-:W-:Y:S02]  /*1630*/  ISETP.GE.AND P4, PT, R17, RZ, PT ;  /* 0x000000ff1100720c */ /* 0x000fe40003f86270 */
[----:B------:R-:W-:Y:S02]  /*1640*/  MOV R17, R8 ;  /* 0x0000000800117202 */ /* 0x000fe40000000f00 */
[----:B0-----:R-:W-:-:S04]  /*1650*/  IABS R21, R18 ;  /* 0x0000001200157213 */ /* 0x001fc80000000000 */
[----:B------:R-:W0:Y:S08]  /*1660*/  I2F.RP R19, R21 ;  /* 0x0000001500137306 */ /* 0x000e300000209400 */
[----:B0-----:R-:W0:Y:S02]  /*1670*/  MUFU.RCP R19, R19 ;  /* 0x0000001300137308 */ /* 0x001e240000001000 */
[----:B0-----:R-:W-:-:S06]  /*1680*/  VIADD R22, R19, 0xffffffe ;  /* 0x0ffffffe13167836 */ /* 0x001fcc0000000000 */
[----:B------:R0:W1:Y:S02]  /*1690*/  F2I.FTZ.U32.TRUNC.NTZ R15, R22 ;  /* 0x00000016000f7305 */ /* 0x000064000021f000 */
[----:B0-----:R-:W-:Y:S01]  /*16a0*/  LOP3.LUT R22, RZ, R18, RZ, 0x33, !PT ;  /* 0x00000012ff167212 */ /* 0x001fe200078e33ff */
[----:B-1----:R-:W-:-:S04]  /*16b0*/  IMAD.MOV R14, RZ, RZ, -R15 ;  /* 0x000000ffff0e7224 */ /* 0x002fc800078e0a0f */
[----:B------:R-:W-:Y:S02]  /*16c0*/  IMAD R23, R14, R21, RZ ;  /* 0x000000150e177224 */ /* 0x000fe400078e02ff */
[----:B------:R-:W-:-:S05]  /*16d0*/  HFMA2 R14, -RZ, RZ, 0, 0 ;  /* 0x00000000ff0e7431 */ /* 0x000fca00000001ff */
[----:B------:R-:W-:-:S06]  /*16e0*/  IMAD.HI.U32 R14, R15, R23, R14 ;  /* 0x000000170f0e7227 */ /* 0x000fcc00078e000e */
[----:B------:R-:W-:-:S04]  /*16f0*/  IMAD.HI.U32 R15, R14, R20, RZ ;  /* 0x000000140e0f7227 */ /* 0x000fc800078e00ff */
[----:B------:R-:W-:-:S04]  /*1700*/  IMAD.MOV R15, RZ, RZ, -R15 ;  /* 0x000000ffff0f7224 */ /* 0x000fc800078e0a0f */
[----:B------:R-:W-:-:S05]  /*1710*/  IMAD R20, R21, R15, R20 ;  /* 0x0000000f15147224 */ /* 0x000fca00078e0214 */
        /* <DEDUP_REMOVED lines=10> */
[----:B------:R-:W1:Y:S01]  /*17c0*/  LDC R19, c[0x0][0x3a8] ;  /* 0x0000ea00ff137b82 */ /* 0x000e620000000800 */
[----:B------:R-:W-:Y:S01]  /*17d0*/  IABS R26, UR6 ;  /* 0x00000006001a7c13 */ /* 0x000fe20008000000 */
[----:B------:R-:W-:Y:S01]  /*17e0*/  IMAD R23, RZ, RZ, -UR6 ;  /* 0x80000006ff177e24 */ /* 0x000fe2000f8e02ff */
[----:B------:R-:W-:Y:S01]  /*17f0*/  LEA R27, R5, UR9, 0x2 ;  /* 0x00000009051b7c11 */ /* 0x000fe2000f8e10ff */
[----:B------:R-:W-:Y:S02]  /*1800*/  BSSY.RECONVERGENT B2, `(.L_x_188) ;  /* 0x0000064000027945 */ /* 0x000fe40003800200 */
[----:B------:R-:W-:-:S04]  /*1810*/  IMAD.HI.U32 R24, R14, R26, RZ ;  /* 0x0000001a0e187227 */ /* 0x000fc800078e00ff */
[----:B------:R-:W-:Y:S01]  /*1820*/  IMAD.MOV R14, RZ, RZ, -R24 ;  /* 0x000000ffff0e7224 */ /* 0x000fe200078e0a18 */
[----:B0-----:R-:W0:Y:S03]  /*1830*/  MUFU.RCP R20, R20 ;  /* 0x0000001400147308 */ /* 0x001e260000001000 */
[----:B------:R-:W-:Y:S02]  /*1840*/  IMAD R26, R21, R14, R26 ;  /* 0x0000000e151a7224 */ /* 0x000fe400078e021a */
[----:B------:R-:W-:-:S03]  /*1850*/  IMAD.MOV.U32 R14, RZ, RZ, RZ ;  /* 0x000000ffff0e7224 */ /* 0x000fc600078e00ff */
[----:B------:R-:W-:Y:S01]  /*1860*/  ISETP.GT.U32.AND P6, PT, R21, R26, PT ;  /* 0x0000001a1500720c */ /* 0x000fe20003fc4070 */
[----:B0-----:R-:W-:Y:S01]  /*1870*/  VIADD R15, R20, 0xffffffe ;  /* 0x0ffffffe140f7836 */ /* 0x001fe20000000000 */
[----:B-1----:R-:W-:-:S11]  /*1880*/  IABS R20, R19 ;  /* 0x0000001300147213 */ /* 0x002fd60000000000 */
[----:B------:R-:W-:Y:S01]  /*1890*/  @!P6 VIADD R24, R24, 0x1 ;  /* 0x000000011818e836 */ /* 0x000fe20000000000 */
[-C--:B------:R-:W-:Y:S01]  /*18a0*/  @!P6 IADD3 R26, PT, PT, R26, -R21.reuse, RZ ;  /* 0x800000151a1ae210 */ /* 0x080fe20007ffe0ff */
[----:B------:R-:W0:Y:S03]  /*18b0*/  I2F.RP R25, R20 ;  /* 0x0000001400197306 */ /* 0x000e260000209400 */
[----:B------:R-:W-:-:S05]  /*18c0*/  ISETP.GE.U32.AND P5, PT, R26, R21, PT ;  /* 0x000000151a00720c */ /* 0x000fca0003fa6070 */
[----:B------:R-:W1:Y:S08]  /*18d0*/  F2I.FTZ.U32.TRUNC.NTZ R15, R15 ;  /* 0x0000000f000f7305 */ /* 0x000e70000021f000 */
[----:B------:R-:W-:Y:S01]  /*18e0*/  @P5 VIADD R24, R24, 0x1 ;  /* 0x0000000118185836 */ /* 0x000fe20000000000 */
[----:B0-----:R-:W0:Y:S01]  /*18f0*/  MUFU.RCP R25, R25 ;  /* 0x0000001900197308 */ /* 0x001e220000001000 */
[----:B-1----:R-:W-:-:S04]  /*1900*/  IMAD R23, R23, R15, RZ ;  /* 0x0000000f17177224 */ /* 0x002fc800078e02ff */
[----:B------:R-:W-:Y:S01]  /*1910*/  IMAD.HI.U32 R14, R15, R23, R14 ;  /* 0x000000170f0e7227 */ /* 0x000fe200078e000e */
[----:B------:R-:W-:-:S04]  /*1920*/  LOP3.LUT R15, R18, UR6, RZ, 0x3c, !PT ;  /* 0x00000006120f7c12 */ /* 0x000fc8000f8e3cff */
[----:B------:R-:W-:Y:S01]  /*1930*/  ISETP.GE.AND P6, PT, R15, RZ, PT ;  /* 0x000000ff0f00720c */ /* 0x000fe20003fc6270 */
[----:B------:R-:W-:-:S04]  /*1940*/  IMAD.HI.U32 R23, R14, R5, RZ ;  /* 0x000000050e177227 */ /* 0x000fc800078e00ff */
[----:B------:R-:W-:Y:S02]  /*1950*/  IMAD.MOV R14, RZ, RZ, -R23 ;  /* 0x000000ffff0e7224 */ /* 0x000fe400078e0a17 */
[----:B0-----:R-:W-:Y:S02]  /*1960*/  VIADD R15, R25, 0xffffffe ;  /* 0x0ffffffe190f7836 */ /* 0x001fe40000000000 */
[----:B------:R-:W-:-:S04]  /*1970*/  IMAD R14, R14, UR6, R5 ;  /* 0x000000060e0e7c24 */ /* 0x000fc8000f8e0205 */
[----:B------:R-:W-:Y:S01]  /*1980*/  @!P6 IADD3 R24, PT, PT, -R24, RZ, RZ ;  /* 0x000000ff1818e210 */ /* 0x000fe20007ffe1ff */
[----:B------:R-:W0:Y:S01]  /*1990*/  F2I.FTZ.U32.TRUNC.NTZ R15, R15 ;  /* 0x0000000f000f7305 */ /* 0x000e22000021f000 */
[----:B------:R-:W-:Y:S02]  /*19a0*/  ISETP.GE.U32.AND P4, PT, R14, UR6, PT ;  /* 0x000000060e007c0c */ /* 0x000fe4000bf86070 */
[----:B------:R-:W-:Y:S02]  /*19b0*/  SEL R22, R22, R24, !P1 ;  /* 0x0000001816167207 */ /* 0x000fe40004800000 */
[----:B------:R-:W-:Y:S02]  /*19c0*/  ISETP.NE.U32.AND P1, PT, RZ, UR6, PT ;  /* 0x00000006ff007c0c */ /* 0x000fe4000bf25070 */
[----:B------:R-:W-:Y:S01]  /*19d0*/  LEA R24, R11, UR9, 0x2 ;  /* 0x000000090b187c11 */ /* 0x000fe2000f8e10ff */
[----:B------:R-:W-:-:S05]  /*19e0*/  IMAD.MOV R21, RZ, RZ, -R22 ;  /* 0x000000ffff157224 */ /* 0x000fca00078e0a16 */
[----:B------:R-:W-:Y:S01]  /*19f0*/  LDS R24, [R24] ;  /* 0x0000000018187984 */ /* 0x000fe20000000800 */
[----:B------:R-:W-:Y:S02]  /*1a00*/  @P4 VIADD R14, R14, -UR6 ;  /* 0x800000060e0e4c36 */ /* 0x000fe40008000000 */
[----:B------:R-:W-:-:S03]  /*1a10*/  @P4 VIADD R23, R23, 0x1 ;  /* 0x0000000117174836 */ /* 0x000fc60000000000 */
[----:B------:R-:W-:Y:S01]  /*1a20*/  ISETP.GE.U32.AND P5, PT, R14, UR6, PT ;  /* 0x000000060e007c0c */ /* 0x000fe2000bfa6070 */
[C---:B------:R-:W-:Y:S02]  /*1a30*/  IMAD R14, R18.reuse, R21, UR6 ;  /* 0x00000006120e7e24 */ /* 0x040fe4000f8e0215 */
[----:B------:R-:W-:Y:S02]  /*1a40*/  IMAD R18, R18, 0x4, R27 ;  /* 0x0000000412127824 */ /* 0x000fe400078e021b */
[----:B------:R-:W-:Y:S01]  /*1a50*/  IMAD R22, R22, R19, R14 ;  /* 0x0000001316167224 */ /* 0x000fe200078e020e */
[----:B0-----:R-:W-:-:S03]  /*1a60*/  IADD3 R14, PT, PT, RZ, -R15, RZ ;  /* 0x8000000fff0e7210 */ /* 0x001fc60007ffe0ff */
[----:B------:R-:W-:Y:S04]  /*1a70*/  LDS R18, [R18] ;  /* 0x0000000012127984 */ /* 0x000fe80000000800 */
[----:B------:R-:W-:Y:S01]  /*1a80*/  @P5 VIADD R23, R23, 0x1 ;  /* 0x0000000117175836 */ /* 0x000fe20000000000 */
[----:B------:R-:W-:-:S05]  /*1a90*/  @!P1 LOP3.LUT R23, RZ, UR6, RZ, 0x33, !PT ;  /* 0x00000006ff179c12 */ /* 0x000fca000f8e33ff */
[----:B------:R-:W-:Y:S02]  /*1aa0*/  IMAD R22, R23, R22, R12 ;  /* 0x0000001617167224 */ /* 0x000fe400078e020c */
[----:B------:R-:W-:Y:S02]  /*1ab0*/  IMAD.MOV.U32 R23, RZ, RZ, R14 ;  /* 0x000000ffff177224 */ /* 0x000fe400078e000e */
[----:B------:R-:W-:Y:S02]  /*1ac0*/  VIADD R21, R22, 0x1 ;  /* 0x0000000116157836 */ /* 0x000fe40000000000 */
[----:B------:R-:W-:Y:S02]  /*1ad0*/  IMAD R23, R23, R20, RZ ;  /* 0x0000001417177224 */ /* 0x000fe400078e02ff */
[----:B------:R-:W-:Y:S01]  /*1ae0*/  IMAD.MOV.U32 R14, RZ, RZ, RZ ;  /* 0x000000ffff0e7224 */ /* 0x000fe200078e00ff */
[----:B------:R-:W-:-:S03]  /*1af0*/  IABS R25, R21 ;  /* 0x0000001500197213 */ /* 0x000fc60000000000 */
[----:B------:R-:W-:Y:S01]  /*1b00*/  IMAD.HI.U32 R14, R15, R23, R14 ;  /* 0x000000170f0e7227 */ /* 0x000fe200078e000e */
[----:B------:R-:W-:-:S05]  /*1b10*/  IABS R23, R22 ;  /* 0x0000001600177213 */ /* 0x000fca0000000000 */
[----:B------:R-:W-:-:S04]  /*1b20*/  IMAD.HI.U32 R15, R14, R25, RZ ;  /* 0x000000190e0f7227 */ /* 0x000fc800078e00ff */
[----:B------:R-:W-:-:S04]  /*1b30*/  IMAD.HI.U32 R14, R14, R23, RZ ;  /* 0x000000170e0e7227 */ /* 0x000fc800078e00ff */
[----:B------:R-:W-:Y:S01]  /*1b40*/  IMAD.MOV R15, RZ, RZ, -R15 ;  /* 0x000000ffff0f7224 */ /* 0x000fe200078e0a0f */
[----:B------:R-:W-:-:S03]  /*1b50*/  IADD3 R14, PT, PT, -R14, RZ, RZ ;  /* 0x000000ff0e0e7210 */ /* 0x000fc60007ffe1ff */
[C---:B------:R-:W-:Y:S02]  /*1b60*/  IMAD R25, R20.reuse, R15, R25 ;  /* 0x0000000f14197224 */ /* 0x040fe400078e0219 */
[C---:B------:R-:W-:Y:S01]  /*1b70*/  IMAD R23, R20.reuse, R14, R23 ;  /* 0x0000000e14177224 */ /* 0x040fe200078e0217 */
[----:B------:R-:W-:Y:S02]  /*1b80*/  LDS R15, [R27+-0x4] ;  /* 0xfffffc001b0f7984 */ /* 0x000fe40000000800 */
[C---:B------:R-:W-:Y:S02]  /*1b90*/  ISETP.GT.U32.AND P4, PT, R20.reuse, R25, PT ;  /* 0x000000191400720c */ /* 0x040fe40003f84070 */
        /* <DEDUP_REMOVED lines=8> */
[----:B------:R-:W-:Y:S02]  /*1c20*/  @!P6 IMAD.IADD R25, R25, 0x1, -R20 ;  /* 0x000000011919e824 */ /* 0x000fe400078e0a14 */
[----:B------:R-:W-:Y:S02]  /*1c30*/  @!P5 IADD3 R23, PT, PT, R23, -R20, RZ ;  /* 0x800000141717d210 */ /* 0x000fe40007ffe0ff */
[----:B------:R-:W-:Y:S01]  /*1c40*/  @!P1 IMAD.MOV R25, RZ, RZ, -R25 ;  /* 0x000000ffff199224 */ /* 0x000fe200078e0a19 */
[----:B------:R-:W-:Y:S02]  /*1c50*/  ISETP.NE.AND P5, PT, R19, RZ, PT ;  /* 0x000000ff1300720c */ /* 0x000fe40003fa5270 */
[----:B------:R-:W-:Y:S01]  /*1c60*/  LOP3.LUT R20, RZ, R19, RZ, 0x33, !PT ;  /* 0x00000013ff147212 */ /* 0x000fe200078e33ff */
[----:B------:R-:W-:-:S03]  /*1c70*/  @!P4 IMAD.MOV R23, RZ, RZ, -R23 ;  /* 0x000000ffff17c224 */ /* 0x000fc600078e0a17 */
[C---:B------:R-:W-:Y:S02]  /*1c80*/  SEL R25, R20.reuse, R25, !P5 ;  /* 0x0000001914197207 */ /* 0x040fe40006800000 */
[----:B------:R-:W-:Y:S02]  /*1c90*/  SEL R20, R20, R23, !P5 ;  /* 0x0000001714147207 */ /* 0x000fe40006800000 */
[----:B------:R-:W-:Y:S02]  /*1ca0*/  ISETP.NE.AND P4, PT, R25, RZ, PT ;  /* 0x000000ff1900720c */ /* 0x000fe40003f85270 */
[----:B------:R-:W-:Y:S02]  /*1cb0*/  ISETP.NE.AND P1, PT, R20, RZ, PT ;  /* 0x000000ff1400720c */ /* 0x000fe40003f25270 */
[----:B0-----:R-:W-:Y:S01]  /*1cc0*/  FSEL R14, R14, RZ, P4 ;  /* 0x000000ff0e0e7208 */ /* 0x001fe20002000000 */
[----:B------:R-:W0:Y:S01]  /*1cd0*/  MUFU.RCP R20, UR12 ;  /* 0x0000000c00147d08 */ /* 0x000e220008001000 */
[----:B------:R-:W-:-:S02]  /*1ce0*/  ISETP.GE.AND P4, PT, R22, R13, PT ;  /* 0x0000000d1600720c */ /* 0x000fc40003f86270 */
[----:B------:R-:W-:Y:S01]  /*1cf0*/  FSEL R21, R15, RZ, P1 ;  /* 0x000000ff0f157208 */ /* 0x000fe20000800000 */
[----:B-----5:R-:W-:Y:S01]  /*1d00*/  FMUL R15, R3, R14 ;  /* 0x0000000e030f7220 */ /* 0x020fe20000400000 */
[----:B------:R-:W-:Y:S02]  /*1d10*/  ISETP.GE.AND P1, PT, R22, R19, PT ;  /* 0x000000131600720c */ /* 0x000fe40003f26270 */
[----:B------:R-:W-:Y:S01]  /*1d20*/  FSEL R19, R18, RZ, !P4 ;  /* 0x000000ff12137208 */ /* 0x000fe20006000000 */
        /* <DEDUP_REMOVED lines=15> */
[----:B------:R-:W-:Y:S05]  /*1e20*/  CALL.REL.NOINC `($__internal_3_$__cuda_sm3x_div_rn_noftz_f32_slowpath) ;  /* 0x0000002400587944 */ /* 0x000fea0003c00000 */
[----:B------:R-:W-:-:S07]  /*1e30*/  MOV R15, R19 ;  /* 0x00000013000f7202 */ /* 0x000fce0000000f00 */
.L_x_189:
[----:B------:R-:W-:Y:S05]  /*1e40*/  BSYNC.RECONVERGENT B2 ;  /* 0x0000000000027941 */ /* 0x000fea0003800200 */
.L_x_188:
[----:B------:R-:W-:-:S05]  /*1e50*/  LEA R14, R5, UR7, 0x2 ;  /* 0x00000007050e7c11 */ /* 0x000fca000f8e10ff */
[----:B------:R0:W-:Y:S02]  /*1e60*/  STS [R14], R15 ;  /* 0x0000000f0e007388 */ /* 0x0001e40000000800 */
.L_x_187:
[----:B------:R-:W-:Y:S05]  /*1e70*/  BSYNC.RECONVERGENT B1 ;  /* 0x0000000000017941 */ /* 0x000fea0003800200 */
.L_x_186:
[----:B0-----:R-:W-:-:S04]  /*1e80*/  SEL R14, RZ, 0xffffffff, P3 ;  /* 0xffffffffff0e7807 */ /* 0x001fc80001800000 */
[----:B------:R-:W-:-:S13]  /*1e90*/  ISETP.NE.AND P1, PT, R7, R14, PT ;  /* 0x0000000e0700720c */ /* 0x000fda0003f25270 */
[----:B------:R-:W-:Y:S05]  /*1ea0*/  @!P1 BRA `(.L_x_185) ;  /* 0x0000001000e09947 */ /* 0x000fea0003800000 */
.L_x_198:
        /* <DEDUP_REMOVED lines=42> */
[----:B------:R-:W0:Y:S01]  /*2150*/  I2F.U32.RP R20, UR6 ;  /* 0x0000000600147d06 */ /* 0x000e220008209000 */
[----:B------:R-:W1:Y:S01]  /*2160*/  LDC R19, c[0x0][0x3a8] ;  /* 0x0000ea00ff137b82 */ /* 0x000e620000000800 */
[----:B------:R-:W-:Y:S01]  /*2170*/  IABS R26, UR6 ;  /* 0x00000006001a7c13 */ /* 0x000fe20008000000 */
[----:B------:R-:W-:Y:S01]  /*2180*/  IMAD R23, RZ, RZ, -UR6 ;  /* 0x80000006ff177e24 */ /* 0x000fe2000f8e02ff */
[----:B------:R-:W-:Y:S03]  /*2190*/  BSSY.RECONVERGENT B2, `(.L_x_192) ;  /* 0x0000068000027945 */ /* 0x000fe60003800200 */
[----:B------:R-:W-:-:S05]  /*21a0*/  IMAD.HI.U32 R24, R14, R26, RZ ;  /* 0x0000001a0e187227 */ /* 0x000fca00078e00ff */
[----:B------:R-:W-:Y:S01]  /*21b0*/  IADD3 R14, PT, PT, -R24, RZ, RZ ;  /* 0x000000ff180e7210 */ /* 0x000fe20007ffe1ff */
[----:B0-----:R-:W0:Y:S04]  /*21c0*/  MUFU.RCP R20, R20 ;  /* 0x0000001400147308 */ /* 0x001e280000001000 */
[----:B------:R-:W-:Y:S02]  /*21d0*/  IMAD R26, R21, R14, R26 ;  /* 0x0000000e151a7224 */ /* 0x000fe400078e021a */
[----:B------:R-:W-:-:S03]  /*21e0*/  IMAD.MOV.U32 R14, RZ, RZ, RZ ;  /* 0x000000ffff0e7224 */ /* 0x000fc600078e00ff */
[----:B------:R-:W-:Y:S01]  /*21f0*/  ISETP.GT.U32.AND P5, PT, R21, R26, PT ;  /* 0x0000001a1500720c */ /* 0x000fe20003fa4070 */
[----:B0-----:R-:W-:Y:S01]  /*2200*/  VIADD R15, R20, 0xffffffe ;  /* 0x0ffffffe140f7836 */ /* 0x001fe20000000000 */
[----:B-1----:R-:W-:-:S11]  /*2210*/  IABS R20, R19 ;  /* 0x0000001300147213 */ /* 0x002fd60000000000 */
[----:B------:R-:W-:Y:S01]  /*2220*/  @!P5 IMAD.IADD R26, R26, 0x1, -R21 ;  /* 0x000000011a1ad824 */ /* 0x000fe200078e0a15 */
[----:B------:R-:W0:Y:S01]  /*2230*/  I2F.RP R25, R20 ;  /* 0x0000001400197306 */ /* 0x000e220000209400 */
[----:B------:R-:W-:-:S03]  /*2240*/  @!P5 VIADD R24, R24, 0x1 ;  /* 0x000000011818d836 */ /* 0x000fc60000000000 */
[----:B------:R-:W-:-:S04]  /*2250*/  ISETP.GE.U32.AND P6, PT, R26, R21, PT ;  /* 0x000000151a00720c */ /* 0x000fc80003fc6070 */
[----:B------:R-:W1:Y:S08]  /*2260*/  F2I.FTZ.U32.TRUNC.NTZ R15, R15 ;  /* 0x0000000f000f7305 */ /* 0x000e70000021f000 */
[----:B0-----:R-:W0:Y:S01]  /*2270*/  MUFU.RCP R25, R25 ;  /* 0x0000001900197308 */ /* 0x001e220000001000 */
[----:B------:R-:W-:Y:S01]  /*2280*/  @P6 IADD3 R24, PT, PT, R24, 0x1, RZ ;  /* 0x0000000118186810 */ /* 0x000fe20007ffe0ff */
[----:B-1----:R-:W-:-:S04]  /*2290*/  IMAD R23, R23, R15, RZ ;  /* 0x0000000f17177224 */ /* 0x002fc800078e02ff */
[----:B------:R-:W-:Y:S01]  /*22a0*/  IMAD.HI.U32 R14, R15, R23, R14 ;  /* 0x000000170f0e7227 */ /* 0x000fe200078e000e */
[----:B------:R-:W-:-:S04]  /*22b0*/  LOP3.LUT R15, R18, UR6, RZ, 0x3c, !PT ;  /* 0x00000006120f7c12 */ /* 0x000fc8000f8e3cff */
[----:B------:R-:W-:Y:S01]  /*22c0*/  ISETP.GE.AND P5, PT, R15, RZ, PT ;  /* 0x000000ff0f00720c */ /* 0x000fe20003fa6270 */
[----:B------:R-:W-:-:S04]  /*22d0*/  IMAD.HI.U32 R23, R14, R17, RZ ;  /* 0x000000110e177227 */ /* 0x000fc800078e00ff */
[----:B------:R-:W-:Y:S02]  /*22e0*/  IMAD.MOV R14, RZ, RZ, -R23 ;  /* 0x000000ffff0e7224 */ /* 0x000fe400078e0a17 */
[----:B0-----:R-:W-:Y:S01]  /*22f0*/  VIADD R15, R25, 0xffffffe ;  /* 0x0ffffffe190f7836 */ /* 0x001fe20000000000 */
[----:B------:R-:W-:Y:S01]  /*2300*/  LEA R25, R17, UR9, 0x2 ;  /* 0x0000000911197c11 */ /* 0x000fe2000f8e10ff */
[----:B------:R-:W-:-:S04]  /*2310*/  IMAD R14, R14, UR6, R17 ;  /* 0x000000060e0e7c24 */ /* 0x000fc8000f8e0211 */
[----:B------:R-:W-:Y:S01]  /*2320*/  @!P5 IMAD.MOV R24, RZ, RZ, -R24 ;  /* 0x000000ffff18d224 */ /* 0x000fe200078e0a18 */
[----:B------:R-:W-:Y:S01]  /*2330*/  ISETP.GE.U32.AND P1, PT, R14, UR6, PT ;  /* 0x000000060e007c0c */ /* 0x000fe2000bf26070 */
[----:B------:R-:W0:Y:S01]  /*2340*/  F2I.FTZ.U32.TRUNC.NTZ R15, R15 ;  /* 0x0000000f000f7305 */ /* 0x000e22000021f000 */
[----:B------:R-:W-:Y:S02]  /*2350*/  ISETP.NE.U32.AND P5, PT, RZ, UR6, PT ;  /* 0x00000006ff007c0c */ /* 0x000fe4000bfa5070 */
[----:B------:R-:W-:-:S04]  /*2360*/  SEL R22, R22, R24, !P4 ;  /* 0x0000001816167207 */ /* 0x000fc80006000000 */
[----:B------:R-:W-:-:S05]  /*2370*/  IADD3 R21, PT, PT, -R22, RZ, RZ ;  /* 0x000000ff16157210 */ /* 0x000fca0007ffe1ff */
[----:B------:R-:W-:Y:S02]  /*2380*/  @P1 VIADD R14, R14, -UR6 ;  /* 0x800000060e0e1c36 */ /* 0x000fe40008000000 */
[----:B------:R-:W-:-:S03]  /*2390*/  @P1 VIADD R23, R23, 0x1 ;  /* 0x0000000117171836 */ /* 0x000fc60000000000 */
[----:B------:R-:W-:Y:S01]  /*23a0*/  ISETP.GE.U32.AND P6, PT, R14, UR6, PT ;  /* 0x000000060e007c0c */ /* 0x000fe2000bfc6070 */
[----:B------:R-:W-:Y:S02]  /*23b0*/  IMAD R14, R18, R21, UR6 ;  /* 0x00000006120e7e24 */ /* 0x000fe4000f8e0215 */
[----:B0-----:R-:W-:Y:S02]  /*23c0*/  IMAD.MOV R21, RZ, RZ, -R15 ;  /* 0x000000ffff157224 */ /* 0x001fe400078e0a0f */
[----:B------:R-:W-:Y:S02]  /*23d0*/  IMAD R22, R22, R19, R14 ;  /* 0x0000001316167224 */ /* 0x000fe400078e020e */
[----:B------:R-:W-:Y:S02]  /*23e0*/  IMAD R21, R21, R20, RZ ;  /* 0x0000001415157224 */ /* 0x000fe400078e02ff */
[----:B------:R-:W-:-:S04]  /*23f0*/  IMAD.MOV.U32 R14, RZ, RZ, RZ ;  /* 0x000000ffff0e7224 */ /* 0x000fc800078e00ff */
[----:B------:R-:W-:Y:S01]  /*2400*/  @P6 VIADD R23, R23, 0x1 ;  /* 0x0000000117176836 */ /* 0x000fe20000000000 */
[----:B------:R-:W-:Y:S01]  /*2410*/  @!P5 LOP3.LUT R23, RZ, UR6, RZ, 0x33, !PT ;  /* 0x00000006ff17dc12 */ /* 0x000fe2000f8e33ff */
[----:B------:R-:W-:-:S04]  /*2420*/  IMAD.HI.U32 R24, R15, R21, R14 ;  /* 0x000000150f187227 */ /* 0x000fc800078e000e */
[----:B------:R-:W-:-:S04]  /*2430*/  IMAD R22, R23, R22, R12 ;  /* 0x0000001617167224 */ /* 0x000fc800078e020c */
[C---:B------:R-:W-:Y:S01]  /*2440*/  VIADD R26, R22.reuse, 0x1 ;  /* 0x00000001161a7836 */ /* 0x040fe20000000000 */
[----:B------:R-:W-:Y:S02]  /*2450*/  IABS R23, R22 ;  /* 0x0000001600177213 */ /* 0x000fe40000000000 */
[----:B------:R-:W-:Y:S02]  /*2460*/  ISETP.GE.AND P4, PT, R22, RZ, PT ;  /* 0x000000ff1600720c */ /* 0x000fe40003f86270 */
[----:B------:R-:W-:Y:S01]  /*2470*/  IABS R21, R26 ;  /* 0x0000001a00157213 */ /* 0x000fe20000000000 */
[----:B------:R-:W-:Y:S01]  /*2480*/  IMAD.MOV.U32 R15, RZ, RZ, R23 ;  /* 0x000000ffff0f7224 */ /* 0x000fe200078e0017 */
[----:B------:R-:W-:Y:S01]  /*2490*/  ISETP.GE.AND P6, PT, R26, RZ, PT ;  /* 0x000000ff1a00720c */ /* 0x000fe20003fc6270 */
[----:B------:R-:W-:Y:S02]  /*24a0*/  IMAD R23, R18, 0x4, R25 ;  /* 0x0000000412177824 */ /* 0x000fe400078e0219 */
[----:B------:R-:W-:-:S04]  /*24b0*/  IMAD.HI.U32 R14, R24, R15, RZ ;  /* 0x0000000f180e7227 */ /* 0x000fc800078e00ff */
[----:B------:R-:W0:Y:S01]  /*24c0*/  LDS R23, [R23] ;  /* 0x0000000017177984 */ /* 0x000e220000000800 */
[----:B------:R-:W-:-:S05]  /*24d0*/  IADD3 R14, PT, PT, -R14, RZ, RZ ;  /* 0x000000ff0e0e7210 */ /* 0x000fca0007ffe1ff */
[----:B------:R-:W-:Y:S02]  /*24e0*/  IMAD R15, R20, R14, R15 ;  /* 0x0000000e140f7224 */ /* 0x000fe400078e020f */
[----:B------:R-:W-:-:S03]  /*24f0*/  IMAD.HI.U32 R14, R24, R21, RZ ;  /* 0x00000015180e7227 */ /* 0x000fc600078e00ff */
[C---:B------:R-:W-:Y:S01]  /*2500*/  ISETP.GT.U32.AND P1, PT, R20.reuse, R15, PT ;  /* 0x0000000f1400720c */ /* 0x040fe20003f24070 */
[----:B------:R-:W-:Y:S02]  /*2510*/  IMAD.MOV R14, RZ, RZ, -R14 ;  /* 0x000000ffff0e7224 */ /* 0x000fe400078e0a0e */
[----:B------:R-:W-:Y:S02]  /*2520*/  IMAD.IADD R24, R17, 0x1, -R18 ;  /* 0x0000000111187824 */ /* 0x000fe400078e0a12 */
[----:B------:R-:W-:Y:S01]  /*2530*/  IMAD R21, R20, R14, R21 ;  /* 0x0000000e14157224 */ /* 0x000fe200078e0215 */
[----:B------:R-:W1:Y:S02]  /*2540*/  LDS R18, [R25+-0x4] ;  /* 0xfffffc0019127984 */ /* 0x000e640000000800 */
[----:B------:R-:W-:Y:S02]  /*2550*/  LEA R24, R24, UR9, 0x2 ;  /* 0x0000000918187c11 */ /* 0x000fe4000f8e10ff */
[----:B------:R-:W-:-:S03]  /*2560*/  ISETP.GT.U32.AND P5, PT, R20, R21, PT ;  /* 0x000000151400720c */ /* 0x000fc60003fa4070 */
[----:B------:R-:W-:Y:S01]  /*2570*/  @!P1 IMAD.IADD R15, R15, 0x1, -R20 ;  /* 0x000000010f0f9824 */ /* 0x000fe200078e0a14 */
[----:B------:R-:W-:Y:S04]  /*2580*/  LDS R24, [R24] ;  /* 0x0000000018187984 */ /* 0x000fe80000000800 */
[----:B------:R-:W-:-:S05]  /*2590*/  ISETP.GT.U32.AND P1, PT, R20, R15, PT ;  /* 0x0000000f1400720c */ /* 0x000fca0003f24070 */
[----:B------:R-:W-:-:S05]  /*25a0*/  @!P5 IMAD.IADD R21, R21, 0x1, -R20 ;  /* 0x000000011515d824 */ /* 0x000fca00078e0a14 */
[----:B------:R-:W-:-:S03]  /*25b0*/  ISETP.GT.U32.AND P5, PT, R20, R21, PT ;  /* 0x000000151400720c */ /* 0x000fc60003fa4070 */
[----:B------:R-:W-:Y:S01]  /*25c0*/  @!P1 IMAD.IADD R15, R15, 0x1, -R20 ;  /* 0x000000010f0f9824 */ /* 0x000fe200078e0a14 */
[----:B------:R-:W-:-:S04]  /*25d0*/  ISETP.NE.AND P1, PT, R19, RZ, PT ;  /* 0x000000ff1300720c */ /* 0x000fc80003f25270 */
[----:B------:R-:W-:Y:S02]  /*25e0*/  MOV R14, R15 ;  /* 0x0000000f000e7202 */ /* 0x000fe40000000f00 */
[----:B------:R-:W-:-:S03]  /*25f0*/  LOP3.LUT R15, RZ, R19, RZ, 0x33, !PT ;  /* 0x00000013ff0f7212 */ /* 0x000fc600078e33ff */
[----:B------:R-:W-:Y:S01]  /*2600*/  @!P4 IMAD.MOV R14, RZ, RZ, -R14 ;  /* 0x000000ffff0ec224 */ /* 0x000fe200078e0a0e */
[----:B------:R-:W-:Y:S02]  /*2610*/  @!P5 IADD3 R21, PT, PT, R21, -R20, RZ ;  /* 0x800000141515d210 */ /* 0x000fe40007ffe0ff */
[----:B------:R-:W-:Y:S02]  /*2620*/  ISETP.GE.AND P5, PT, R22, R13, PT ;  /* 0x0000000d1600720c */ /* 0x000fe40003fa6270 */
[----:B------:R-:W-:Y:S01]  /*2630*/  SEL R14, R15, R14, !P1 ;  /* 0x0000000e0f0e7207 */ /* 0x000fe20004800000 */
[----:B------:R-:W-:Y:S01]  /*2640*/  @!P6 IMAD.MOV R21, RZ, RZ, -R21 ;  /* 0x000000ffff15e224 */ /* 0x000fe200078e0a15 */
[----:B0-----:R-:W-:Y:S02]  /*2650*/  FSEL R23, R23, RZ, !P5 ;  /* 0x000000ff17177208 */ /* 0x001fe40006800000 */
[----:B------:R-:W-:Y:S02]  /*2660*/  ISETP.NE.AND P4, PT, R14, RZ, PT ;  /* 0x000000ff0e00720c */ /* 0x000fe40003f85270 */
[----:B------:R-:W0:Y:S01]  /*2670*/  LDS R14, [R25+0x4] ;  /* 0x00000400190e7984 */ /* 0x000e220000000800 */
[----:B------:R-:W-:Y:S01]  /*2680*/  SEL R15, R15, R21, !P1 ;  /* 0x000000150f0f7207 */ /* 0x000fe20004800000 */
[----:B------:R-:W-:Y:S01]  /*2690*/  IMAD.U32 R21, RZ, RZ, UR12 ;  /* 0x0000000cff157e24 */ /* 0x000fe2000f8e00ff */
[----:B-1----:R-:W-:-:S02]  /*26a0*/  FSEL R18, R18, RZ, P4 ;  /* 0x000000ff12127208 */ /* 0x002fc40002000000 */
[----:B------:R-:W-:-:S04]  /*26b0*/  ISETP.NE.AND P1, PT, R15, RZ, PT ;  /* 0x000000ff0f00720c */ /* 0x000fc80003f25270 */
[----:B0-----:R-:W-:Y:S02]  /*26c0*/  FSEL R20, R14, RZ, P1 ;  /* 0x000000ff0e147208 */ /* 0x001fe40000800000 */
[----:B------:R-:W-:Y:S01]  /*26d0*/  ISETP.GE.AND P1, PT, R22, R19, PT ;  /* 0x000000131600720c */ /* 0x000fe20003f26270 */
[----:B------:R-:W0:Y:S02]  /*26e0*/  MUFU.RCP R14, UR12 ;  /* 0x0000000c000e7d08 */ /* 0x000e240008001000 */
[----:B-----5:R-:W-:-:S04]  /*26f0*/  FMUL R15, R3, R20 ;  /* 0x00000014030f7220 */ /* 0x020fc80000400000 */
        /* <DEDUP_REMOVED lines=15> */
[----:B------:R-:W-:Y:S05]  /*27f0*/  CALL.REL.NOINC `($__internal_3_$__cuda_sm3x_div_rn_noftz_f32_slowpath) ;  /* 0x0000001800e47944 */ /* 0x000fea0003c00000 */
[----:B------:R-:W-:-:S07]  /*2800*/  MOV R14, R19 ;  /* 0x00000013000e7202 */ /* 0x000fce0000000f00 */
.L_x_193:
[----:B------:R-:W-:Y:S05]  /*2810*/  BSYNC.RECONVERGENT B2 ;  /* 0x0000000000027941 */ /* 0x000fea0003800200 */
.L_x_192:
[----:B------:R-:W-:-:S05]  /*2820*/  LEA R15, R17, UR7, 0x2 ;  /* 0x00000007110f7c11 */ /* 0x000fca000f8e10ff */
[----:B------:R0:W-:Y:S02]  /*2830*/  STS [R15], R14 ;  /* 0x0000000e0f007388 */ /* 0x0001e40000000800 */
.L_x_191:
[----:B------:R-:W-:Y:S05]  /*2840*/  BSYNC.RECONVERGENT B1 ;  /* 0x0000000000017941 */ /* 0x000fea0003800200 */
.L_x_190:
[----:B------:R-:W1:Y:S01]  /*2850*/  LDC R18, c[0x0][0x3b4] ;  /* 0x0000ed00ff127b82 */ /* 0x000e620000000800 */
[----:B------:R-:W-:Y:S01]  /*2860*/  VIADD R17, R17, UR6 ;  /* 0x0000000611117c36 */ /* 0x000fe20008000000 */
        /* <DEDUP_REMOVED lines=14> */
[----:B------:R-:W-:-:S05]  /*2950*/  IMAD.HI.U32 R15, R14, R20, RZ ;  /* 0x000000140e0f7227 */ /* 0x000fca00078e00ff */
[----:B------:R-:W-:-:S05]  /*2960*/  IADD3 R15, PT, PT, -R15, RZ, RZ ;  /* 0x000000ff0f0f7210 */ /* 0x000fca0007ffe1ff */
        /* <DEDUP_REMOVED lines=28> */
[----:B------:R-:W-:Y:S01]  /*2b30*/  BSSY.RECONVERGENT B2, `(.L_x_196) ;  /* 0x0000069000027945 */ /* 0x000fe20003800200 */
[----:B------:R-:W-:-:S03]  /*2b40*/  IADD3 R23, PT, PT, RZ, -UR6, RZ ;  /* 0x80000006ff177c10 */ /* 0x000fc6000fffe0ff */
        /* <DEDUP_REMOVED lines=8> */
[----:B------:R-:W-:Y:S01]  /*2bd0*/  @!P5 IMAD.IADD R26, R26, 0x1, -R21 ;  /* 0x000000011a1ad824 */ /* 0x000fe200078e0a15 */
[----:B------:R-:W-:Y:S01]  /*2be0*/  @!P5 IADD3 R24, PT, PT, R24, 0x1, RZ ;  /* 0x000000011818d810 */ /* 0x000fe20007ffe0ff */
        /* <DEDUP_REMOVED lines=18> */
[----:B------:R-:W-:-:S05]  /*2d10*/  SEL R22, R22, R24, !P4 ;  /* 0x0000001816167207 */ /* 0x000fca0006000000 */
[----:B------:R-:W-:-:S04]  /*2d20*/  IMAD.MOV R21, RZ, RZ, -R22 ;  /* 0x000000ffff157224 */ /* 0x000fc800078e0a16 */
[----:B------:R-:W-:Y:S01]  /*2d30*/  @P1 VIADD R14, R14, -UR6 ;  /* 0x800000060e0e1c36 */ /* 0x000fe20008000000 */
[----:B------:R-:W-:-:S04]  /*2d40*/  @P1 IADD3 R23, PT, PT, R23, 0x1, RZ ;  /* 0x0000000117171810 */ /* 0x000fc80007ffe0ff */
        /* <DEDUP_REMOVED lines=13> */
[----:B------:R-:W-:Y:S01]  /*2e20*/  MOV R15, R23 ;  /* 0x00000017000f7202 */ /* 0x000fe20000000f00 */
[----:B------:R-:W-:Y:S01]  /*2e30*/  IMAD R23, R18, 0x4, R25 ;  /* 0x0000000412177824 */ /* 0x000fe200078e0219 */
[----:B------:R-:W-:Y:S02]  /*2e40*/  IABS R21, R26 ;  /* 0x0000001a00157213 */ /* 0x000fe40000000000 */
[----:B------:R-:W-:Y:S01]  /*2e50*/  ISETP.GE.AND P6, PT, R26, RZ, PT ;  /* 0x000000ff1a00720c */ /* 0x000fe20003fc6270 */
[----:B------:R-:W-:-:S02]  /*2e60*/  IMAD.HI.U32 R14, R24, R15, RZ ;  /* 0x0000000f180e7227 */ /* 0x000fc400078e00ff */
[----:B------:R-:W0:Y:S02]  /*2e70*/  LDS R23, [R23] ;  /* 0x0000000017177984 */ /* 0x000e240000000800 */
[----:B------:R-:W-:-:S04]  /*2e80*/  IMAD.MOV R14, RZ, RZ, -R14 ;  /* 0x000000ffff0e7224 */ /* 0x000fc800078e0a0e */
        /* <DEDUP_REMOVED lines=12> */
[----:B------:R-:W-:-:S04]  /*2f50*/  @!P5 IADD3 R21, PT, PT, R21, -R20, RZ ;  /* 0x800000141515d210 */ /* 0x000fc80007ffe0ff */
[----:B------:R-:W-:-:S04]  /*2f60*/  ISETP.GT.U32.AND P5, PT, R20, R21, PT ;  /* 0x000000151400720c */ /* 0x000fc80003fa4070 */
[----:B------:R-:W-:Y:S02]  /*2f70*/  @!P1 IADD3 R15, PT, PT, R15, -R20, RZ ;  /* 0x800000140f0f9210 */ /* 0x000fe40007ffe0ff */
[----:B------:R-:W-:-:S03]  /*2f80*/  ISETP.NE.AND P1, PT, R19, RZ, PT ;  /* 0x000000ff1300720c */ /* 0x000fc60003f25270 */
[----:B------:R-:W-:Y:S01]  /*2f90*/  IMAD.MOV.U32 R14, RZ, RZ, R15 ;  /* 0x000000ffff0e7224 */ /* 0x000fe200078e000f */
[----:B------:R-:W-:-:S03]  /*2fa0*/  LOP3.LUT R15, RZ, R19, RZ, 0x33, !PT ;  /* 0x00000013ff0f7212 */ /* 0x000fc600078e33ff */
[----:B------:R-:W-:Y:S02]  /*2fb0*/  @!P4 IMAD.MOV R14, RZ, RZ, -R14 ;  /* 0x000000ffff0ec224 */ /* 0x000fe400078e0a0e */
[----:B------:R-:W-:Y:S01]  /*2fc0*/  @!P5 IMAD.IADD R21, R21, 0x1, -R20 ;  /* 0x000000011515d824 */ /* 0x000fe200078e0a14 */
        /* <DEDUP_REMOVED lines=29> */
[----:B------:R-:W-:Y:S05]  /*31a0*/  CALL.REL.NOINC `($__internal_3_$__cuda_sm3x_div_rn_noftz_f32_slowpath) ;  /* 0x0000001000787944 */ /* 0x000fea0003c00000 */
[----:B------:R-:W-:-:S07]  /*31b0*/  IMAD.MOV.U32 R14, RZ, RZ, R19 ;  /* 0x000000ffff0e7224 */ /* 0x000fce00078e0013 */
.L_x_197:
[----:B------:R-:W-:Y:S05]  /*31c0*/  BSYNC.RECONVERGENT B2 ;  /* 0x0000000000027941 */ /* 0x000fea0003800200 */
.L_x_196:
[----:B------:R-:W-:-:S05]  /*31d0*/  LEA R15, R17, UR7, 0x2 ;  /* 0x00000007110f7c11 */ /* 0x000fca000f8e10ff */
[----:B------:R0:W-:Y:S02]  /*31e0*/  STS [R15], R14 ;  /* 0x0000000e0f007388 */ /* 0x0001e40000000800 */
.L_x_195:
[----:B------:R-:W-:Y:S05]  /*31f0*/  BSYNC.RECONVERGENT B1 ;  /* 0x0000000000017941 */ /* 0x000fea0003800200 */
.L_x_194:
[----:B------:R-:W-:-:S05]  /*3200*/  VIADD R17, R17, UR6 ;  /* 0x0000000611117c36 */ /* 0x000fca0008000000 */
[----:B------:R-:W-:-:S13]  /*3210*/  ISETP.GE.U32.AND P1, PT, R17, UR13, PT ;  /* 0x0000000d11007c0c */ /* 0x000fda000bf26070 */
[----:B------:R-:W-:Y:S05]  /*3220*/  @!P1 BRA `(.L_x_198) ;  /* 0xffffffec00209947 */ /* 0x000fea000383ffff */
.L_x_185:
[----:B------:R-:W-:Y:S05]  /*3230*/  BSYNC.RECONVERGENT B0 ;  /* 0x0000000000007941 */ /* 0x000fea0003800200 */
.L_x_184:
[----:B------:R-:W1:Y:S01]  /*3240*/  LDCU UR8, c[0x0][0x3b8] ;  /* 0x00007700ff0877ac */ /* 0x000e620008000800 */
[----:B------:R-:W-:-:S04]  /*3250*/  UIADD3 UR4, UPT, UPT, UR4, 0x1, URZ ;  /* 0x0000000104047890 */ /* 0x000fc8000fffe0ff */
[----:B-1----:R-:W-:-:S03]  /*3260*/  UISETP.NE.AND UP0, UPT, UR4, UR8, UPT ;  /* 0x000000080400728c */ /* 0x002fc6000bf05270 */
[----:B------:R-:W-:Y:S01]  /*3270*/  UMOV UR8, UR9 ;  /* 0x0000000900087c82 */ /* 0x000fe20008000000 */
[----:B------:R-:W-:Y:S06]  /*3280*/  BAR.SYNC.DEFER_BLOCKING 0x0 ;  /* 0x0000000000007b1d */ /* 0x000fec0000010000 */
[----:B------:R-:W-:Y:S05]  /*3290*/  BRA.U UP0, `(.L_x_199) ;  /* 0xffffffe100b47547 */ /* 0x000fea000b83ffff */
.L_x_183:
[----:B------:R-:W-:-:S06]  /*32a0*/  USHF.R.U32.HI UR9, URZ, 0x1, UR13 ;  /* 0x00000001ff097899 */ /* 0x000fcc000801160d */
[----:B------:R-:W-:-:S13]  /*32b0*/  ISETP.GE.U32.AND P0, PT, R5, UR9, PT ;  /* 0x0000000905007c0c */ /* 0x000fda000bf06070 */
[----:B------:R-:W-:Y:S05]  /*32c0*/  @P0 EXIT ;  /* 0x000000000000094d */ /* 0x000fea0003800000 */
[----:B-----5:R-:W1:Y:S01]  /*32d0*/  I2F.U32.RP R6, UR6 ;  /* 0x0000000600067d06 */ /* 0x020e620008209000 */
[----:B------:R-:W-:Y:S01]  /*32e0*/  IADD3 R4, PT, PT, R5, UR6, RZ ;  /* 0x0000000605047c10 */ /* 0x000fe2000fffe0ff */
[----:B------:R-:W-:Y:S01]  /*32f0*/  IMAD R9, RZ, RZ, -UR6 ;  /* 0x80000006ff097e24 */ /* 0x000fe2000f8e02ff */
[----:B------:R-:W-:Y:S01]  /*3300*/  ISETP.NE.U32.AND P2, PT, RZ, UR6, PT ;  /* 0x00000006ff007c0c */ /* 0x000fe2000bf45070 */
[----:B------:R-:W-:Y:S01]  /*3310*/  USHF.R.S32.HI UR4, URZ, 0x1f, UR5 ;  /* 0x0000001fff047899 */ /* 0x000fe20008011405 */
[C---:B------:R-:W-:Y:S01]  /*3320*/  ISETP.GE.U32.AND P0, PT, R4.reuse, UR9, PT ;  /* 0x0000000904007c0c */ /* 0x040fe2000bf06070 */
[----:B------:R-:W2:Y:S01]  /*3330*/  LDCU.128 UR16, c[0x0][0x380] ;  /* 0x00007000ff1077ac */ /* 0x000ea20008000c00 */
[----:B------:R-:W-:Y:S01]  /*3340*/  VIMNMX.U32 R0, PT, PT, R4, UR9, !PT ;  /* 0x0000000904007c48 */ /* 0x000fe2000ffe0000 */
[----:B------:R-:W-:Y:S01]  /*3350*/  BSSY.RECONVERGENT B0, `(.L_x_200) ;  /* 0x0000054000007945 */ /* 0x000fe20003800200 */
[----:B------:R-:W-:-:S04]  /*3360*/  SEL R7, RZ, 0x1, P0 ;  /* 0x00000001ff077807 */ /* 0x000fc80000000000 */
[----:B------:R-:W-:Y:S01]  /*3370*/  IADD3 R0, PT, PT, R0, -R4, -R7 ;  /* 0x8000000400007210 */ /* 0x000fe20007ffe807 */
[----:B-1----:R-:W1:Y:S02]  /*3380*/  MUFU.RCP R6, R6 ;  /* 0x0000000600067308 */ /* 0x002e640000001000 */
[----:B-1----:R-:W-:-:S06]  /*3390*/  VIADD R2, R6, 0xffffffe ;  /* 0x0ffffffe06027836 */ /* 0x002fcc0000000000 */
[----:B------:R1:W3:Y:S02]  /*33a0*/  F2I.FTZ.U32.TRUNC.NTZ R3, R2 ;  /* 0x0000000200037305 */ /* 0x0002e4000021f000 */
[----:B-1----:R-:W-:Y:S02]  /*33b0*/  IMAD.MOV.U32 R2, RZ, RZ, RZ ;  /* 0x000000ffff027224 */ /* 0x002fe400078e00ff */
[----:B---3--:R-:W-:-:S04]  /*33c0*/  IMAD R9, R9, R3, RZ ;  /* 0x0000000309097224 */ /* 0x008fc800078e02ff */
        /* <DEDUP_REMOVED lines=10> */
[----:B------:R-:W-:-:S05]  /*3470*/  IMAD.IADD R3, R7, 0x1, R2 ;  /* 0x0000000107037824 */ /* 0x000fca00078e0202 */
[C---:B------:R-:W-:Y:S02]  /*3480*/  LOP3.LUT R0, R3.reuse, 0x3, RZ, 0xc0, !PT ;  /* 0x0000000303007812 */ /* 0x040fe400078ec0ff */
[----:B------:R-:W-:Y:S02]  /*3490*/  ISETP.GE.U32.AND P0, PT, R3, 0x3, PT ;  /* 0x000000030300780c */ /* 0x000fe40003f06070 */
[----:B------:R-:W-:-:S13]  /*34a0*/  ISETP.NE.AND P1, PT, R0, 0x3, PT ;  /* 0x000000030000780c */ /* 0x000fda0003f25270 */
[----:B--2---:R-:W-:Y:S05]  /*34b0*/  @!P1 BRA `(.L_x_201) ;  /* 0x0000000000f49947 */ /* 0x004fea0003800000 */
[----:B------:R-:W1:Y:S01]  /*34c0*/  LDC R4, c[0x0][0x3b4] ;  /* 0x0000ed00ff047b82 */ /* 0x000e620000000800 */
[----:B0-----:R-:W0:Y:S01]  /*34d0*/  S2R R15, SR_TID.Y ;  /* 0x00000000000f7919 */ /* 0x001e220000002200 */
[----:B------:R-:W-:Y:S02]  /*34e0*/  IMAD.U32 R8, RZ, RZ, UR5 ;  /* 0x00000005ff087e24 */ /* 0x000fe4000f8e00ff */
[----:B------:R-:W-:Y:S01]  /*34f0*/  IMAD.U32 R9, RZ, RZ, UR4 ;  /* 0x00000004ff097e24 */ /* 0x000fe2000f8e00ff */
[----:B------:R-:W2:Y:S01]  /*3500*/  S2R R13, SR_TID.X ;  /* 0x00000000000d7919 */ /* 0x000ea20000002100 */
[----:B------:R-:W-:Y:S02]  /*3510*/  VIADD R3, R3, 0x1 ;  /* 0x0000000103037836 */ /* 0x000fe40000000000 */
[----:B------:R-:W3:Y:S01]  /*3520*/  LDC R2, c[0x0][0x3b4] ;  /* 0x0000ed00ff027b82 */ /* 0x000ee20000000800 */
[----:B-1----:R-:W-:-:S04]  /*3530*/  IABS R0, R4 ;  /* 0x0000000400007213 */ /* 0x002fc80000000000 */
[----:B------:R-:W1:Y:S01]  /*3540*/  I2F.RP R11, R0 ;  /* 0x00000000000b7306 */ /* 0x000e620000209400 */
[----:B0-----:R-:W-:-:S03]  /*3550*/  IMAD.WIDE.U32 R8, R15, UR14, R8 ;  /* 0x0000000e0f087c25 */ /* 0x001fc6000f8e0008 */
[----:B--2---:R-:W-:Y:S02]  /*3560*/  IADD3 R10, P1, PT, R8, R13, RZ ;  /* 0x0000000d080a7210 */ /* 0x004fe40007f3e0ff */
[----:B------:R-:W-:Y:S02]  /*3570*/  LOP3.LUT R8, R3, 0x3, RZ, 0xc0, !PT ;  /* 0x0000000303087812 */ /* 0x000fe400078ec0ff */
[----:B-1----:R-:W0:Y:S01]  /*3580*/  MUFU.RCP R11, R11 ;  /* 0x0000000b000b7308 */ /* 0x002e220000001000 */
[----:B------:R-:W-:Y:S01]  /*3590*/  IMAD.X R9, RZ, RZ, R9, P1 ;  /* 0x000000ffff097224 */ /* 0x000fe200008e0609 */
[----:B------:R-:W-:Y:S02]  /*35a0*/  ISETP.NE.AND P1, PT, R4, RZ, PT ;  /* 0x000000ff0400720c */ /* 0x000fe40003f25270 */
[----:B------:R-:W-:Y:S02]  /*35b0*/  LOP3.LUT R4, RZ, R4, RZ, 0x33, !PT ;  /* 0x00000004ff047212 */ /* 0x000fe400078e33ff */
[----:B------:R-:W-:Y:S01]  /*35c0*/  SHF.L.U64.HI R9, R10, 0x2, R9 ;  /* 0x000000020a097819 */ /* 0x000fe20000010209 */
[----:B0-----:R-:W-:-:S04]  /*35d0*/  VIADD R6, R11, 0xffffffe ;  /* 0x0ffffffe0b067836 */ /* 0x001fc80000000000 */
[----:B------:R0:W1:Y:S02]  /*35e0*/  F2I.FTZ.U32.TRUNC.NTZ R7, R6 ;  /* 0x0000000600077305 */ /* 0x000064000021f000 */
[----:B0-----:R-:W-:Y:S01]  /*35f0*/  IMAD.MOV.U32 R6, RZ, RZ, RZ ;  /* 0x000000ffff067224 */ /* 0x001fe200078e00ff */
[----:B-1----:R-:W-:-:S05]  /*3600*/  IADD3 R11, PT, PT, RZ, -R7, RZ ;  /* 0x80000007ff0b7210 */ /* 0x002fca0007ffe0ff */
[----:B------:R-:W-:-:S04]  /*3610*/  IMAD R11, R11, R0, RZ ;  /* 0x000000000b0b7224 */ /* 0x000fc800078e02ff */
[----:B------:R-:W-:-:S04]  /*3620*/  IMAD.HI.U32 R3, R7, R11, R6 ;  /* 0x0000000b07037227 */ /* 0x000fc800078e0006 */
[----:B------:R-:W-:Y:S01]  /*3630*/  IMAD.MOV R6, RZ, RZ, -R8 ;  /* 0x000000ffff067224 */ /* 0x000fe200078e0a08 */
[----:B---3--:R-:W-:-:S07]  /*3640*/  SHF.L.U32 R8, R10, 0x2, RZ ;  /* 0x000000020a087819 */ /* 0x008fce00000006ff */
.L_x_202:
[----:B--2---:R-:W-:Y:S01]  /*3650*/  IABS R10, R5 ;  /* 0x00000005000a7213 */ /* 0x004fe20000000000 */
[----:B------:R-:W-:Y:S01]  /*3660*/  VIADD R6, R6, 0x1 ;  /* 0x0000000106067836 */ /* 0x000fe20000000000 */
[----:B------:R-:W-:Y:S01]  /*3670*/  IABS R12, R2 ;  /* 0x00000002000c7213 */ /* 0x000fe20000000000 */
[----:B------:R-:W-:Y:S02]  /*3680*/  IMAD.U32 R17, RZ, RZ, UR6 ;  /* 0x00000006ff117e24 */ /* 0x000fe4000f8e00ff */
        /* <DEDUP_REMOVED lines=11> */
[----:B------:R-:W-:-:S04]  /*3740*/  IADD3 R10, P2, PT, R8, UR16, RZ ;  /* 0x00000010080a7c10 */ /* 0x000fc8000ff5e0ff */
[----:B------:R-:W-:-:S04]  /*3750*/  @!P4 IADD3 R7, PT, PT, -R7, RZ, RZ ;  /* 0x000000ff0707c210 */ /* 0x000fc80007ffe1ff */
[----:B------:R-:W-:-:S04]  /*3760*/  SEL R7, R4, R7, !P1 ;  /* 0x0000000704077207 */ /* 0x000fc80004800000 */
[----:B------:R-:W-:Y:S01]  /*3770*/  LOP3.LUT R13, RZ, R7, RZ, 0x33, !PT ;  /* 0x00000007ff0d7212 */ /* 0x000fe200078e33ff */
[----:B------:R-:W-:-:S04]  /*3780*/  IMAD.MOV R11, RZ, RZ, -R7 ;  /* 0x000000ffff0b7224 */ /* 0x000fc800078e0a07 */
[----:B------:R-:W-:Y:S01]  /*3790*/  IMAD R11, R2, R11, R5 ;  /* 0x0000000b020b7224 */ /* 0x000fe200078e0205 */
[----:B------:R-:W-:Y:S01]  /*37a0*/  IADD3 R5, PT, PT, R5, UR6, RZ ;  /* 0x0000000605057c10 */ /* 0x000fe2000fffe0ff */
[----:B------:R-:W-:Y:S02]  /*37b0*/  IMAD.IADD R13, R13, 0x1, R2 ;  /* 0x000000010d0d7824 */ /* 0x000fe400078e0202 */
[CC--:B------:R-:W-:Y:S02]  /*37c0*/  IMAD R7, R11.reuse, R2.reuse, R7 ;  /* 0x000000020b077224 */ /* 0x0c0fe400078e0207 */
[----:B------:R-:W-:Y:S01]  /*37d0*/  IMAD R13, R11, R2, R13 ;  /* 0x000000020b0d7224 */ /* 0x000fe200078e020d */
[----:B------:R-:W-:Y:S02]  /*37e0*/  IADD3.X R11, PT, PT, R9, UR17, RZ, P2, !PT ;  /* 0x00000011090b7c10 */ /* 0x000fe400097fe4ff */
[----:B------:R-:W-:Y:S02]  /*37f0*/  LEA R7, R7, UR7, 0x2 ;  /* 0x0000000707077c11 */ /* 0x000fe4000f8e10ff */
[----:B------:R-:W-:-:S02]  /*3800*/  LEA R14, R13, UR7, 0x2 ;  /* 0x000000070d0e7c11 */ /* 0x000fc4000f8e10ff */
[----:B------:R-:W-:Y:S01]  /*3810*/  IADD3.X R13, PT, PT, R9, UR19, RZ, P3, !PT ;  /* 0x00000013090d7c10 */ /* 0x000fe20009ffe4ff */
[----:B------:R-:W-:Y:S01]  /*3820*/  IMAD.WIDE.U32 R8, R17, 0x4, R8 ;  /* 0x0000000411087825 */ /* 0x000fe200078e0008 */
[----:B------:R-:W0:Y:S01]  /*3830*/  LDS R7, [R7] ;  /* 0x0000000007077984 */ /* 0x000e220000000800 */
[----:B------:R-:W-:-:S03]  /*3840*/  ISETP.NE.AND P2, PT, R6, RZ, PT ;  /* 0x000000ff0600720c */ /* 0x000fc60003f45270 */
[----:B------:R-:W1:Y:S04]  /*3850*/  LDS R15, [R14] ;  /* 0x000000000e0f7984 */ /* 0x000e680000000800 */
[----:B0-----:R2:W-:Y:S04]  /*3860*/  STG.E desc[UR10][R10.64], R7 ;  /* 0x000000070a007986 */ /* 0x0015e8000c10190a */
[----:B-1----:R2:W-:Y:S02]  /*3870*/  STG.E desc[UR10][R12.64], R15 ;  /* 0x0000000f0c007986 */ /* 0x0025e4000c10190a */
[----:B------:R-:W-:Y:S05]  /*3880*/  @P2 BRA `(.L_x_202) ;  /* 0xfffffffc00702947 */ /* 0x000fea000383ffff */
.L_x_201:
[----:B------:R-:W-:Y:S05]  /*3890*/  BSYNC.RECONVERGENT B0 ;  /* 0x0000000000007941 */ /* 0x000fea0003800200 */
.L_x_200:
[----:B------:R-:W-:Y:S05]  /*38a0*/  @!P0 EXIT ;  /* 0x000000000000894d */ /* 0x000fea0003800000 */
[----:B------:R-:W1:Y:S01]  /*38b0*/  LDC R0, c[0x0][0x3b4] ;  /* 0x0000ed00ff007b82 */ /* 0x000e620000000800 */
[----:B------:R-:W-:Y:S01]  /*38c0*/  IMAD.U32 R6, RZ, RZ, UR6 ;  /* 0x00000006ff067e24 */ /* 0x000fe2000f8e00ff */
[----:B------:R-:W3:Y:S01]  /*38d0*/  LDCU.128 UR12, c[0x0][0x380] ;  /* 0x00007000ff0c77ac */ /* 0x000ee20008000c00 */
[----:B------:R-:W-:Y:S02]  /*38e0*/  IMAD.U32 R8, RZ, RZ, UR6 ;  /* 0x00000006ff087e24 */ /* 0x000fe4000f8e00ff */
[----:B------:R-:W-:Y:S02]  /*38f0*/  VIADD R19, R5, UR6 ;  /* 0x0000000605137c36 */ /* 0x000fe40008000000 */
[----:B------:R-:W-:Y:S01]  /*3900*/  IMAD R21, R8, 0x3, R5 ;  /* 0x0000000308157824 */ /* 0x000fe200078e0205 */
[----:B------:R-:W4:Y:S01]  /*3910*/  LDC R16, c[0x0][0x3b4] ;  /* 0x0000ed00ff107b82 */ /* 0x000f220000000800 */
[----:B-1----:R-:W-:-:S04]  /*3920*/  IABS R4, R0 ;  /* 0x0000000000047213 */ /* 0x002fc80000000000 */
[----:B------:R-:W1:Y:S08]  /*3930*/  I2F.RP R0, R4 ;  /* 0x0000000400007306 */ /* 0x000e700000209400 */
[----:B-1----:R-:W1:Y:S02]  /*3940*/  MUFU.RCP R0, R0 ;  /* 0x0000000000007308 */ /* 0x002e640000001000 */
[----:B-1----:R-:W-:-:S02]  /*3950*/  VIADD R2, R0, 0xffffffe ;  /* 0x0ffffffe00027836 */ /* 0x002fc40000000000 */
[----:B------:R-:W-:-:S04]  /*3960*/  IMAD R0, R6, 0x2, R5 ;  /* 0x0000000206007824 */ /* 0x000fc800078e0205 */
[----:B------:R1:W5:Y:S02]  /*3970*/  F2I.FTZ.U32.TRUNC.NTZ R3, R2 ;  /* 0x0000000200037305 */ /* 0x000364000021f000 */
[----:B-1----:R-:W-:Y:S02]  /*3980*/  HFMA2 R2, -RZ, RZ, 0, 0 ;  /* 0x00000000ff027431 */ /* 0x002fe400000001ff */
[----:B-----5:R-:W-:-:S04]  /*3990*/  IMAD.MOV R17, RZ, RZ, -R3 ;  /* 0x000000ffff117224 */ /* 0x020fc800078e0a03 */
[----:B------:R-:W-:-:S04]  /*39a0*/  IMAD R17, R17, R4, RZ ;  /* 0x0000000411117224 */ /* 0x000fc800078e02ff */
[----:B---34-:R-:W-:-:S07]  /*39b0*/  IMAD.HI.U32 R17, R3, R17, R2 ;  /* 0x0000001103117227 */ /* 0x018fce00078e0002 */
.L_x_203:
[----:B--2---:R-:W-:Y:S02]  /*39c0*/  IABS R7, R16 ;  /* 0x0000001000077213 */ /* 0x004fe40000000000 */
[----:B------:R-:W-:Y:S02]  /*39d0*/  IABS R2, R5 ;  /* 0x0000000500027213 */ /* 0x000fe40000000000 */
[----:B-1----:R-:W1:Y:S01]  /*39e0*/  I2F.RP R6, R7 ;  /* 0x0000000700067306 */ /* 0x002e620000209400 */
[----:B------:R-:W-:Y:S02]  /*39f0*/  IABS R12, R0 ;  /* 0x00000000000c7213 */ /* 0x000fe40000000000 */
[----:B------:R-:W-:Y:S01]  /*3a00*/  IMAD.HI.U32 R8, R17, R2, RZ ;  /* 0x0000000211087227 */ /* 0x000fe200078e00ff */
[----:B0-----:R-:W-:Y:S02]  /*3a10*/  IABS R14, R21 ;  /* 0x00000015000e7213 */ /* 0x001fe40000000000 */
[----:B------:R-:W-:Y:S01]  /*3a20*/  LOP3.LUT R15, RZ, R16, RZ, 0x33, !PT ;  /* 0x00000010ff0f7212 */ /* 0x000fe200078e33ff */
[----:B------:R-:W-:-:S04]  /*3a30*/  IMAD.MOV R9, RZ, RZ, -R8 ;  /* 0x000000ffff097224 */ /* 0x000fc800078e0a08 */
[----:B------:R-:W-:Y:S02]  /*3a40*/  IMAD R9, R7, R9, R2 ;  /* 0x0000000907097224 */ /* 0x000fe400078e0202 */
[----:B------:R-:W-:Y:S01]  /*3a50*/  IMAD.MOV.U32 R2, RZ, RZ, RZ ;  /* 0x000000ffff027224 */ /* 0x000fe200078e00ff */
[----:B-1----:R-:W0:Y:S02]  /*3a60*/  MUFU.RCP R6, R6 ;  /* 0x0000000600067308 */ /* 0x002e240000001000 */
[----:B------:R-:W-:-:S13]  /*3a70*/  ISETP.GT.U32.AND P4, PT, R4, R9, PT ;  /* 0x000000090400720c */ /* 0x000fda0003f84070 */
[----:B------:R-:W-:Y:S02]  /*3a80*/  @!P4 IMAD.IADD R9, R9, 0x1, -R7 ;  /* 0x000000010909c824 */ /* 0x000fe400078e0a07 */
[----:B------:R-:W-:Y:S02]  /*3a90*/  @!P4 VIADD R8, R8, 0x1 ;  /* 0x000000010808c836 */ /* 0x000fe40000000000 */
[----:B0-----:R-:W-:Y:S01]  /*3aa0*/  VIADD R3, R6, 0xffffffe ;  /* 0x0ffffffe06037836 */ /* 0x001fe20000000000 */
[----:B------:R-:W-:Y:S02]  /*3ab0*/  ISETP.GE.U32.AND P3, PT, R9, R4, PT ;  /* 0x000000040900720c */ /* 0x000fe40003f66070 */
[----:B------:R-:W-:-:S03]  /*3ac0*/  MOV R4, R7 ;  /* 0x0000000700047202 */ /* 0x000fc60000000f00 */
[----:B------:R-:W0:Y:S08]  /*3ad0*/  F2I.FTZ.U32.TRUNC.NTZ R3, R3 ;  /* 0x0000000300037305 */ /* 0x000e30000021f000 */
        /* <DEDUP_REMOVED lines=21> */
[----:B------:R-:W-:Y:S02]  /*3c30*/  LOP3.LUT R10, R19, R16, RZ, 0x3c, !PT ;  /* 0x00000010130a7212 */ /* 0x000fe400078e3cff */
[----:B------:R-:W-:Y:S02]  /*3c40*/  ISETP.GE.U32.AND P5, PT, R9, R4, PT ;  /* 0x000000040900720c */ /* 0x000fe40003fa6070 */
[----:B------:R-:W-:Y:S02]  /*3c50*/  LOP3.LUT R9, R0, R16, RZ, 0x3c, !PT ;  /* 0x0000001000097212 */ /* 0x000fe400078e3cff */
[----:B------:R-:W-:Y:S01]  /*3c60*/  ISETP.GE.AND P3, PT, R10, RZ, PT ;  /* 0x000000ff0a00720c */ /* 0x000fe20003f66270 */
[----:B------:R-:W-:Y:S01]  /*3c70*/  @!P2 VIADD R3, R3, 0x1 ;  /* 0x000000010303a836 */ /* 0x000fe20000000000 */
[----:B------:R-:W-:Y:S01]  /*3c80*/  @!P2 IADD3 R11, PT, PT, R11, -R7, RZ ;  /* 0x800000070b0ba210 */ /* 0x000fe20007ffe0ff */
[----:B------:R-:W-:-:S02]  /*3c90*/  @!P1 IMAD.IADD R13, R13, 0x1, -R7 ;  /* 0x000000010d0d9824 */ /* 0x000fc400078e0a07 */
[----:B------:R-:W-:Y:S01]  /*3ca0*/  @!P0 IMAD.MOV R8, RZ, RZ, -R8 ;  /* 0x000000ffff088224 */ /* 0x000fe200078e0a08 */
[----:B------:R-:W-:Y:S01]  /*3cb0*/  ISETP.NE.AND P0, PT, R16, RZ, PT ;  /* 0x000000ff1000720c */ /* 0x000fe20003f05270 */
[----:B------:R-:W-:Y:S01]  /*3cc0*/  @!P1 VIADD R2, R2, 0x1 ;  /* 0x0000000102029836 */ /* 0x000fe20000000000 */
[-C--:B------:R-:W-:Y:S01]  /*3cd0*/  ISETP.GE.U32.AND P4, PT, R11, R4.reuse, PT ;  /* 0x000000040b00720c */ /* 0x080fe20003f86070 */
[----:B------:R-:W-:Y:S01]  /*3ce0*/  @P5 VIADD R6, R6, 0x1 ;  /* 0x0000000106065836 */ /* 0x000fe20000000000 */
[----:B------:R-:W-:Y:S02]  /*3cf0*/  ISETP.GE.U32.AND P6, PT, R13, R4, PT ;  /* 0x000000040d00720c */ /* 0x000fe40003fc6070 */
[----:B------:R-:W-:Y:S01]  /*3d00*/  SEL R7, R15, R8, !P0 ;  /* 0x000000080f077207 */ /* 0x000fe20004000000 */
[----:B------:R-:W-:Y:S01]  /*3d10*/  @!P3 IMAD.MOV R6, RZ, RZ, -R6 ;  /* 0x000000ffff06b224 */ /* 0x000fe200078e0a06 */
[----:B------:R-:W-:Y:S02]  /*3d20*/  LOP3.LUT R8, R21, R16, RZ, 0x3c, !PT ;  /* 0x0000001015087212 */ /* 0x000fe400078e3cff */
[----:B------:R-:W-:-:S02]  /*3d30*/  ISETP.GE.AND P5, PT, R9, RZ, PT ;  /* 0x000000ff0900720c */ /* 0x000fc40003fa6270 */
[----:B------:R-:W-:Y:S02]  /*3d40*/  ISETP.GE.AND P2, PT, R8, RZ, PT ;  /* 0x000000ff0800720c */ /* 0x000fe40003f46270 */
[----:B------:R-:W-:Y:S01]  /*3d50*/  IADD3 R9, PT, PT, -R7, RZ, RZ ;  /* 0x000000ff07097210 */ /* 0x000fe20007ffe1ff */
[----:B------:R-:W-:Y:S01]  /*3d60*/  @P4 VIADD R3, R3, 0x1 ;  /* 0x0000000103034836 */ /* 0x000fe20000000000 */
[----:B------:R-:W-:Y:S02]  /*3d70*/  LOP3.LUT R11, RZ, R7, RZ, 0x33, !PT ;  /* 0x00000007ff0b7212 */ /* 0x000fe400078e33ff */
[----:B------:R-:W-:Y:S01]  /*3d80*/  @P6 IADD3 R2, PT, PT, R2, 0x1, RZ ;  /* 0x0000000102026810 */ /* 0x000fe20007ffe0ff */
[----:B------:R-:W-:Y:S01]  /*3d90*/  IMAD R9, R16, R9, R5 ;  /* 0x0000000910097224 */ /* 0x000fe200078e0205 */
[----:B------:R-:W-:Y:S01]  /*3da0*/  SEL R13, R15, R6, !P0 ;  /* 0x000000060f0d7207 */ /* 0x000fe20004000000 */
[----:B------:R-:W-:Y:S02]  /*3db0*/  IMAD.IADD R11, R11, 0x1, R16 ;  /* 0x000000010b0b7824 */ /* 0x000fe400078e0210 */
[----:B------:R-:W-:Y:S01]  /*3dc0*/  @!P5 IMAD.MOV R3, RZ, RZ, -R3 ;  /* 0x000000ffff03d224 */ /* 0x000fe200078e0a03 */
[----:B------:R-:W-:Y:S01]  /*3dd0*/  LOP3.LUT R23, RZ, R13, RZ, 0x33, !PT ;  /* 0x0000000dff177212 */ /* 0x000fe200078e33ff */
[----:B------:R-:W-:-:S02]  /*3de0*/  @!P2 IMAD.MOV R2, RZ, RZ, -R2 ;  /* 0x000000ffff02a224 */ /* 0x000fc400078e0a02 */
[CC--:B------:R-:W-:Y:S02]  /*3df0*/  IMAD R7, R9.reuse, R16.reuse, R7 ;  /* 0x0000001009077224 */ /* 0x0c0fe400078e0207 */
[----:B------:R-:W-:Y:S01]  /*3e00*/  IMAD R11, R9, R16, R11 ;  /* 0x00000010090b7224 */ /* 0x000fe200078e020b */
[----:B------:R-:W-:Y:S01]  /*3e10*/  SEL R9, R15, R3, !P0 ;  /* 0x000000030f097207 */ /* 0x000fe20004000000 */
[----:B------:R-:W-:Y:S01]  /*3e20*/  IMAD.IADD R23, R23, 0x1, R16 ;  /* 0x0000000117177824 */ /* 0x000fe200078e0210 */
[----:B------:R-:W-:Y:S01]  /*3e30*/  SEL R3, R15, R2, !P0 ;  /* 0x000000020f037207 */ /* 0x000fe20004000000 */
[----:B------:R-:W-:Y:S01]  /*3e40*/  IMAD.MOV R15, RZ, RZ, -R13 ;  /* 0x000000ffff0f7224 */ /* 0x000fe200078e0a0d */
[----:B------:R-:W-:Y:S02]  /*3e50*/  IADD3 R25, PT, PT, -R9, RZ, RZ ;  /* 0x000000ff09197210 */ /* 0x000fe40007ffe1ff */
[----:B------:R-:W-:Y:S01]  /*3e60*/  LOP3.LUT R27, RZ, R9, RZ, 0x33, !PT ;  /* 0x00000009ff1b7212 */ /* 0x000fe200078e33ff */
[C---:B------:R-:W-:Y:S01]  /*3e70*/  IMAD R15, R16.reuse, R15, R19 ;  /* 0x0000000f100f7224 */ /* 0x040fe200078e0213 */
[----:B------:R-:W-:Y:S01]  /*3e80*/  IADD3 R2, P0, PT, R5, UR5, RZ ;  /* 0x0000000505027c10 */ /* 0x000fe2000ff1e0ff */
[----:B------:R-:W-:Y:S01]  /*3e90*/  IMAD R25, R16, R25, R0 ;  /* 0x0000001910197224 */ /* 0x000fe200078e0200 */
[----:B------:R-:W-:Y:S01]  /*3ea0*/  LEA R7, R7, UR7, 0x2 ;  /* 0x0000000707077c11 */ /* 0x000fe2000f8e10ff */
[----:B------:R-:W-:Y:S01]  /*3eb0*/  IMAD.IADD R27, R27, 0x1, R16 ;  /* 0x000000011b1b7824 */ /* 0x000fe200078e0210 */
[----:B------:R-:W-:Y:S01]  /*3ec0*/  LEA R11, R11, UR7, 0x2 ;  /* 0x000000070b0b7c11 */ /* 0x000fe2000f8e10ff */
[----:B------:R-:W-:-:S02]  /*3ed0*/  IMAD R13, R15, R16, R13 ;  /* 0x000000100f0d7224 */ /* 0x000fc400078e020d */
[-C--:B------:R-:W-:Y:S01]  /*3ee0*/  IMAD R23, R15, R16.reuse, R23 ;  /* 0x000000100f177224 */ /* 0x080fe200078e0217 */
[----:B------:R-:W0:Y:S01]  /*3ef0*/  LDS R7, [R7] ;  /* 0x0000000007077984 */ /* 0x000e220000000800 */
[----:B------:R-:W-:Y:S01]  /*3f00*/  IMAD.X R15, RZ, RZ, UR4, P0 ;  /* 0x00000004ff0f7e24 */ /* 0x000fe200080e06ff */
[----:B------:R-:W-:Y:S01]  /*3f10*/  LEA R13, R13, UR7, 0x2 ;  /* 0x000000070d0d7c11 */ /* 0x000fe2000f8e10ff */
[CC--:B------:R-:W-:Y:S01]  /*3f20*/  IMAD R10, R25.reuse, R16.reuse, R9 ;  /* 0x00000010190a7224 */ /* 0x0c0fe200078e0209 */
[----:B------:R-:W1:Y:S01]  /*3f30*/  LDS R11, [R11] ;  /* 0x000000000b0b7984 */ /* 0x000e620000000800 */
[----:B------:R-:W-:Y:S01]  /*3f40*/  IMAD.MOV R8, RZ, RZ, -R3 ;  /* 0x000000ffff087224 */ /* 0x000fe200078e0a03 */
[----:B------:R-:W-:Y:S01]  /*3f50*/  SHF.L.U64.HI R6, R2, 0x2, R15 ;  /* 0x0000000202067819 */ /* 0x000fe2000001020f */
[----:B------:R-:W-:Y:S01]  /*3f60*/  IMAD R9, R25, R16, R27 ;  /* 0x0000001019097224 */ /* 0x000fe200078e021b */
[----:B------:R-:W-:Y:S01]  /*3f70*/  LOP3.LUT R25, RZ, R3, RZ, 0x33, !PT ;  /* 0x00000003ff197212 */ /* 0x000fe200078e33ff */
[----:B------:R-:W-:Y:S01]  /*3f80*/  IMAD R15, R16, R8, R21 ;  /* 0x00000008100f7224 */ /* 0x000fe200078e0215 */
[----:B------:R-:W-:Y:S01]  /*3f90*/  LEA R18, R23, UR7, 0x2 ;  /* 0x0000000717127c11 */ /* 0x000fe2000f8e10ff */
[----:B------:R2:W3:Y:S01]  /*3fa0*/  LDS R20, [R13] ;  /* 0x000000000d147984 */ /* 0x0004e20000000800 */
[-C--:B------:R-:W-:Y:S01]  /*3fb0*/  IADD3 R25, PT, PT, R25, R16.reuse, RZ ;  /* 0x0000001019197210 */ /* 0x080fe20007ffe0ff */
[CC--:B------:R-:W-:Y:S01]  /*3fc0*/  IMAD R3, R15.reuse, R16.reuse, R3 ;  /* 0x000000100f037224 */ /* 0x0c0fe200078e0203 */
[----:B------:R-:W-:Y:S01]  /*3fd0*/  LEA R10, R10, UR7, 0x2 ;  /* 0x000000070a0a7c11 */ /* 0x000fe2000f8e10ff */
[----:B------:R-:W-:Y:S01]  /*3fe0*/  IMAD.SHL.U32 R8, R2, 0x4, RZ ;  /* 0x0000000402087824 */ /* 0x000fe200078e00ff */
[----:B------:R-:W4:Y:S01]  /*3ff0*/  LDS R18, [R18] ;  /* 0x0000000012127984 */ /* 0x000f220000000800 */
[----:B------:R-:W-:Y:S01]  /*4000*/  IMAD R15, R15, R16, R25 ;  /* 0x000000100f0f7224 */ /* 0x000fe200078e0219 */
[----:B------:R-:W-:-:S02]  /*4010*/  LEA R25, R9, UR7, 0x2 ;  /* 0x0000000709197c11 */ /* 0x000fc4000f8e10ff */
[----:B------:R-:W-:Y:S01]  /*4020*/  LEA R27, R3, UR7, 0x2 ;  /* 0x00000007031b7c11 */ /* 0x000fe2000f8e10ff */
[----:B------:R5:W4:Y:S01]  /*4030*/  LDS R23, [R10] ;  /* 0x000000000a177984 */ /* 0x000b220000000800 */
[----:B------:R-:W-:Y:S02]  /*4040*/  LEA R15, R15, UR7, 0x2 ;  /* 0x000000070f0f7c11 */ /* 0x000fe4000f8e10ff */
[----:B------:R-:W-:Y:S01]  /*4050*/  IADD3 R2, P0, PT, R8, UR12, RZ ;  /* 0x0000000c08027c10 */ /* 0x000fe2000ff1e0ff */
[----:B------:R-:W4:Y:S01]  /*4060*/  LDS R25, [R25] ;  /* 0x0000000019197984 */ /* 0x000f220000000800 */
[----:B--2---:R-:W-:Y:S02]  /*4070*/  IADD3 R13, P1, PT, R19, UR5, RZ ;  /* 0x00000005130d7c10 */ /* 0x004fe4000ff3e0ff */
[----:B------:R-:W-:Y:S01]  /*4080*/  IADD3.X R3, PT, PT, R6, UR13, RZ, P0, !PT ;  /* 0x0000000d06037c10 */ /* 0x000fe200087fe4ff */
[----:B------:R-:W2:Y:S01]  /*4090*/  LDS R27, [R27] ;  /* 0x000000001b1b7984 */ /* 0x000ea20000000800 */
[----:B------:R-:W-:Y:S01]  /*40a0*/  IADD3 R8, P0, PT, R8, UR14, RZ ;  /* 0x0000000e08087c10 */ /* 0x000fe2000ff1e0ff */
[----:B------:R-:W-:Y:S01]  /*40b0*/  IMAD.X R14, RZ, RZ, UR4, P1 ;  /* 0x00000004ff0e7e24 */ /* 0x000fe200088e06ff */
[----:B------:R-:W-:Y:S01]  /*40c0*/  IADD3 R24, P1, PT, R0, UR5, RZ ;  /* 0x0000000500187c10 */ /* 0x000fe2000ff3e0ff */
[----:B------:R1:W2:Y:S01]  /*40d0*/  LDS R29, [R15] ;  /* 0x000000000f1d7984 */ /* 0x0002a20000000800 */
[----:B------:R-:W-:Y:S01]  /*40e0*/  IADD3.X R9, PT, PT, R6, UR15, RZ, P0, !PT ;  /* 0x0000000f06097c10 */ /* 0x000fe200087fe4ff */
[----:B------:R-:W-:Y:S01]  /*40f0*/  IMAD.SHL.U32 R6, R13, 0x4, RZ ;  /* 0x000000040d067824 */ /* 0x000fe200078e00ff */
[----:B------:R-:W-:-:S02]  /*4100*/  IADD3 R12, P0, PT, R21, UR5, RZ ;  /* 0x00000005150c7c10 */ /* 0x000fc4000ff1e0ff */
[----:B-----5:R-:W-:Y:S01]  /*4110*/  SHF.L.U64.HI R10, R13, 0x2, R14 ;  /* 0x000000020d0a7819 */ /* 0x020fe2000001020e */
[----:B------:R-:W-:Y:S01]  /*4120*/  IMAD.X R13, RZ, RZ, UR4, P1 ;  /* 0x00000004ff0d7e24 */ /* 0x000fe200088e06ff */
[----:B0-----:R0:W-:Y:S01]  /*4130*/  STG.E desc[UR10][R2.64], R7 ;  /* 0x0000000702007986 */ /* 0x0011e2000c10190a */
[----:B------:R-:W-:Y:S02]  /*4140*/  IADD3.X R22, PT, PT, RZ, UR4, RZ, P0, !PT ;  /* 0x00000004ff167c10 */ /* 0x000fe400087fe4ff */
[C---:B------:R-:W-:Y:S01]  /*4150*/  IADD3 R14, P0, PT, R6.reuse, UR12, RZ ;  /* 0x0000000c060e7c10 */ /* 0x040fe2000ff1e0ff */
[----:B-1----:R1:W-:Y:S01]  /*4160*/  STG.E desc[UR10][R8.64], R11 ;  /* 0x0000000b08007986 */ /* 0x0023e2000c10190a */
[----:B------:R-:W-:Y:S02]  /*4170*/  IADD3 R6, P1, PT, R6, UR14, RZ ;  /* 0x0000000e06067c10 */ /* 0x000fe4000ff3e0ff */
[C---:B------:R-:W-:Y:S01]  /*4180*/  SHF.L.U64.HI R22, R12.reuse, 0x2, R22 ;  /* 0x000000020c167819 */ /* 0x040fe20000010216 */
[----:B------:R-:W-:Y:S01]  /*4190*/  IMAD.SHL.U32 R12, R12, 0x4, RZ ;  /* 0x000000040c0c7824 */ /* 0x000fe200078e00ff */
[----:B------:R-:W-:-:S02]  /*41a0*/  IADD3.X R15, PT, PT, R10, UR13, RZ, P0, !PT ;  /* 0x0000000d0a0f7c10 */ /* 0x000fc400087fe4ff */
[C---:B------:R-:W-:Y:S01]  /*41b0*/  SHF.L.U64.HI R13, R24.reuse, 0x2, R13 ;  /* 0x00000002180d7819 */ /* 0x040fe2000001020d */
[----:B0-----:R-:W-:Y:S01]  /*41c0*/  IMAD.SHL.U32 R3, R24, 0x4, RZ ;  /* 0x0000000418037824 */ /* 0x001fe200078e00ff */
[----:B------:R-:W-:Y:S01]  /*41d0*/  IADD3.X R7, PT, PT, R10, UR15, RZ, P1, !PT ;  /* 0x0000000f0a077c10 */ /* 0x000fe20008ffe4ff */
[----:B---3--:R0:W-:Y:S01]  /*41e0*/  STG.E desc[UR10][R14.64], R20 ;  /* 0x000000140e007986 */ /* 0x0081e2000c10190a */
[----:B------:R-:W-:Y:S02]  /*41f0*/  IADD3 R10, P2, PT, R12, UR12, RZ ;  /* 0x0000000c0c0a7c10 */ /* 0x000fe4000ff5e0ff */
[C---:B------:R-:W-:Y:S01]  /*4200*/  IADD3 R2, P0, PT, R3.reuse, UR12, RZ ;  /* 0x0000000c03027c10 */ /* 0x040fe2000ff1e0ff */
[----:B----4-:R3:W-:Y:S01]  /*4210*/  STG.E desc[UR10][R6.64], R18 ;  /* 0x0000001206007986 */ /* 0x0107e2000c10190a */
[----:B-1----:R-:W-:Y:S02]  /*4220*/  IADD3 R8, P1, PT, R3, UR14, RZ ;  /* 0x0000000e03087c10 */ /* 0x002fe4000ff3e0ff */
[----:B------:R-:W-:-:S02]  /*4230*/  IADD3.X R3, PT, PT, R13, UR13, RZ, P0, !PT ;  /* 0x0000000d0d037c10 */ /* 0x000fc400087fe4ff */
[----:B------:R-:W-:Y:S02]  /*4240*/  IADD3 R12, P0, PT, R12, UR14, RZ ;  /* 0x0000000e0c0c7c10 */ /* 0x000fe4000ff1e0ff */
[----:B------:R-:W-:Y:S01]  /*4250*/  IADD3.X R9, PT, PT, R13, UR15, RZ, P1, !PT ;  /* 0x0000000f0d097c10 */ /* 0x000fe20008ffe4ff */
[----:B0-----:R-:W-:Y:S01]  /*4260*/  IMAD.U32 R14, RZ, RZ, UR6 ;  /* 0x00000006ff0e7e24 */ /* 0x001fe2000f8e00ff */
[C---:B------:R-:W-:Y:S01]  /*4270*/  IADD3.X R11, PT, PT, R22.reuse, UR13, RZ, P2, !PT ;  /* 0x0000000d160b7c10 */ /* 0x040fe200097fe4ff */
[----:B------:R-:W-:Y:S01]  /*4280*/  IMAD.U32 R20, RZ, RZ, UR6 ;  /* 0x00000006ff147e24 */ /* 0x000fe2000f8e00ff */
[----:B------:R-:W-:Y:S01]  /*4290*/  IADD3.X R13, PT, PT, R22, UR15, RZ, P0, !PT ;  /* 0x0000000f160d7c10 */ /* 0x000fe200087fe4ff */
[----:B------:R0:W-:Y:S01]  /*42a0*/  STG.E desc[UR10][R2.64], R23 ;  /* 0x0000001702007986 */ /* 0x0001e2000c10190a */
[----:B------:R-:W-:Y:S01]  /*42b0*/  IADD3 R5, PT, PT, R14, UR6, R5 ;  /* 0x000000060e057c10 */ /* 0x000fe2000fffe005 */
[----:B---3--:R-:W-:Y:S01]  /*42c0*/  IMAD.U32 R6, RZ, RZ, UR6 ;  /* 0x00000006ff067e24 */ /* 0x008fe2000f8e00ff */
[----:B------:R-:W-:Y:S01]  /*42d0*/  MOV R7, UR6 ;  /* 0x0000000600077c02 */ /* 0x000fe20008000f00 */
[----:B------:R1:W-:Y:S01]  /*42e0*/  STG.E desc[UR10][R8.64], R25 ;  /* 0x0000001908007986 */ /* 0x0003e2000c10190a */
[----:B------:R-:W-:-:S02]  /*42f0*/  IADD3 R5, PT, PT, R20, UR6, R5 ;  /* 0x0000000614057c10 */ /* 0x000fc4000fffe005 */
[----:B------:R-:W-:Y:S01]  /*4300*/  LEA R19, R6, R19, 0x2 ;  /* 0x0000001306137211 */ /* 0x000fe200078e10ff */
[----:B--2---:R1:W-:Y:S01]  /*4310*/  STG.E desc[UR10][R10.64], R27 ;  /* 0x0000001b0a007986 */ /* 0x0043e2000c10190a */
[----:B------:R-:W-:Y:S01]  /*4320*/  ISETP.GE.U32.AND P0, PT, R5, UR9, PT ;  /* 0x0000000905007c0c */ /* 0x000fe2000bf06070 */
[----:B------:R-:W-:Y:S02]  /*4330*/  IMAD R0, R7, 0x4, R0 ;  /* 0x0000000407007824 */ /* 0x000fe400078e0200 */
[----:B------:R1:W-:Y:S01]  /*4340*/  STG.E desc[UR10][R12.64], R29 ;  /* 0x0000001d0c007986 */ /* 0x0003e2000c10190a */
[----:B0-----:R-:W-:-:S04]  /*4350*/  IMAD.U32 R2, RZ, RZ, UR6 ;  /* 0x00000006ff027e24 */ /* 0x001fc8000f8e00ff */
[----:B------:R-:W-:-:S05]  /*4360*/  IMAD R21, R2, 0x4, R21 ;  /* 0x0000000402157824 */ /* 0x000fca00078e0215 */
[----:B------:R-:W-:Y:S05]  /*4370*/  @!P0 BRA `(.L_x_203) ;  /* 0xfffffff400908947 */ /* 0x000fea000383ffff */
[----:B------:R-:W-:Y:S05]  /*4380*/  EXIT ;  /* 0x000000000000794d */ /* 0x000fea0003800000 */
        .weak           $__internal_3_$__cuda_sm3x_div_rn_noftz_f32_slowpath
        .type           $__internal_3_$__cuda_sm3x_div_rn_noftz_f32_slowpath,@function
        .size           $__internal_3_$__cuda_sm3x_div_rn_noftz_f32_slowpath,(.L_x_254 - $__internal_3_$__cuda_sm3x_div_rn_noftz_f32_slowpath)
$__internal_3_$__cuda_sm3x_div_rn_noftz_f32_slowpath:
        /* <DEDUP_REMOVED lines=29> */
[----:B------:R-:W-:Y:S01]  /*4560*/  @P1 IMAD.MOV.U32 R20, RZ, RZ, RZ ;  /* 0x000000ffff141224 */ /* 0x000fe200078e00ff */
[----:B------:R-:W-:Y:S01]  /*4570*/  @!P1 MOV R20, 0xffffffc0 ;  /* 0xffffffc000149802 */ /* 0x000fe20000000f00 */
[----:B------:R-:W-:Y:S01]  /*4580*/  @!P1 FFMA R14, R14, 1.84467440737095516160e+19, RZ ;  /* 0x5f8000000e0e9823 */ /* 0x000fe200000000ff */
[----:B------:R-:W-:-:S03]  /*4590*/  @!P4 FFMA R15, R15, 1.84467440737095516160e+19, RZ ;  /* 0x5f8000000f0fc823 */ /* 0x000fc600000000ff */
[----:B------:R-:W-:-:S07]  /*45a0*/  @!P4 VIADD R20, R20, 0x40 ;  /* 0x000000401414c836 */ /* 0x000fce0000000000 */
.L_x_205:
[----:B------:R-:W-:Y:S01]  /*45b0*/  LEA R24, R19, 0xc0800000, 0x17 ;  /* 0xc080000013187811 */ /* 0x000fe200078eb8ff */
[----:B------:R-:W-:Y:S01]  /*45c0*/  VIADD R22, R22, 0xffffff81 ;  /* 0xffffff8116167836 */ /* 0x000fe20000000000 */
[----:B------:R-:W-:Y:S03]  /*45d0*/  BSSY.RECONVERGENT B4, `(.L_x_210) ;  /* 0x0000035000047945 */ /* 0x000fe60003800200 */
[----:B------:R-:W-:Y:S02]  /*45e0*/  IMAD.IADD R23, R15, 0x1, -R24 ;  /* 0x000000010f177824 */ /* 0x000fe400078e0a18 */
[C---:B------:R-:W-:Y:S02]  /*45f0*/  IMAD R14, R22.reuse, -0x800000, R14 ;  /* 0xff800000160e7824 */ /* 0x040fe400078e020e */
[----:B------:R0:W1:Y:S01]  /*4600*/  MUFU.RCP R24, R23 ;  /* 0x0000001700187308 */ /* 0x0000620000001000 */
[----:B------:R-:W-:Y:S01]  /*4610*/  FADD.FTZ R15, -R23, -RZ ;  /* 0x800000ff170f7221 */ /* 0x000fe20000010100 */
[----:B0-----:R-:W-:-:S05]  /*4620*/  IADD3 R23, PT, PT, R22, 0x7f, -R19 ;  /* 0x0000007f16177810 */ /* 0x001fca0007ffe813 */
[----:B------:R-:W-:Y:S02]  /*4630*/  IMAD.IADD R23, R23, 0x1, R20 ;  /* 0x0000000117177824 */ /* 0x000fe400078e0214 */
[----:B-1----:R-:W-:-:S04]  /*4640*/  FFMA R21, R24, R15, 1 ;  /* 0x3f80000018157423 */ /* 0x002fc8000000000f */
[----:B------:R-:W-:-:S04]  /*4650*/  FFMA R21, R24, R21, R24 ;  /* 0x0000001518157223 */ /* 0x000fc80000000018 */
[----:B------:R-:W-:-:S04]  /*4660*/  FFMA R24, R14, R21, RZ ;  /* 0x000000150e187223 */ /* 0x000fc800000000ff */
[----:B------:R-:W-:-:S04]  /*4670*/  FFMA R25, R15, R24, R14 ;  /* 0x000000180f197223 */ /* 0x000fc8000000000e */
[----:B------:R-:W-:-:S04]  /*4680*/  FFMA R24, R21, R25, R24 ;  /* 0x0000001915187223 */ /* 0x000fc80000000018 */
[----:B------:R-:W-:-:S04]  /*4690*/  FFMA R15, R15, R24, R14 ;  /* 0x000000180f0f7223 */ /* 0x000fc8000000000e */
[----:B------:R-:W-:-:S05]  /*46a0*/  FFMA R14, R21, R15, R24 ;  /* 0x0000000f150e7223 */ /* 0x000fca0000000018 */
[----:B------:R-:W-:-:S04]  /*46b0*/  SHF.R.U32.HI R19, RZ, 0x17, R14 ;  /* 0x00000017ff137819 */ /* 0x000fc8000001160e */
[----:B------:R-:W-:-:S04]  /*46c0*/  LOP3.LUT R19, R19, 0xff, RZ, 0xc0, !PT ;  /* 0x000000ff13137812 */ /* 0x000fc800078ec0ff */
[----:B------:R-:W-:-:S05]  /*46d0*/  IADD3 R19, PT, PT, R19, R23, RZ ;  /* 0x0000001713137210 */ /* 0x000fca0007ffe0ff */
        /* <DEDUP_REMOVED lines=12> */
[----:B------:R-:W-:Y:S02]  /*47a0*/  ISETP.NE.AND P4, PT, R19, RZ, PT ;  /* 0x000000ff1300720c */ /* 0x000fe40003f85270 */
        /* <DEDUP_REMOVED lines=19> */
.L_x_212:
[----:B------:R-:W-:-:S04]  /*48e0*/  LOP3.LUT R14, R14, 0x80000000, RZ, 0xc0, !PT ;  /* 0x800000000e0e7812 */ /* 0x000fc800078ec0ff */
[----:B------:R-:W-:Y:S01]  /*48f0*/  LOP3.LUT R14, R14, 0x7f800000, RZ, 0xfc, !PT ;  /* 0x7f8000000e0e7812 */ /* 0x000fe200078efcff */
[----:B------:R-:W-:Y:S06]  /*4900*/  BRA `(.L_x_213) ;  /* 0x0000000000047947 */ /* 0x000fec0003800000 */
.L_x_211:
[----:B------:R-:W-:-:S07]  /*4910*/  LEA R14, R23, R14, 0x17 ;  /* 0x0000000e170e7211 */ /* 0x000fce00078eb8ff */
.L_x_213:
[----:B------:R-:W-:Y:S05]  /*4920*/  BSYNC.RECONVERGENT B4 ;  /* 0x0000000000047941 */ /* 0x000fea0003800200 */
.L_x_210:
[----:B------:R-:W-:Y:S05]  /*4930*/  BRA `(.L_x_214) ;  /* 0x0000000000207947 */ /* 0x000fea0003800000 */
.L_x_209:
[----:B------:R-:W-:-:S04]  /*4940*/  LOP3.LUT R14, R15, 0x80000000, R14, 0x48, !PT ;  /* 0x800000000f0e7812 */ /* 0x000fc800078e480e */
[----:B------:R-:W-:Y:S01]  /*4950*/  LOP3.LUT R14, R14, 0x7f800000, RZ, 0xfc, !PT ;  /* 0x7f8000000e0e7812 */ /* 0x000fe200078efcff */
[----:B------:R-:W-:Y:S06]  /*4960*/  BRA `(.L_x_214) ;  /* 0x0000000000147947 */ /* 0x000fec0003800000 */
.L_x_208:
[----:B------:R-:W-:Y:S01]  /*4970*/  LOP3.LUT R14, R15, 0x80000000, R14, 0x48, !PT ;  /* 0x800000000f0e7812 */ /* 0x000fe200078e480e */
[----:B------:R-:W-:Y:S06]  /*4980*/  BRA `(.L_x_214) ;  /* 0x00000000000c7947 */ /* 0x000fec0003800000 */
.L_x_207:
[----:B------:R-:W0:Y:S01]  /*4990*/  MUFU.RSQ R14, -QNAN ;  /* 0xffc00000000e7908 */ /* 0x000e220000001400 */
[----:B------:R-:W-:Y:S05]  /*49a0*/  BRA `(.L_x_214) ;  /* 0x0000000000047947 */ /* 0x000fea0003800000 */
.L_x_206:
[----:B------:R-:W-:-:S07]  /*49b0*/  FADD.FTZ R14, R14, R15 ;  /* 0x0000000f0e0e7221 */ /* 0x000fce0000010000 */
.L_x_214:
[----:B------:R-:W-:Y:S05]  /*49c0*/  BSYNC.RECONVERGENT B3 ;  /* 0x0000000000037941 */ /* 0x000fea0003800200 */
.L_x_204:
[----:B0-----:R-:W-:Y:S02]  /*49d0*/  IMAD.MOV.U32 R19, RZ, RZ, R14 ;  /* 0x000000ffff137224 */ /* 0x001fe400078e000e */
[----:B------:R-:W-:Y:S02]  /*49e0*/  IMAD.MOV.U32 R14, RZ, RZ, R18 ;  /* 0x000000ffff0e7224 */ /* 0x000fe400078e0012 */
[----:B------:R-:W-:-:S04]  /*49f0*/  IMAD.MOV.U32 R15, RZ, RZ, 0x0 ;  /* 0x00000000ff0f7424 */ /* 0x000fc800078e00ff */
[----:B------:R-:W-:Y:S05]  /*4a00*/  RET.REL.NODEC R14 `(_Z21_iterativeGpuOriginalPfS_PKfS1_S1_iiiii) ;  /* 0xffffffb40e7c7950 */ /* 0x000fea0003c3ffff */
.L_x_215:
        /* <DEDUP_REMOVED lines=15> */
.L_x_254:


//--------------------- .text._Z29_iterativeGpuClassicIterationPfPKfS1_S1_iiii --------------------------
	.section	.text._Z29_iterativeGpuClassicIterationPfPKfS1_S1_iiii,"ax",@progbits
	.align	128
        .global         _Z29_iterativeGpuClassicIterationPfPKfS1_S1_iiii
        .type           _Z29_iterativeGpuClassicIterationPfPKfS1_S1_iiii,@function
        .size           _Z29_iterativeGpuClassicIterationPfPKfS1_S1_iiii,(.L_x_255 - _Z29_iterativeGpuClassicIterationPfPKfS1_S1_iiii)
        .other          _Z29_iterativeGpuClassicIterationPfPKfS1_S1_iiii,@"STO_CUDA_ENTRY STV_DEFAULT"
_Z29_iterativeGpuClassicIterationPfPKfS1_S1_iiii:
.text._Z29_iterativeGpuClassicIterationPfPKfS1_S1_iiii:
[----:B------:R-:W-:Y:S01]  /*0000*/  LDC R1, c[0x0][0x37c] ;  /* 0x0000df00ff017b82 */ /* 0x000fe20000000800 */
[----:B------:R-:W0:Y:S07]  /*0010*/  S2R R0, SR_TID.X ;  /* 0x0000000000007919 */ /* 0x000e2e0000002100 */
[----:B------:R-:W0:Y:S01]  /*0020*/  S2UR UR4, SR_CTAID.X ;  /* 0x00000000000479c3 */ /* 0x000e220000002500 */
[----:B------:R-:W-:Y:S01]  /*0030*/  BSSY.RECONVERGENT B0, `(.L_x_216) ;  /* 0x00000f8000007945 */ /* 0x000fe20003800200 */
[----:B------:R-:W1:Y:S06]  /*0040*/  S2R R5, SR_TID.Y ;  /* 0x0000000000057919 */ /* 0x000e6c0000002200 */
[----:B------:R-:W0:Y:S08]  /*0050*/  LDC R3, c[0x0][0x360] ;  /* 0x0000d800ff037b82 */ /* 0x000e300000000800 */
[----:B------:R-:W1:Y:S08]  /*0060*/  S2UR UR5, SR_CTAID.Y ;  /* 0x00000000000579c3 */ /* 0x000e700000002600 */
[----:B------:R-:W1:Y:S08]  /*0070*/  LDC R2, c[0x0][0x364] ;  /* 0x0000d900ff027b82 */ /* 0x000e700000000800 */
[----:B------:R-:W2:Y:S01]  /*0080*/  LDC.64 R6, c[0x0][0x3a0] ;  /* 0x0000e800ff067b82 */ /* 0x000ea20000000a00 */
[----:B0-----:R-:W-:-:S02]  /*0090*/  IMAD R3, R3, UR4, R0 ;  /* 0x0000000403037c24 */ /* 0x001fc4000f8e0200 */
[----:B-1----:R-:W-:Y:S02]  /*00a0*/  IMAD R0, R2, UR5, R5 ;  /* 0x0000000502007c24 */ /* 0x002fe4000f8e0205 */
[----:B--2---:R-:W-:Y:S02]  /*00b0*/  IMAD R2, R6, R7, RZ ;  /* 0x0000000706027224 */ /* 0x004fe400078e02ff */
[----:B------:R-:W-:-:S05]  /*00c0*/  IMAD R5, R0, R6, R3 ;  /* 0x0000000600057224 */ /* 0x000fca00078e0203 */
[----:B------:R-:W-:-:S13]  /*00d0*/  ISETP.GE.AND P0, PT, R5, R2, PT ;  /* 0x000000020500720c */ /* 0x000fda0003f06270 */
[----:B------:R-:W-:Y:S05]  /*00e0*/  @P0 BRA `(.L_x_217) ;  /* 0x0000000c00b00947 */ /* 0x000fea0003800000 */
[----:B------:R-:W0:Y:S01]  /*00f0*/  LDC.64 R22, c[0x0][0x388] ;  /* 0x0000e200ff167b82 */ /* 0x000e220000000a00 */
[----:B------:R-:W-:Y:S01]  /*0100*/  VIADD R7, R7, 0xffffffff ;  /* 0xffffffff07077836 */ /* 0x000fe20000000000 */
[C---:B------:R-:W-:Y:S02]  /*0110*/  ISETP.NE.AND P3, PT, R0.reuse, RZ, PT ;  /* 0x000000ff0000720c */ /* 0x040fe40003f65270 */
[----:B------:R-:W-:Y:S02]  /*0120*/  CS2R R10, SRZ ;  /* 0x00000000000a7805 */ /* 0x000fe4000001ff00 */
[C---:B------:R-:W-:Y:S02]  /*0130*/  ISETP.NE.AND P0, PT, R3.reuse, RZ, PT ;  /* 0x000000ff0300720c */ /* 0x040fe40003f05270 */
[----:B------:R-:W-:Y:S01]  /*0140*/  ISETP.NE.AND P2, PT, R0, R7, PT ;  /* 0x000000070000720c */ /* 0x000fe20003f45270 */
[----:B------:R-:W-:Y:S01]  /*0150*/  VIADD R0, R6, 0xffffffff ;  /* 0xffffffff06007836 */ /* 0x000fe20000000000 */
[----:B------:R-:W1:Y:S04]  /*0160*/  LDC.64 R8, c[0x0][0x358] ;  /* 0x0000d600ff087b82 */ /* 0x000e680000000a00 */
[----:B------:R-:W-:Y:S01]  /*0170*/  ISETP.NE.AND P1, PT, R3, R0, PT ;  /* 0x000000000300720c */ /* 0x000fe20003f25270 */
[----:B------:R-:W-:Y:S01]  /*0180*/  IMAD.MOV.U32 R0, RZ, RZ, RZ ;  /* 0x000000ffff007224 */ /* 0x000fe200078e00ff */
[----:B------:R-:W-:-:S02]  /*0190*/  @P3 IADD3 R7, PT, PT, R5, -R6, RZ ;  /* 0x8000000605073210 */ /* 0x000fc40007ffe0ff */
[----:B------:R-:W2:Y:S01]  /*01a0*/  LDC.64 R2, c[0x0][0x398] ;  /* 0x0000e600ff027b82 */ /* 0x000ea20000000a00 */
[----:B0-----:R-:W-:-:S04]  /*01b0*/  IMAD.WIDE R18, R5, 0x4, R22 ;  /* 0x0000000405127825 */ /* 0x001fc800078e0216 */
[----:B------:R-:W-:Y:S01]  /*01c0*/  @P3 IMAD.WIDE R22, R7, 0x4, R22 ;  /* 0x0000000407163825 */ /* 0x000fe200078e0216 */
[----:B-1----:R-:W-:-:S03]  /*01d0*/  @P0 R2UR UR14, R8 ;  /* 0x00000000080e02ca */ /* 0x002fc600000e0000 */
[----:B------:R-:W-:Y:S01]  /*01e0*/  @P2 IMAD.WIDE R20, R6, 0x4, R18 ;  /* 0x0000000406142825 */ /* 0x000fe200078e0212 */
[C---:B------:R-:W-:Y:S02]  /*01f0*/  @P0 R2UR UR15, R9.reuse ;  /* 0x00000000090f02ca */ /* 0x040fe400000e0000 */
[C---:B------:R-:W-:Y:S01]  /*0200*/  R2UR UR16, R8.reuse ;  /* 0x00000000081072ca */ /* 0x040fe200000e0000 */
[----:B------:R-:W-:Y:S01]  /*0210*/  IMAD.MOV.U32 R6, RZ, RZ, RZ ;  /* 0x000000ffff067224 */ /* 0x000fe200078e00ff */
[C---:B------:R-:W-:Y:S02]  /*0220*/  R2UR UR17, R9.reuse ;  /* 0x00000000091172ca */ /* 0x040fe400000e0000 */
[C---:B------:R-:W-:Y:S02]  /*0230*/  @P1 R2UR UR18, R8.reuse ;  /* 0x00000000081212ca */ /* 0x040fe400000e0000 */
[----:B------:R-:W-:Y:S02]  /*0240*/  @P1 R2UR UR19, R9 ;  /* 0x00000000091312ca */ /* 0x000fe400000e0000 */
[----:B------:R-:W-:-:S02]  /*0250*/  @P2 R2UR UR20, R8 ;  /* 0x00000000081422ca */ /* 0x000fc400000e0000 */
[C---:B------:R-:W-:Y:S01]  /*0260*/  @P2 R2UR UR21, R9.reuse ;  /* 0x00000000091522ca */ /* 0x040fe200000e0000 */
[----:B------:R0:W5:Y:S01]  /*0270*/  @P0 LDG.E R0, desc[UR14][R18.64+-0x4] ;  /* 0xfffffc0e12000981 */ /* 0x000162000c1e1900 */
[C---:B------:R-:W-:Y:S02]  /*0280*/  @P3 R2UR UR22, R8.reuse ;  /* 0x00000000081632ca */ /* 0x040fe400000e0000 */
[C---:B------:R-:W-:Y:S01]  /*0290*/  @P3 R2UR UR23, R9.reuse ;  /* 0x00000000091732ca */ /* 0x040fe200000e0000 */
[----:B------:R0:W5:Y:S01]  /*02a0*/  LDG.E R4, desc[UR16][R18.64] ;  /* 0x0000001012047981 */ /* 0x000162000c1e1900 */
[C---:B------:R-:W-:Y:S02]  /*02b0*/  R2UR UR6, R8.reuse ;  /* 0x00000000080672ca */ /* 0x040fe400000e0000 */
[----:B------:R-:W-:Y:S01]  /*02c0*/  R2UR UR7, R9 ;  /* 0x00000000090772ca */ /* 0x000fe200000e0000 */
[----:B------:R0:W5:Y:S01]  /*02d0*/  @P1 LDG.E R6, desc[UR18][R18.64+0x4] ;  /* 0x0000041212061981 */ /* 0x000162000c1e1900 */
[----:B------:R-:W-:-:S02]  /*02e0*/  R2UR UR8, R8 ;  /* 0x00000000080872ca */ /* 0x000fc400000e0000 */
[C---:B------:R-:W-:Y:S01]  /*02f0*/  R2UR UR9, R9.reuse ;  /* 0x00000000090972ca */ /* 0x040fe200000e0000 */
[----:B------:R0:W5:Y:S01]  /*0300*/  @P2 LDG.E R10, desc[UR20][R20.64] ;  /* 0x00000014140a2981 */ /* 0x000162000c1e1900 */
[C---:B------:R-:W-:Y:S02]  /*0310*/  R2UR UR10, R8.reuse ;  /* 0x00000000080a72ca */ /* 0x040fe400000e0000 */
[C---:B------:R-:W-:Y:S01]  /*0320*/  R2UR UR11, R9.reuse ;  /* 0x00000000090b72ca */ /* 0x040fe200000e0000 */
[----:B------:R0:W5:Y:S01]  /*0330*/  @P3 LDG.E R11, desc[UR22][R22.64] ;  /* 0x00000016160b3981 */ /* 0x000162000c1e1900 */
[C---:B------:R-:W-:Y:S02]  /*0340*/  R2UR UR12, R8.reuse ;  /* 0x00000000080c72ca */ /* 0x040fe400000e0000 */
[----:B------:R-:W-:Y:S01]  /*0350*/  R2UR UR13, R9 ;  /* 0x00000000090d72ca */ /* 0x000fe200000e0000 */
[----:B--2---:R0:W5:Y:S01]  /*0360*/  LDG.E R15, desc[UR6][R2.64+0x4] ;  /* 0x00000406020f7981 */ /* 0x004162000c1e1900 */
[----:B------:R-:W-:-:S02]  /*0370*/  R2UR UR4, R8 ;  /* 0x00000000080472ca */ /* 0x000fc400000e0000 */
[----:B------:R-:W-:Y:S01]  /*0380*/  R2UR UR5, R9 ;  /* 0x00000000090572ca */ /* 0x000fe200000e0000 */
[----:B------:R0:W5:Y:S04]  /*0390*/  LDG.E R7, desc[UR8][R2.64+0x8] ;  /* 0x0000080802077981 */ /* 0x000168000c1e1900 */
[----:B------:R0:W5:Y:S04]  /*03a0*/  LDG.E R17, desc[UR10][R2.64+0xc] ;  /* 0x00000c0a02117981 */ /* 0x000168000c1e1900 */
[----:B------:R0:W5:Y:S04]  /*03b0*/  LDG.E R13, desc[UR12][R2.64+0x10] ;  /* 0x0000100c020d7981 */ /* 0x000168000c1e1900 */
[----:B------:R0:W5:Y:S01]  /*03c0*/  LDG.E R12, desc[UR4][R2.64] ;  /* 0x00000004020c7981 */ /* 0x000162000c1e1900 */
[----:B------:R-:W1:Y:S02]  /*03d0*/  LDCU UR4, c[0x0][0x3a8] ;  /* 0x00007500ff0477ac */ /* 0x000e640008000800 */
[----:B-1----:R-:W-:-:S04]  /*03e0*/  ULOP3.LUT UR4, UR4, 0x1, URZ, 0xc0, !UPT ;  /* 0x0000000104047892 */ /* 0x002fc8000f8ec0ff */
[----:B------:R-:W-:-:S09]  /*03f0*/  UISETP.NE.U32.AND UP0, UPT, UR4, 0x1, UPT ;  /* 0x000000010400788c */ /* 0x000fd2000bf05070 */
[----:B0-----:R-:W-:Y:S05]  /*0400*/  BRA.U !UP0, `(.L_x_218) ;  /* 0x0000000508747547 */ /* 0x001fea000b800000 */
[----:B------:R-:W0:Y:S01]  /*0410*/  LDC.64 R2, c[0x0][0x390] ;  /* 0x0000e400ff027b82 */ /* 0x000e220000000a00 */
[----:B------:R-:W-:Y:S02]  /*0420*/  R2UR UR4, R8 ;  /* 0x00000000080472ca */ /* 0x000fe400000e0000 */
[----:B------:R-:W-:Y:S01]  /*0430*/  R2UR UR5, R9 ;  /* 0x00000000090572ca */ /* 0x000fe200000e0000 */
[----:B0-----:R-:W-:-:S12]  /*0440*/  IMAD.WIDE R2, R5, 0x4, R2 ;  /* 0x0000000405027825 */ /* 0x001fd800078e0202 */
[----:B------:R0:W5:Y:S01]  /*0450*/  LDG.E R2, desc[UR4][R2.64] ;  /* 0x0000000402027981 */ /* 0x000162000c1e1900 */
[----:B------:R-:W1:Y:S01]  /*0460*/  LDCU UR4, c[0x0][0x3ac] ;  /* 0x00007580ff0477ac */ /* 0x000e620008000800 */
[----:B------:R-:W-:Y:S01]  /*0470*/  BSSY.RECONVERGENT B1, `(.L_x_219) ;  /* 0x0000050000017945 */ /* 0x000fe20003800200 */
[----:B-1----:R-:W-:-:S09]  /*0480*/  UISETP.NE.AND UP0, UPT, UR4, 0x2, UPT ;  /* 0x000000020400788c */ /* 0x002fd2000bf05270 */
[----:B0-----:R-:W-:Y:S05]  /*0490*/  BRA.U !UP0, `(.L_x_220) ;  /* 0x0000000108c07547 */ /* 0x001fea000b800000 */
[----:B------:R-:W-:-:S09]  /*04a0*/  UISETP.NE.AND UP0, UPT, UR4, 0x1, UPT ;  /* 0x000000010400788c */ /* 0x000fd2000bf05270 */
[----:B------:R-:W-:Y:S05]  /*04b0*/  BRA.U !UP0, `(.L_x_221) ;  /* 0x0000000108587547 */ /* 0x000fea000b800000 */
[----:B------:R-:W-:-:S09]  /*04c0*/  UISETP.NE.AND UP0, UPT, UR4, URZ, UPT ;  /* 0x000000ff0400728c */ /* 0x000fd2000bf05270 */
[----:B------:R-:W-:Y:S05]  /*04d0*/  BRA.U UP0, `(.L_x_222) ;  /* 0x0000000500247547 */ /* 0x000fea000b800000 */
[----:B-----5:R-:W-:Y:S01]  /*04e0*/  FMUL R6, R17, R6 ;  /* 0x0000000611067220 */ /* 0x020fe20000400000 */
[----:B------:R-:W0:Y:S01]  /*04f0*/  MUFU.RCP R4, R7 ;  /* 0x0000000700047308 */ /* 0x000e220000001000 */
[----:B------:R-:W-:Y:S02]  /*0500*/  BSSY.RECONVERGENT B2, `(.L_x_223) ;  /* 0x0000010000027945 */ /* 0x000fe40003800200 */
[----:B------:R-:W-:-:S04]  /*0510*/  FFMA R6, R15, R0, R6 ;  /* 0x000000000f067223 */ /* 0x000fc80000000006 */
[----:B------:R-:W-:-:S04]  /*0520*/  FFMA R13, R13, R10, R6 ;  /* 0x0000000a0d0d7223 */ /* 0x000fc80000000006 */
[----:B------:R-:W-:-:S04]  /*0530*/  FFMA R13, R12, R11, R13 ;  /* 0x0000000b0c0d7223 */ /* 0x000fc8000000000d */
[----:B------:R-:W-:Y:S01]  /*0540*/  FADD R0, R2, -R13 ;  /* 0x8000000d02007221 */ /* 0x000fe20000000000 */
[----:B0-----:R-:W-:-:S03]  /*0550*/  FFMA R3, -R7, R4, 1 ;  /* 0x3f80000007037423 */ /* 0x001fc60000000104 */
[----:B------:R-:W0:Y:S01]  /*0560*/  FCHK P0, R0, R7 ;  /* 0x0000000700007302 */ /* 0x000e220000000000 */
[----:B------:R-:W-:-:S04]  /*0570*/  FFMA R3, R4, R3, R4 ;  /* 0x0000000304037223 */ /* 0x000fc80000000004 */
[----:B------:R-:W-:-:S04]  /*0580*/  FFMA R2, R0, R3, RZ ;  /* 0x0000000300027223 */ /* 0x000fc800000000ff */
[----:B------:R-:W-:-:S04]  /*0590*/  FFMA R4, -R7, R2, R0 ;  /* 0x0000000207047223 */ /* 0x000fc80000000100 */
[----:B------:R-:W-:Y:S01]  /*05a0*/  FFMA R4, R3, R4, R2 ;  /* 0x0000000403047223 */ /* 0x000fe20000000002 */
[----:B0-----:R-:W-:Y:S06]  /*05b0*/  @!P0 BRA `(.L_x_224) ;  /* 0x0000000000108947 */ /* 0x001fec0003800000 */
[----:B------:R-:W-:Y:S02]  /*05c0*/  MOV R3, R7 ;  /* 0x0000000700037202 */ /* 0x000fe40000000f00 */
[----:B------:R-:W-:-:S07]  /*05d0*/  MOV R2, 0x5f0 ;  /* 0x000005f000027802 */ /* 0x000fce0000000f00 */
[----:B------:R-:W-:Y:S05]  /*05e0*/  CALL.REL.NOINC `($__internal_4_$__cuda_sm3x_div_rn_noftz_f32_slowpath) ;  /* 0x00000008007c7944 */ /* 0x000fea0003c00000 */
[----:B------:R-:W-:-:S07]  /*05f0*/  IMAD.MOV.U32 R4, RZ, RZ, R0 ;  /* 0x000000ffff047224 */ /* 0x000fce00078e0000 */
.L_x_224:
[----:B------:R-:W-:Y:S05]  /*0600*/  BSYNC.RECONVERGENT B2 ;  /* 0x0000000000027941 */ /* 0x000fea0003800200 */
.L_x_223:
[----:B------:R-:W-:Y:S05]  /*0610*/  BRA `(.L_x_222) ;  /* 0x0000000000d47947 */ /* 0x000fea0003800000 */
.L_x_221:
[----:B------:R-:W-:-:S04]  /*0620*/  LOP3.LUT R3, R5, 0x80000001, RZ, 0xc0, !PT ;  /* 0x8000000105037812 */ /* 0x000fc800078ec0ff */
[----:B------:R-:W-:-:S13]  /*0630*/  ISETP.NE.AND P0, PT, R3, 0x1, PT ;  /* 0x000000010300780c */ /* 0x000fda0003f05270 */
[----:B------:R-:W-:Y:S05]  /*0640*/  @P0 BRA `(.L_x_220) ;  /* 0x0000000000540947 */ /* 0x000fea0003800000 */
        /* <DEDUP_REMOVED lines=14> */
[----:B------:R-:W-:Y:S01]  /*0730*/  IMAD.MOV.U32 R0, RZ, RZ, R6 ;  /* 0x000000ffff007224 */ /* 0x000fe200078e0006 */
[----:B------:R-:W-:Y:S02]  /*0740*/  MOV R3, R7 ;  /* 0x0000000700037202 */ /* 0x000fe40000000f00 */
[----:B------:R-:W-:-:S07]  /*0750*/  MOV R2, 0x770 ;  /* 0x0000077000027802 */ /* 0x000fce0000000f00 */
[----:B------:R-:W-:Y:S05]  /*0760*/  CALL.REL.NOINC `($__internal_4_$__cuda_sm3x_div_rn_noftz_f32_slowpath) ;  /* 0x00000008001c7944 */ /* 0x000fea0003c00000 */
[----:B------:R-:W-:-:S07]  /*0770*/  IMAD.MOV.U32 R4, RZ, RZ, R0 ;  /* 0x000000ffff047224 */ /* 0x000fce00078e0000 */
.L_x_226:
[----:B------:R-:W-:Y:S05]  /*0780*/  BSYNC.RECONVERGENT B2 ;  /* 0x0000000000027941 */ /* 0x000fea0003800200 */
.L_x_225:
[----:B------:R-:W-:Y:S05]  /*0790*/  BRA `(.L_x_222) ;  /* 0x0000000000747947 */ /* 0x000fea0003800000 */
.L_x_220:
        /* <DEDUP_REMOVED lines=21> */
.L_x_228:
[----:B------:R-:W-:Y:S05]  /*08f0*/  BSYNC.RECONVERGENT B2 ;  /* 0x0000000000027941 */ /* 0x000fea0003800200 */
.L_x_227:
[----:B------:R-:W-:Y:S01]  /*0900*/  FMUL R0, R0, 1.9938999414443969727 ;  /* 0x3fff381d00007820 */ /* 0x000fe20000400000 */
[----:B------:R-:W-:Y:S01]  /*0910*/  F2F.F64.F32 R6, R4 ;  /* 0x0000000400067310 */ /* 0x000fe20000201800 */
[----:B------:R-:W-:Y:S01]  /*0920*/  UMOV UR4, 0x40000000 ;  /* 0x4000000000047882 */ /* 0x000fe20000000000 */
[----:B------:R-:W-:-:S06]  /*0930*/  UMOV UR5, 0x3fefce07 ;  /* 0x3fefce0700057882 */ /* 0x000fcc0000000000 */
[----:B------:R-:W0:Y:S02]  /*0940*/  F2F.F64.F32 R2, R0 ;  /* 0x0000000000027310 */ /* 0x000e240000201800 */
[----:B0-----:R-:W-:-:S06]  /*0950*/  DFMA R2, R6, -UR4, R2 ;  /* 0x8000000406027c2b */ /* 0x001fcc0008000002 */
[----:B------:R0:W1:Y:S05]  /*0960*/  F2F.F32.F64 R4, R2 ;  /* 0x0000000200047310 */ /* 0x00006a0000301000 */
.L_x_222:
[----:B------:R-:W-:Y:S05]  /*0970*/  BSYNC.RECONVERGENT B1 ;  /* 0x0000000000017941 */ /* 0x000fea0003800200 */
.L_x_219:
[----:B0----5:R-:W0:Y:S01]  /*0980*/  LDC.64 R2, c[0x0][0x380] ;  /* 0x0000e000ff027b82 */ /* 0x021e220000000a00 */
[----:B------:R-:W-:Y:S02]  /*0990*/  R2UR UR4, R8 ;  /* 0x00000000080472ca */ /* 0x000fe400000e0000 */
[----:B------:R-:W-:Y:S01]  /*09a0*/  R2UR UR5, R9 ;  /* 0x00000000090572ca */ /* 0x000fe200000e0000 */
[----:B0-----:R-:W-:-:S12]  /*09b0*/  IMAD.WIDE R2, R5, 0x4, R2 ;  /* 0x0000000405027825 */ /* 0x001fd800078e0202 */
[----:B-1----:R1:W-:Y:S01]  /*09c0*/  STG.E desc[UR4][R2.64], R4 ;  /* 0x0000000402007986 */ /* 0x0023e2000c101904 */
[----:B------:R-:W-:Y:S05]  /*09d0*/  BRA `(.L_x_217) ;  /* 0x0000000400747947 */ /* 0x000fea0003800000 */
.L_x_218:
        /* <DEDUP_REMOVED lines=19> */
[----:B------:R-:W-:Y:S01]  /*0b10*/  FADD R6, -R13, R2 ;  /* 0x000000020d067221 */ /* 0x000fe20000000100 */
        /* <DEDUP_REMOVED lines=8> */
[----:B------:R-:W-:Y:S01]  /*0ba0*/  MOV R2, 0xbd0 ;  /* 0x00000bd000027802 */ /* 0x000fe20000000f00 */
[----:B------:R-:W-:-:S07]  /*0bb0*/  IMAD.MOV.U32 R3, RZ, RZ, R7 ;  /* 0x000000ffff037224 */ /* 0x000fce00078e0007 */
[----:B------:R-:W-:Y:S05]  /*0bc0*/  CALL.REL.NOINC `($__internal_4_$__cuda_sm3x_div_rn_noftz_f32_slowpath) ;  /* 0x0000000400047944 */ /* 0x000fea0003c00000 */
[----:B------:R-:W-:-:S07]  /*0bd0*/  MOV R4, R0 ;  /* 0x0000000000047202 */ /* 0x000fce0000000f00 */
.L_x_234:
[----:B------:R-:W-:Y:S05]  /*0be0*/  BSYNC.RECONVERGENT B2 ;  /* 0x0000000000027941 */ /* 0x000fea0003800200 */
.L_x_233:
[----:B------:R-:W-:Y:S05]  /*0bf0*/  BRA `(.L_x_232) ;  /* 0x0000000000d47947 */ /* 0x000fea0003800000 */
.L_x_231:
[----:B------:R-:W-:-:S04]  /*0c00*/  LOP3.LUT R3, R5, 0x1, RZ, 0xc0, !PT ;  /* 0x0000000105037812 */ /* 0x000fc800078ec0ff */
[----:B------:R-:W-:-:S13]  /*0c10*/  ISETP.NE.U32.AND P0, PT, R3, 0x1, PT ;  /* 0x000000010300780c */ /* 0x000fda0003f05070 */
[----:B------:R-:W-:Y:S05]  /*0c20*/  @!P0 BRA `(.L_x_230) ;  /* 0x0000000000548947 */ /* 0x000fea0003800000 */
        /* <DEDUP_REMOVED lines=19> */
.L_x_236:
[----:B------:R-:W-:Y:S05]  /*0d60*/  BSYNC.RECONVERGENT B2 ;  /* 0x0000000000027941 */ /* 0x000fea0003800200 */
.L_x_235:
[----:B------:R-:W-:Y:S05]  /*0d70*/  BRA `(.L_x_232) ;  /* 0x0000000000747947 */ /* 0x000fea0003800000 */
.L_x_230:
        /* <DEDUP_REMOVED lines=21> */
.L_x_238:
[----:B------:R-:W-:Y:S05]  /*0ed0*/  BSYNC.RECONVERGENT B2 ;  /* 0x0000000000027941 */ /* 0x000fea0003800200 */
.L_x_237:
[----:B------:R-:W-:Y:S01]  /*0ee0*/  FMUL R0, R0, 1.9938999414443969727 ;  /* 0x3fff381d00007820 */ /* 0x000fe20000400000 */
[----:B------:R-:W-:Y:S01]  /*0ef0*/  F2F.F64.F32 R6, R4 ;  /* 0x0000000400067310 */ /* 0x000fe20000201800 */
[----:B------:R-:W-:Y:S01]  /*0f00*/  UMOV UR4, 0x40000000 ;  /* 0x4000000000047882 */ /* 0x000fe20000000000 */
[----:B------:R-:W-:-:S06]  /*0f10*/  UMOV UR5, 0x3fefce07 ;  /* 0x3fefce0700057882 */ /* 0x000fcc0000000000 */
[----:B------:R-:W0:Y:S02]  /*0f20*/  F2F.F64.F32 R2, R0 ;  /* 0x0000000000027310 */ /* 0x000e240000201800 */
[----:B0-----:R-:W-:-:S06]  /*0f30*/  DFMA R2, R6, -UR4, R2 ;  /* 0x8000000406027c2b */ /* 0x001fcc0008000002 */
[----:B------:R0:W1:Y:S05]  /*0f40*/  F2F.F32.F64 R4, R2 ;  /* 0x0000000200047310 */ /* 0x00006a0000301000 */
.L_x_232:
[----:B------:R-:W-:Y:S05]  /*0f50*/  BSYNC.RECONVERGENT B1 ;  /* 0x0000000000017941 */ /* 0x000fea0003800200 */
.L_x_229:
[----:B0----5:R-:W0:Y:S01]  /*0f60*/  LDC.64 R2, c[0x0][0x380] ;  /* 0x0000e000ff027b82 */ /* 0x021e220000000a00 */
[----:B------:R-:W-:Y:S02]  /*0f70*/  R2UR UR4, R8 ;  /* 0x00000000080472ca */ /* 0x000fe400000e0000 */
[----:B------:R-:W-:Y:S01]  /*0f80*/  R2UR UR5, R9 ;  /* 0x00000000090572ca */ /* 0x000fe200000e0000 */
[----:B0-----:R-:W-:-:S12]  /*0f90*/  IMAD.WIDE R2, R5, 0x4, R2 ;  /* 0x0000000405027825 */ /* 0x001fd800078e0202 */
[----:B-1----:R0:W-:Y:S02]  /*0fa0*/  STG.E desc[UR4][R2.64], R4 ;  /* 0x0000000402007986 */ /* 0x0021e4000c101904 */
.L_x_217:
[----:B------:R-:W-:Y:S05]  /*0fb0*/  BSYNC.RECONVERGENT B0 ;  /* 0x0000000000007941 */ /* 0x000fea0003800200 */
.L_x_216:
[----:B------:R-:W-:Y:S06]  /*0fc0*/  BAR.SYNC.DEFER_BLOCKING 0x0 ;  /* 0x0000000000007b1d */ /* 0x000fec0000010000 */
[----:B------:R-:W-:Y:S05]  /*0fd0*/  EXIT ;  /* 0x000000000000794d */ /* 0x000fea0003800000 */
        .weak           $__internal_4_$__cuda_sm3x_div_rn_noftz_f32_slowpath
        .type           $__internal_4_$__cuda_sm3x_div_rn_noftz_f32_slowpath,@function
        .size           $__internal_4_$__cuda_sm3x_div_rn_noftz_f32_slowpath,(.L_x_255 - $__internal_4_$__cuda_sm3x_div_rn_noftz_f32_slowpath)
$__internal_4_$__cuda_sm3x_div_rn_noftz_f32_slowpath:
[----:B------:R-:W-:Y:S01]  /*0fe0*/  SHF.R.U32.HI R7, RZ, 0x17, R3 ;  /* 0x00000017ff077819 */ /* 0x000fe20000011603 */
[----:B------:R-:W-:Y:S01]  /*0ff0*/  BSSY.RECONVERGENT B3, `(.L_x_239) ;  /* 0x0000062000037945 */ /* 0x000fe20003800200 */
[----:B------:R-:W-:Y:S02]  /*1000*/  SHF.R.U32.HI R6, RZ, 0x17, R0 ;  /* 0x00000017ff067819 */ /* 0x000fe40000011600 */
[----:B------:R-:W-:Y:S02]  /*1010*/  LOP3.LUT R14, R7, 0xff, RZ, 0xc0, !PT ;  /* 0x000000ff070e7812 */ /* 0x000fe400078ec0ff */
[----:B------:R-:W-:-:S03]  /*1020*/  LOP3.LUT R12, R6, 0xff, RZ, 0xc0, !PT ;  /* 0x000000ff060c7812 */ /* 0x000fc600078ec0ff */
[----:B------:R-:W-:Y:S01]  /*1030*/  VIADD R10, R14, 0xffffffff ;  /* 0xffffffff0e0a7836 */ /* 0x000fe20000000000 */
[----:B------:R-:W-:-:S04]  /*1040*/  IADD3 R7, PT, PT, R12, -0x1, RZ ;  /* 0xffffffff0c077810 */ /* 0x000fc80007ffe0ff */
        /* <DEDUP_REMOVED lines=25> */
[----:B------:R-:W-:Y:S02]  /*11e0*/  @!P1 FFMA R3, R3, 1.84467440737095516160e+19, RZ ;  /* 0x5f80000003039823 */ /* 0x000fe400000000ff */
[----:B------:R-:W-:-:S07]  /*11f0*/  @!P1 IADD3 R6, PT, PT, R6, 0x40, RZ ;  /* 0x0000004006069810 */ /* 0x000fce0007ffe0ff */
.L_x_240:
[----:B------:R-:W-:Y:S01]  /*1200*/  LEA R10, R14, 0xc0800000, 0x17 ;  /* 0xc08000000e0a7811 */ /* 0x000fe200078eb8ff */
[----:B------:R-:W-:Y:S04]  /*1210*/  BSSY.RECONVERGENT B4, `(.L_x_245) ;  /* 0x0000036000047945 */ /* 0x000fe80003800200 */
[----:B------:R-:W-:Y:S01]  /*1220*/  IMAD.IADD R10, R3, 0x1, -R10 ;  /* 0x00000001030a7824 */ /* 0x000fe200078e0a0a */
[----:B------:R-:W-:-:S03]  /*1230*/  IADD3 R3, PT, PT, R12, -0x7f, RZ ;  /* 0xffffff810c037810 */ /* 0x000fc60007ffe0ff */
[----:B------:R-:W0:Y:S01]  /*1240*/  MUFU.RCP R7, R10 ;  /* 0x0000000a00077308 */ /* 0x000e220000001000 */
[----:B------:R-:W-:Y:S01]  /*1250*/  FADD.FTZ R11, -R10, -RZ ;  /* 0x800000ff0a0b7221 */ /* 0x000fe20000010100 */
[----:B------:R-:W-:-:S03]  /*1260*/  IMAD R0, R3, -0x800000, R0 ;  /* 0xff80000003007824 */ /* 0x000fc600078e0200 */
[----:B0-----:R-:W-:-:S04]  /*1270*/  FFMA R12, R7, R11, 1 ;  /* 0x3f800000070c7423 */ /* 0x001fc8000000000b */
[----:B------:R-:W-:-:S04]  /*1280*/  FFMA R16, R7, R12, R7 ;  /* 0x0000000c07107223 */ /* 0x000fc80000000007 */
[----:B------:R-:W-:-:S04]  /*1290*/  FFMA R7, R0, R16, RZ ;  /* 0x0000001000077223 */ /* 0x000fc800000000ff */
[----:B------:R-:W-:-:S04]  /*12a0*/  FFMA R12, R11, R7, R0 ;  /* 0x000000070b0c7223 */ /* 0x000fc80000000000 */
[----:B------:R-:W-:Y:S01]  /*12b0*/  FFMA R13, R16, R12, R7 ;  /* 0x0000000c100d7223 */ /* 0x000fe20000000007 */
[----:B------:R-:W-:-:S03]  /*12c0*/  IADD3 R7, PT, PT, R3, 0x7f, -R14 ;  /* 0x0000007f03077810 */ /* 0x000fc60007ffe80e */
[----:B------:R-:W-:Y:S02]  /*12d0*/  FFMA R12, R11, R13, R0 ;  /* 0x0000000d0b0c7223 */ /* 0x000fe40000000000 */
[----:B------:R-:W-:Y:S02]  /*12e0*/  IMAD.IADD R7, R7, 0x1, R6 ;  /* 0x0000000107077824 */ /* 0x000fe400078e0206 */
        /* <DEDUP_REMOVED lines=14> */
[CCC-:B------:R-:W-:Y:S01]  /*13d0*/  FFMA.RZ R3, R16.reuse, R12.reuse, R13.reuse ;  /* 0x0000000c10037223 */ /* 0x1c0fe2000000c00d */
[C---:B------:R-:W-:Y:S01]  /*13e0*/  IADD3 R10, PT, PT, R11.reuse, 0x20, RZ ;  /* 0x000000200b0a7810 */ /* 0x040fe20007ffe0ff */
[CCC-:B------:R-:W-:Y:S01]  /*13f0*/  FFMA.RM R6, R16.reuse, R12.reuse, R13.reuse ;  /* 0x0000000c10067223 */ /* 0x1c0fe2000000400d */
[----:B------:R-:W-:Y:S02]  /*1400*/  ISETP.NE.AND P2, PT, R11, RZ, PT ;  /* 0x000000ff0b00720c */ /* 0x000fe40003f45270 */
[----:B------:R-:W-:Y:S01]  /*1410*/  LOP3.LUT R7, R3, 0x7fffff, RZ, 0xc0, !PT ;  /* 0x007fffff03077812 */ /* 0x000fe200078ec0ff */
[----:B------:R-:W-:Y:S01]  /*1420*/  FFMA.RP R3, R16, R12, R13 ;  /* 0x0000000c10037223 */ /* 0x000fe2000000800d */
[----:B------:R-:W-:Y:S01]  /*1430*/  ISETP.NE.AND P1, PT, R11, RZ, PT ;  /* 0x000000ff0b00720c */ /* 0x000fe20003f25270 */
[----:B------:R-:W-:Y:S01]  /*1440*/  IMAD.MOV R11, RZ, RZ, -R11 ;  /* 0x000000ffff0b7224 */ /* 0x000fe200078e0a0b */
[----:B------:R-:W-:Y:S02]  /*1450*/  LOP3.LUT R7, R7, 0x800000, RZ, 0xfc, !PT ;  /* 0x0080000007077812 */ /* 0x000fe400078efcff */
[----:B------:R-:W-:-:S02]  /*1460*/  FSETP.NEU.FTZ.AND P0, PT, R3, R6, PT ;  /* 0x000000060300720b */ /* 0x000fc40003f1d000 */
[----:B------:R-:W-:Y:S02]  /*1470*/  SHF.L.U32 R10, R7, R10, RZ ;  /* 0x0000000a070a7219 */ /* 0x000fe400000006ff */
[----:B------:R-:W-:Y:S02]  /*1480*/  SEL R6, R11, RZ, P2 ;  /* 0x000000ff0b067207 */ /* 0x000fe40001000000 */
[----:B------:R-:W-:Y:S02]  /*1490*/  ISETP.NE.AND P1, PT, R10, RZ, P1 ;  /* 0x000000ff0a00720c */ /* 0x000fe40000f25270 */
[----:B------:R-:W-:Y:S02]  /*14a0*/  SHF.R.U32.HI R6, RZ, R6, R7 ;  /* 0x00000006ff067219 */ /* 0x000fe40000011607 */
[----:B------:R-:W-:Y:S02]  /*14b0*/  PLOP3.LUT P0, PT, P0, P1, PT, 0xf8, 0x8f ;  /* 0x00000000008f781c */ /* 0x000fe40000703f70 */
[----:B------:R-:W-:-:S02]  /*14c0*/  SHF.R.U32.HI R10, RZ, 0x1, R6 ;  /* 0x00000001ff0a7819 */ /* 0x000fc40000011606 */
[----:B------:R-:W-:-:S04]  /*14d0*/  SEL R3, RZ, 0x1, !P0 ;  /* 0x00000001ff037807 */ /* 0x000fc80004000000 */
[----:B------:R-:W-:-:S04]  /*14e0*/  LOP3.LUT R3, R3, 0x1, R10, 0xf8, !PT ;  /* 0x0000000103037812 */ /* 0x000fc800078ef80a */
[----:B------:R-:W-:-:S04]  /*14f0*/  LOP3.LUT R3, R3, R6, RZ, 0xc0, !PT ;  /* 0x0000000603037212 */ /* 0x000fc800078ec0ff */
[----:B------:R-:W-:-:S04]  /*1500*/  IADD3 R3, PT, PT, R10, R3, RZ ;  /* 0x000000030a037210 */ /* 0x000fc80007ffe0ff */
[----:B------:R-:W-:Y:S01]  /*1510*/  LOP3.LUT R0, R3, R0, RZ, 0xfc, !PT ;  /* 0x0000000003007212 */ /* 0x000fe200078efcff */
[----:B------:R-:W-:Y:S06]  /*1520*/  BRA `(.L_x_248) ;  /* 0x0000000000107947 */ /* 0x000fec0003800000 */
.L_x_247:
[----:B------:R-:W-:-:S04]  /*1530*/  LOP3.LUT R0, R0, 0x80000000, RZ, 0xc0, !PT ;  /* 0x8000000000007812 */ /* 0x000fc800078ec0ff */
[----:B------:R-:W-:Y:S01]  /*1540*/  LOP3.LUT R0, R0, 0x7f800000, RZ, 0xfc, !PT ;  /* 0x7f80000000007812 */ /* 0x000fe200078efcff */
[----:B------:R-:W-:Y:S06]  /*1550*/  BRA `(.L_x_248) ;  /* 0x0000000000047947 */ /* 0x000fec0003800000 */
.L_x_246:
[----:B------:R-:W-:-:S07]  /*1560*/  IMAD R0, R7, 0x800000, R0 ;  /* 0x0080000007007824 */ /* 0x000fce00078e0200 */
.L_x_248:
[----:B------:R-:W-:Y:S05]  /*1570*/  BSYNC.RECONVERGENT B4 ;  /* 0x0000000000047941 */ /* 0x000fea0003800200 */
.L_x_245:
[----:B------:R-:W-:Y:S05]  /*1580*/  BRA `(.L_x_249) ;  /* 0x0000000000207947 */ /* 0x000fea0003800000 */
.L_x_244:
[----:B------:R-:W-:-:S04]  /*1590*/  LOP3.LUT R0, R3, 0x80000000, R0, 0x48, !PT ;  /* 0x8000000003007812 */ /* 0x000fc800078e4800 */
[----:B------:R-:W-:Y:S01]  /*15a0*/  LOP3.LUT R0, R0, 0x7f800000, RZ, 0xfc, !PT ;  /* 0x7f80000000007812 */ /* 0x000fe200078efcff */
[----:B------:R-:W-:Y:S06]  /*15b0*/  BRA `(.L_x_249) ;  /* 0x0000000000147947 */ /* 0x000fec0003800000 */
.L_x_243:
[----:B------:R-:W-:Y:S01]  /*15c0*/  LOP3.LUT R0, R3, 0x80000000, R0, 0x48, !PT ;  /* 0x8000000003007812 */ /* 0x000fe200078e4800 */
[----:B------:R-:W-:Y:S06]  /*15d0*/  BRA `(.L_x_249) ;  /* 0x00000000000c7947 */ /* 0x000fec0003800000 */
.L_x_242:
[----:B------:R-:W0:Y:S01]  /*15e0*/  MUFU.RSQ R0, -QNAN ;  /* 0xffc0000000007908 */ /* 0x000e220000001400 */
[----:B------:R-:W-:Y:S05]  /*15f0*/  BRA `(.L_x_249) ;  /* 0x0000000000047947 */ /* 0x000fea0003800000 */
.L_x_241:
[----:B------:R-:W-:-:S07]  /*1600*/  FADD.FTZ R0, R0, R3 ;  /* 0x0000000300007221 */ /* 0x000fce0000010000 */
.L_x_249:
[----:B------:R-:W-:Y:S05]  /*1610*/  BSYNC.RECONVERGENT B3 ;  /* 0x0000000000037941 */ /* 0x000fea0003800200 */
.L_x_239:
[----:B------:R-:W-:-:S04]  /*1620*/  HFMA2 R3, -RZ, RZ, 0, 0 ;  /* 0x00000000ff037431 */ /* 0x000fc800000001ff */
[----:B0-----:R-:W-:Y:S05]  /*1630*/  RET.REL.NODEC R2 `(_Z29_iterativeGpuClassicIterationPfPKfS1_S1_iiii) ;  /* 0xffffffe802707950 */ /* 0x001fea0003c3ffff */
.L_x_250:
        /* <DEDUP_REMOVED lines=12> */
.L_x_255:


//--------------------- .nv.shared._Z14_finalSolutionPfS_S_ii --------------------------
	.section	.nv.shared._Z14_finalSolutionPfS_S_ii,"aw",@nobits
	.sectionflags	@""
	.align	16
	.zero		1024


//--------------------- .nv.shared.reserved.0     --------------------------
	.section	.nv.shared.reserved.0,"aw",@nobits
	.weak		__nv_reservedSMEM_offset_0_alias
	.size		__nv_reservedSMEM_offset_0_alias, 0, 64
	.other		__nv_reservedSMEM_offset_0_alias,@"STO_CUDA_RESERVED_SHARED STV_DEFAULT"
__nv_reservedSMEM_offset_0_alias:
	.zero		0
	.zero		64


//--------------------- .nv.shared._Z26_iterativeGpuVerticalShiftPfS_S_S_PKfS1_S1_iiiii --------------------------
	.section	.nv.shared._Z26_iterativeGpuVerticalShiftPfS_S_S_PKfS1_S1_iiiii,"aw",@nobits
	.sectionflags	@""
	.align	16
	.zero		1024


//--------------------- .nv.shared._Z39_iterativeGpuVerticalandHorizontalShiftPfS_S_S_PKfS1_S1_iiiii --------------------------
	.section	.nv.shared._Z39_iterativeGpuVerticalandHorizontalShiftPfS_S_S_PKfS1_S1_iiiii,"aw",@nobits
	.sectionflags	@""
	.align	16
	.zero		1024


//--------------------- .nv.shared._Z28_iterativeGpuHorizontalShiftPfS_S_S_PKfS1_S1_iiiii --------------------------
	.section	.nv.shared._Z28_iterativeGpuHorizontalShiftPfS_S_S_PKfS1_S1_iiiii,"aw",@nobits
	.sectionflags	@""
	.align	16
	.zero		1024


//--------------------- .nv.shared._Z21_iterativeGpuOriginalPfS_PKfS1_S1_iiiii --------------------------
	.section	.nv.shared._Z21_iterativeGpuOriginalPfS_PKfS1_S1_iiiii,"aw",@nobits
	.sectionflags	@""
	.align	16
	.zero		1024


//--------------------- .nv.shared._Z29_iterativeGpuClassicIterationPfPKfS1_S1_iiii --------------------------
	.section	.nv.shared._Z29_iterativeGpuClassicIterationPfPKfS1_S1_iiii,"aw",@nobits
	.sectionflags	@""
	.align	16
	.zero		1024


//--------------------- .nv.constant0._Z14_finalSolutionPfS_S_ii --------------------------
	.section	.nv.constant0._Z14_finalSolutionPfS_S_ii,"a",@progbits
	.sectionflags	@""
	.align	4
.nv.constant0._Z14_finalSolutionPfS_S_ii:
	.zero		928


//--------------------- .nv.constant0._Z26_iterativeGpuVerticalShiftPfS_S_S_PKfS1_S1_iiiii --------------------------
	.section	.nv.constant0._Z26_iterativeGpuVerticalShiftPfS_S_S_PKfS1_S1_iiiii,"a",@progbits
	.sectionflags	@""
	.align	4
.nv.constant0._Z26_iterativeGpuVerticalShiftPfS_S_S_PKfS1_S1_iiiii:
	.zero		972


//--------------------- .nv.constant0._Z39_iterativeGpuVerticalandHorizontalShiftPfS_S_S_PKfS1_S1_iiiii --------------------------
	.section	.nv.constant0._Z39_iterativeGpuVerticalandHorizontalShiftPfS_S_S_PKfS1_S1_iiiii,"a",@progbits
	.sectionflags	@""
	.align	4
.nv.constant0._Z39_iterativeGpuVerticalandHorizontalShiftPfS_S_S_PKfS1_S1_iiiii:
	.zero		972


//--------------------- .nv.constant0._Z28_iterativeGpuHorizontalShiftPfS_S_S_PKfS1_S1_iiiii --------------------------
	.section	.nv.constant0._Z28_iterativeGpuHorizontalShiftPfS_S_S_PKfS1_S1_iiiii,"a",@progbits
	.sectionflags	@""
	.align	4
.nv.constant0._Z28_iterativeGpuHorizontalShiftPfS_S_S_PKfS1_S1_iiiii:
	.zero		972


//--------------------- .nv.constant0._Z21_iterativeGpuOriginalPfS_PKfS1_S1_iiiii --------------------------
	.section	.nv.constant0._Z21_iterativeGpuOriginalPfS_PKfS1_S1_iiiii,"a",@progbits
	.sectionflags	@""
	.align	4
.nv.constant0._Z21_iterativeGpuOriginalPfS_PKfS1_S1_iiiii:
	.zero		956


//--------------------- .nv.constant0._Z29_iterativeGpuClassicIterationPfPKfS1_S1_iiii --------------------------
	.section	.nv.constant0._Z29_iterativeGpuClassicIterationPfPKfS1_S1_iiii,"a",@progbits
	.sectionflags	@""
	.align	4
.nv.constant0._Z29_iterativeGpuClassicIterationPfPKfS1_S1_iiii:
	.zero		944


//--------------------- SYMBOLS --------------------------

	.type		.nv.reservedSmem.offset0,@object
	.size		.nv.reservedSmem.offset0,0x4
	.type		.nv.reservedSmem.cap,@object
	.size		.nv.reservedSmem.cap,0x4
